def matmul_kernel(
    a_ptr,
    b_ptr,
    c_ptr,
    M,
    N,
    K,
    stride_am,
    stride_ak,
    stride_bk,
    stride_bn,
    stride_cm,
    stride_cn,
    BLOCK_M: tl.constexpr,
    BLOCK_N: tl.constexpr,
    BLOCK_K: tl.constexpr,
    GROUP_M: tl.constexpr,
):
    pid = tl.program_id(axis=0)
    num_pid_m = tl.cdiv(M, BLOCK_M)
    num_pid_n = tl.cdiv(N, BLOCK_N)
    num_pid_in_group = GROUP_M * num_pid_n
    group_id = pid // num_pid_in_group
    first_pid_m = group_id * GROUP_M
    group_size_m = min(num_pid_m - first_pid_m, GROUP_M)
    pid_m = first_pid_m + ((pid % num_pid_in_group) % group_size_m)
    pid_n = (pid % num_pid_in_group) // group_size_m

    offs_am = (pid_m * BLOCK_M + tl.arange(0, BLOCK_M)) % M
    offs_bn = (pid_n * BLOCK_N + tl.arange(0, BLOCK_N)) % N
    offs_k = tl.arange(0, BLOCK_K)
    a_ptrs = a_ptr + offs_am[:, None] * stride_am + offs_k[None, :] * stride_ak
    b_ptrs = b_ptr + offs_k[:, None] * stride_bk + offs_bn[None, :] * stride_bn

    acc = tl.zeros((BLOCK_M, BLOCK_N), dtype=tl.float32)
    for kk in range(0, tl.cdiv(K, BLOCK_K)):
        a = tl.load(a_ptrs, mask=offs_k[None, :] < K - kk * BLOCK_K, other=0.0)
        b = tl.load(b_ptrs, mask=offs_k[:, None] < K - kk * BLOCK_K, other=0.0)
        acc = tl.dot(a, b, acc)
        a_ptrs += BLOCK_K * stride_ak
        b_ptrs += BLOCK_K * stride_bk

    c = acc.to(c_ptr.dtype.element_ty)
    offs_cm = pid_m * BLOCK_M + tl.arange(0, BLOCK_M)
    offs_cn = pid_n * BLOCK_N + tl.arange(0, BLOCK_N)
    c_ptrs = c_ptr + offs_cm[:, None] * stride_cm + offs_cn[None, :] * stride_cn
    mask = (offs_cm[:, None] < M) & (offs_cn[None, :] < N)
    tl.store(c_ptrs, c, mask=mask)

# config = {"BLOCK_K": 32, "BLOCK_M": 256, "BLOCK_N": 256, "GROUP_M": 8, "arch": "sm_80", "dtype": "fp32", "num_ctas": 1, "num_stages": 3, "num_warps": 2}
# arch = sm_80


// ===== COMPILED SASS (sm_80) =====

	.target	sm_80

	.elftype	@"ET_EXEC"


//--------------------- .note.nv.tkinfo           --------------------------
	.section	.note.nv.tkinfo,"",@"SHT_NOTE"
	.sectionflags	@"SHF_NOTE_NV_TKINFO"
	.tkinfo
        /*0018*/ 	.word	0x00000002
        /*0030*/ 	.string	""
        /*0030*/ 	.string	"ptxas"
        /*0030*/ 	.string	"Cuda compilation tools, release 13.0, V13.0.88"
        /*0030*/ 	.string	"Build cuda_13.0.r13.0/compiler.36424714_0"
        /*0030*/ 	.string	"-v  -suppress-debug-info  -lineinfo  -arch sm_80 "



//--------------------- .note.nv.cuinfo           --------------------------
	.section	.note.nv.cuinfo,"",@"SHT_NOTE"
	.sectionflags	@"SHF_NOTE_NV_CUINFO"
        /*0018*/ 	.short	0x0002
        /*001a*/ 	.short	0x0050
        /*001c*/ 	.short	0x0082
	.zero		2


//--------------------- .nv.info                  --------------------------
	.section	.nv.info,"",@"SHT_CUDA_INFO"
	.align	4


	//----- nvinfo : EIATTR_REGCOUNT
	.align		4
        /*0000*/ 	.byte	0x04, 0x2f
        /*0002*/ 	.short	(.L_1 - .L_0)
	.align		4
.L_0:
        /*0004*/ 	.word	index@(matmul_kernel)
        /*0008*/ 	.word	0x000000ff


	//----- nvinfo : EIATTR_FRAME_SIZE
	.align		4
.L_1:
        /*000c*/ 	.byte	0x04, 0x11
        /*000e*/ 	.short	(.L_3 - .L_2)
	.align		4
.L_2:
        /*0010*/ 	.word	index@(matmul_kernel)
        /*0014*/ 	.word	0x00002840


	//----- nvinfo : EIATTR_MIN_STACK_SIZE
	.align		4
.L_3:
        /*0018*/ 	.byte	0x04, 0x12
        /*001a*/ 	.short	(.L_5 - .L_4)
	.align		4
.L_4:
        /*001c*/ 	.word	index@(matmul_kernel)
        /*0020*/ 	.word	0x00002840
.L_5:


//--------------------- .nv.info.matmul_kernel    --------------------------
	.section	.nv.info.matmul_kernel,"",@"SHT_CUDA_INFO"
	.sectionflags	@""
	.align	4


	//----- nvinfo : EIATTR_CUDA_API_VERSION
	.align		4
        /*0000*/ 	.byte	0x04, 0x37
        /*0002*/ 	.short	(.L_7 - .L_6)
.L_6:
        /*0004*/ 	.word	0x00000082


	//----- nvinfo : EIATTR_SW2861232_WAR
	.align		4
.L_7:
        /*0008*/ 	.byte	0x01, 0x35
	.zero		2


	//----- nvinfo : EIATTR_PARAM_CBANK
	.align		4
        /*000c*/ 	.byte	0x04, 0x0a
        /*000e*/ 	.short	(.L_9 - .L_8)
	.align		4
.L_8:
        /*0010*/ 	.word	index@(.nv.constant0.matmul_kernel)
        /*0014*/ 	.short	0x0160
        /*0016*/ 	.short	0x0050


	//----- nvinfo : EIATTR_CBANK_PARAM_SIZE
	.align		4
.L_9:
        /*0018*/ 	.byte	0x03, 0x19
        /*001a*/ 	.short	0x0050


	//----- nvinfo : EIATTR_KPARAM_INFO
	.align		4
        /*001c*/ 	.byte	0x04, 0x17
        /*001e*/ 	.short	(.L_11 - .L_10)
.L_10:
        /*0020*/ 	.word	0x00000000
        /*0024*/ 	.short	0x000d
        /*0026*/ 	.short	0x0048
        /*0028*/ 	.byte	0x00, 0xf4, 0x21, 0x00


	//----- nvinfo : EIATTR_KPARAM_INFO
	.align		4
.L_11:
        /*002c*/ 	.byte	0x04, 0x17
        /*002e*/ 	.short	(.L_13 - .L_12)
.L_12:
        /*0030*/ 	.word	0x00000000
        /*0034*/ 	.short	0x000c
        /*0036*/ 	.short	0x0040
        /*0038*/ 	.byte	0x00, 0xf4, 0x21, 0x00


	//----- nvinfo : EIATTR_KPARAM_INFO
	.align		4
.L_13:
        /*003c*/ 	.byte	0x04, 0x17
        /*003e*/ 	.short	(.L_15 - .L_14)
.L_14:
        /*0040*/ 	.word	0x00000000
        /*0044*/ 	.short	0x000b
        /*0046*/ 	.short	0x0038
        /*0048*/ 	.byte	0x00, 0xf0, 0x11, 0x00


	//----- nvinfo : EIATTR_KPARAM_INFO
	.align		4
.L_15:
        /*004c*/ 	.byte	0x04, 0x17
        /*004e*/ 	.short	(.L_17 - .L_16)
.L_16:
        /*0050*/ 	.word	0x00000000
        /*0054*/ 	.short	0x000a
        /*0056*/ 	.short	0x0034
        /*0058*/ 	.byte	0x00, 0xf0, 0x11, 0x00


	//----- nvinfo : EIATTR_KPARAM_INFO
	.align		4
.L_17:
        /*005c*/ 	.byte	0x04, 0x17
        /*005e*/ 	.short	(.L_19 - .L_18)
.L_18:
        /*0060*/ 	.word	0x00000000
        /*0064*/ 	.short	0x0009
        /*0066*/ 	.short	0x0030
        /*0068*/ 	.byte	0x00, 0xf0, 0x11, 0x00


	//----- nvinfo : EIATTR_KPARAM_INFO
	.align		4
.L_19:
        /*006c*/ 	.byte	0x04, 0x17
        /*006e*/ 	.short	(.L_21 - .L_20)
.L_20:
        /*0070*/ 	.word	0x00000000
        /*0074*/ 	.short	0x0008
        /*0076*/ 	.short	0x002c
        /*0078*/ 	.byte	0x00, 0xf0, 0x11, 0x00


	//----- nvinfo : EIATTR_KPARAM_INFO
	.align		4
.L_21:
        /*007c*/ 	.byte	0x04, 0x17
        /*007e*/ 	.short	(.L_23 - .L_22)
.L_22:
        /*0080*/ 	.word	0x00000000
        /*0084*/ 	.short	0x0007
        /*0086*/ 	.short	0x0028
        /*0088*/ 	.byte	0x00, 0xf0, 0x11, 0x00


	//----- nvinfo : EIATTR_KPARAM_INFO
	.align		4
.L_23:
        /*008c*/ 	.byte	0x04, 0x17
        /*008e*/ 	.short	(.L_25 - .L_24)
.L_24:
        /*0090*/ 	.word	0x00000000
        /*0094*/ 	.short	0x0006
        /*0096*/ 	.short	0x0024
        /*0098*/ 	.byte	0x00, 0xf0, 0x11, 0x00


	//----- nvinfo : EIATTR_KPARAM_INFO
	.align		4
.L_25:
        /*009c*/ 	.byte	0x04, 0x17
        /*009e*/ 	.short	(.L_27 - .L_26)
.L_26:
        /*00a0*/ 	.word	0x00000000
        /*00a4*/ 	.short	0x0005
        /*00a6*/ 	.short	0x0020
        /*00a8*/ 	.byte	0x00, 0xf0, 0x11, 0x00


	//----- nvinfo : EIATTR_KPARAM_INFO
	.align		4
.L_27:
        /*00ac*/ 	.byte	0x04, 0x17
        /*00ae*/ 	.short	(.L_29 - .L_28)
.L_28:
        /*00b0*/ 	.word	0x00000000
        /*00b4*/ 	.short	0x0004
        /*00b6*/ 	.short	0x001c
        /*00b8*/ 	.byte	0x00, 0xf0, 0x11, 0x00


	//----- nvinfo : EIATTR_KPARAM_INFO
	.align		4
.L_29:
        /*00bc*/ 	.byte	0x04, 0x17
        /*00be*/ 	.short	(.L_31 - .L_30)
.L_30:
        /*00c0*/ 	.word	0x00000000
        /*00c4*/ 	.short	0x0003
        /*00c6*/ 	.short	0x0018
        /*00c8*/ 	.byte	0x00, 0xf0, 0x11, 0x00


	//----- nvinfo : EIATTR_KPARAM_INFO
	.align		4
.L_31:
        /*00cc*/ 	.byte	0x04, 0x17
        /*00ce*/ 	.short	(.L_33 - .L_32)
.L_32:
        /*00d0*/ 	.word	0x00000000
        /*00d4*/ 	.short	0x0002
        /*00d6*/ 	.short	0x0010
        /*00d8*/ 	.byte	0x00, 0xf4, 0x21, 0x00


	//----- nvinfo : EIATTR_KPARAM_INFO
	.align		4
.L_33:
        /*00dc*/ 	.byte	0x04, 0x17
        /*00de*/ 	.short	(.L_35 - .L_34)
.L_34:
        /*00e0*/ 	.word	0x00000000
        /*00e4*/ 	.short	0x0001
        /*00e6*/ 	.short	0x0008
        /*00e8*/ 	.byte	0x00, 0xf4, 0x21, 0x00


	//----- nvinfo : EIATTR_KPARAM_INFO
	.align		4
.L_35:
        /*00ec*/ 	.byte	0x04, 0x17
        /*00ee*/ 	.short	(.L_37 - .L_36)
.L_36:
        /*00f0*/ 	.word	0x00000000
        /*00f4*/ 	.short	0x0000
        /*00f6*/ 	.short	0x0000
        /*00f8*/ 	.byte	0x00, 0xf4, 0x21, 0x00


	//----- nvinfo : EIATTR_MAXREG_COUNT
	.align		4
.L_37:
        /*00fc*/ 	.byte	0x03, 0x1b
        /*00fe*/ 	.short	0x00ff


	//----- nvinfo : EIATTR_NUM_BARRIERS
	.align		4
        /*0100*/ 	.byte	0x02, 0x4c
        /*0102*/ 	.byte	0x01
	.zero		1


	//----- nvinfo : EIATTR_ANNOTATIONS
	.align		4
        /*0104*/ 	.byte	0x04, 0x55
        /*0106*/ 	.short	(.L_39 - .L_38)


	//   ....[0]....
.L_38:
        /*0108*/ 	.word	0x00000001
        /*010c*/ 	.byte	0x00, 0x06, 0x00, 0x00, 0x01, 0x00, 0x00, 0x00, 0xa0, 0x06, 0x00, 0x00, 0x01, 0x00, 0x00, 0x00
        /* <DEDUP_REMOVED lines=1708> */
        /*6bdc*/ 	.byte	0x30, 0xbc, 0x01, 0x00


	//----- nvinfo : EIATTR_MERCURY_ISA_VERSION
	.align		4
.L_39:
        /*6be0*/ 	.byte	0x03, 0x5f
        /*6be2*/ 	.short	0x0000


	//----- nvinfo : EIATTR_EXIT_INSTR_OFFSETS
	.align		4
        /*6be4*/ 	.byte	0x04, 0x1c
        /*6be6*/ 	.short	(.L_41 - .L_40)


	//   ....[0]....
.L_40:
        /*6be8*/ 	.word	0x0005a2b0


	//   ....[1]....
        /*6bec*/ 	.word	0x0005a2d0


	//----- nvinfo : EIATTR_REQNTID
	.align		4
.L_41:
        /*6bf0*/ 	.byte	0x04, 0x10
        /*6bf2*/ 	.short	(.L_43 - .L_42)
.L_42:
        /*6bf4*/ 	.word	0x00000040
        /*6bf8*/ 	.word	0x00000001
        /*6bfc*/ 	.word	0x00000001
.L_43:


//--------------------- .nv.callgraph             --------------------------
	.section	.nv.callgraph,"",@"SHT_CUDA_CALLGRAPH"
	.align	4
	.sectionentsize	8
	.align		4
        /*0000*/ 	.word	0x00000000
	.align		4
        /*0004*/ 	.word	0xffffffff
	.align		4
        /*0008*/ 	.word	0x00000000
	.align		4
        /*000c*/ 	.word	0xfffffffe
	.align		4
        /*0010*/ 	.word	0x00000000
	.align		4
        /*0014*/ 	.word	0xfffffffd
	.align		4
        /*0018*/ 	.word	0x00000000
	.align		4
        /*001c*/ 	.word	0xfffffffc


//--------------------- .nv.rel.action            --------------------------
	.section	.nv.rel.action,"",@"SHT_CUDA_RELOCINFO"
	.align	8
	.sectionentsize	8
        /*0000*/ 	.byte	0x73, 0x00, 0x00, 0x00, 0x00, 0x00, 0x00, 0x00, 0x00, 0x00, 0x00, 0x11, 0x25, 0x00, 0x05, 0x36


//--------------------- .nv.constant0.matmul_kernel --------------------------
	.section	.nv.constant0.matmul_kernel,"a",@progbits
	.sectionflags	@""
	.align	4
.nv.constant0.matmul_kernel:
	.zero		432


//--------------------- .text.matmul_kernel       --------------------------
	.section	.text.matmul_kernel,"ax",@progbits
	.sectioninfo	@"SHI_REGISTERS=255"
	.align	128
        .global         matmul_kernel
        .type           matmul_kernel,@function
        .size           matmul_kernel,(.L_x_3 - matmul_kernel)
        .other          matmul_kernel,@"STO_CUDA_ENTRY STV_DEFAULT"
matmul_kernel:
.text.matmul_kernel:
[----:B------:R-:W-:Y:S02]  /*0000*/  IMAD.MOV.U32 R1, RZ, RZ, c[0x0][0x28] ;  /* 0x00000a00ff017624 */ /* 0x000fe400078e00ff */
[----:B------:R-:W-:Y:S01]  /*0010*/  IMAD.MOV.U32 R6, RZ, RZ, 0xff ;  /* 0x000000ffff067424 */ /* 0x000fe200078e00ff */
[----:B------:R-:W1:Y:S01]  /*0020*/  S2R R5, SR_CTAID.X ;  /* 0x0000000000057919 */ /* 0x000e620000002500 */
[----:B------:R-:W-:Y:S01]  /*0030*/  LOP3.LUT R25, RZ, c[0x0][0x178], RZ, 0x33, !PT ;  /* 0x00005e00ff197a12 */ /* 0x000fe200078e33ff */
[----:B------:R-:W-:Y:S01]  /*0040*/  IMAD.MOV.U32 R252, RZ, RZ, c[0x0][0x180] ;  /* 0x00006000fffc7624 */ /* 0x000fe200078e00ff */
[----:B------:R-:W-:Y:S01]  /*0050*/  IADD3 R1, R1, -0x2840, RZ ;  /* 0xffffd7c001017810 */ /* 0x000fe20007ffe0ff */
[----:B------:R-:W2:Y:S01]  /*0060*/  S2R R245, SR_TID.X ;  /* 0x0000000000f57919 */ /* 0x000ea20000002100 */
[----:B------:R-:W-:Y:S02]  /*0070*/  IADD3 R0, R6, c[0x0][0x17c], RZ ;  /* 0x00005f0006007a10 */ /* 0x000fe40007ffe0ff */
[----:B------:R-:W-:Y:S02]  /*0080*/  LOP3.LUT R95, RZ, c[0x0][0x17c], RZ, 0x33, !PT ;  /* 0x00005f00ff5f7a12 */ /* 0x000fe400078e33ff */
[----:B------:R-:W-:-:S04]  /*0090*/  SHF.R.S32.HI R3, RZ, 0x1f, R0 ;  /* 0x0000001fff037819 */ /* 0x000fc80000011400 */
[----:B------:R-:W-:-:S04]  /*00a0*/  LEA.HI R3, R3, R0, RZ, 0x8 ;  /* 0x0000000003037211 */ /* 0x000fc800078f40ff */
[----:B------:R-:W-:-:S05]  /*00b0*/  SHF.R.S32.HI R3, RZ, 0x8, R3 ;  /* 0x00000008ff037819 */ /* 0x000fca0000011403 */
[----:B------:R-:W-:Y:S01]  /*00c0*/  IMAD.SHL.U32 R4, R3, 0x8, RZ ;  /* 0x0000000803047824 */ /* 0x000fe200078e00ff */
[----:B-1----:R-:W-:-:S04]  /*00d0*/  IABS R10, R5 ;  /* 0x00000005000a7213 */ /* 0x002fc80000000000 */
[-C--:B------:R-:W-:Y:S02]  /*00e0*/  IABS R7, R4.reuse ;  /* 0x0000000400077213 */ /* 0x080fe40000000000 */
[----:B------:R-:W-:Y:S02]  /*00f0*/  IABS R11, R4 ;  /* 0x00000004000b7213 */ /* 0x000fe40000000000 */
[----:B------:R-:W1:Y:S01]  /*0100*/  I2F.RP R0, R7 ;  /* 0x0000000700007306 */ /* 0x000e620000209400 */
[C---:B--2---:R-:W-:Y:S02]  /*0110*/  LOP3.LUT R242, R245.reuse, 0x3f, RZ, 0xc0, !PT ;  /* 0x0000003ff5f27812 */ /* 0x044fe400078ec0ff */
[----:B------:R-:W-:-:S05]  /*0120*/  LOP3.LUT R27, R245, 0x1f, RZ, 0xc0, !PT ;  /* 0x0000001ff51b7812 */ /* 0x000fca00078ec0ff */
[----:B-1----:R-:W1:Y:S02]  /*0130*/  MUFU.RCP R0, R0 ;  /* 0x0000000000007308 */ /* 0x002e640000001000 */
[----:B-1----:R-:W-:Y:S01]  /*0140*/  IADD3 R2, R0, 0xffffffe, RZ ;  /* 0x0ffffffe00027810 */ /* 0x002fe20007ffe0ff */
[----:B------:R-:W-:-:S05]  /*0150*/  IMAD.MOV R0, RZ, RZ, -R11 ;  /* 0x000000ffff007224 */ /* 0x000fca00078e0a0b */
[----:B------:R1:W2:Y:S02]  /*0160*/  F2I.FTZ.U32.TRUNC.NTZ R3, R2 ;  /* 0x0000000200037305 */ /* 0x0002a4000021f000 */
[----:B-1----:R-:W-:Y:S02]  /*0170*/  IMAD.MOV.U32 R2, RZ, RZ, RZ ;  /* 0x000000ffff027224 */ /* 0x002fe400078e00ff */
[----:B--2---:R-:W-:-:S04]  /*0180*/  IMAD.MOV R8, RZ, RZ, -R3 ;  /* 0x000000ffff087224 */ /* 0x004fc800078e0a03 */
[----:B------:R-:W-:Y:S02]  /*0190*/  IMAD R9, R8, R7, RZ ;  /* 0x0000000708097224 */ /* 0x000fe400078e02ff */
[----:B------:R-:W-:Y:S01]  /*01a0*/  IMAD.MOV.U32 R8, RZ, RZ, R10 ;  /* 0x000000ffff087224 */ /* 0x000fe200078e000a */
[----:B------:R-:W-:Y:S01]  /*01b0*/  IABS R10, c[0x0][0x178] ;  /* 0x00005e00000a7a13 */ /* 0x000fe20000000000 */
[----:B------:R-:W-:-:S06]  /*01c0*/  IMAD.HI.U32 R3, R3, R9, R2 ;  /* 0x0000000903037227 */ /* 0x000fcc00078e0002 */
[----:B------:R-:W-:-:S04]  /*01d0*/  IMAD.HI.U32 R3, R3, R8, RZ ;  /* 0x0000000803037227 */ /* 0x000fc800078e00ff */
[----:B------:R-:W-:-:S05]  /*01e0*/  IMAD R0, R3, R0, R8 ;  /* 0x0000000003007224 */ /* 0x000fca00078e0208 */
[----:B------:R-:W-:-:S13]  /*01f0*/  ISETP.GT.U32.AND P1, PT, R7, R0, PT ;  /* 0x000000000700720c */ /* 0x000fda0003f24070 */
[----:B------:R-:W-:Y:S01]  /*0200*/  @!P1 IMAD.IADD R0, R0, 0x1, -R7 ;  /* 0x0000000100009824 */ /* 0x000fe200078e0a07 */
[----:B------:R-:W-:Y:S02]  /*0210*/  @!P1 IADD3 R3, R3, 0x1, RZ ;  /* 0x0000000103039810 */ /* 0x000fe40007ffe0ff */
[----:B------:R-:W-:Y:S02]  /*0220*/  ISETP.NE.AND P1, PT, R4, RZ, PT ;  /* 0x000000ff0400720c */ /* 0x000fe40003f25270 */
[----:B------:R-:W-:Y:S02]  /*0230*/  ISETP.GE.U32.AND P0, PT, R0, R7, PT ;  /* 0x000000070000720c */ /* 0x000fe40003f06070 */
[----:B------:R-:W-:-:S04]  /*0240*/  LOP3.LUT R0, R5, R4, RZ, 0x3c, !PT ;  /* 0x0000000405007212 */ /* 0x000fc800078e3cff */
[----:B------:R-:W-:Y:S02]  /*0250*/  ISETP.GE.AND P2, PT, R0, RZ, PT ;  /* 0x000000ff0000720c */ /* 0x000fe40003f46270 */
[----:B------:R-:W-:-:S05]  /*0260*/  IADD3 R0, R6, c[0x0][0x178], RZ ;  /* 0x00005e0006007a10 */ /* 0x000fca0007ffe0ff */
[----:B------:R-:W-:-:S05]  /*0270*/  @P0 IADD3 R3, R3, 0x1, RZ ;  /* 0x0000000103030810 */ /* 0x000fca0007ffe0ff */
[----:B------:R-:W-:Y:S01]  /*0280*/  IMAD.MOV.U32 R2, RZ, RZ, R3 ;  /* 0x000000ffff027224 */ /* 0x000fe200078e0003 */
[----:B------:R-:W-:-:S03]  /*0290*/  SHF.R.S32.HI R3, RZ, 0x1f, R0 ;  /* 0x0000001fff037819 */ /* 0x000fc60000011400 */
[----:B------:R-:W-:Y:S01]  /*02a0*/  @!P2 IMAD.MOV R2, RZ, RZ, -R2 ;  /* 0x000000ffff02a224 */ /* 0x000fe200078e0a02 */
[----:B------:R-:W-:Y:S02]  /*02b0*/  @!P1 LOP3.LUT R2, RZ, R4, RZ, 0x33, !PT ;  /* 0x00000004ff029212 */ /* 0x000fe400078e33ff */
[----:B------:R-:W-:-:S03]  /*02c0*/  LEA.HI R3, R3, R0, RZ, 0x8 ;  /* 0x0000000003037211 */ /* 0x000fc600078f40ff */
[C---:B------:R-:W-:Y:S01]  /*02d0*/  IMAD.SHL.U32 R9, R2.reuse, 0x8, RZ ;  /* 0x0000000802097824 */ /* 0x040fe200078e00ff */
[----:B------:R-:W-:-:S04]  /*02e0*/  IADD3 R2, -R2, RZ, RZ ;  /* 0x000000ff02027210 */ /* 0x000fc80007ffe1ff */
[----:B------:R-:W-:Y:S01]  /*02f0*/  LEA.HI.SX32 R3, R3, -R9, 0x18 ;  /* 0x8000000903037211 */ /* 0x000fe200078fc2ff */
[----:B------:R-:W-:Y:S02]  /*0300*/  IMAD R8, R4, R2, R5 ;  /* 0x0000000204087224 */ /* 0x000fe400078e0205 */
[----:B------:R-:W-:Y:S01]  /*0310*/  IMAD.MOV.U32 R2, RZ, RZ, RZ ;  /* 0x000000ffff027224 */ /* 0x000fe200078e00ff */
[----:B------:R-:W-:-:S04]  /*0320*/  IMNMX R11, R3, 0x8, PT ;  /* 0x00000008030b7817 */ /* 0x000fc80003800200 */
[-C--:B------:R-:W-:Y:S02]  /*0330*/  IABS R6, R11.reuse ;  /* 0x0000000b00067213 */ /* 0x080fe40000000000 */
[----:B------:R-:W-:Y:S02]  /*0340*/  IABS R4, R11 ;  /* 0x0000000b00047213 */ /* 0x000fe40000000000 */
[----:B------:R-:W1:Y:S08]  /*0350*/  I2F.RP R0, R6 ;  /* 0x0000000600007306 */ /* 0x000e700000209400 */
[----:B-1----:R-:W1:Y:S02]  /*0360*/  MUFU.RCP R0, R0 ;  /* 0x0000000000007308 */ /* 0x002e640000001000 */
[----:B-1----:R-:W-:-:S02]  /*0370*/  IADD3 R3, R0, 0xffffffe, RZ ;  /* 0x0ffffffe00037810 */ /* 0x002fc40007ffe0ff */
[----:B------:R-:W-:-:S04]  /*0380*/  IABS R0, c[0x0][0x17c] ;  /* 0x00005f0000007a13 */ /* 0x000fc80000000000 */
[----:B------:R-:W1:Y:S02]  /*0390*/  F2I.FTZ.U32.TRUNC.NTZ R3, R3 ;  /* 0x0000000300037305 */ /* 0x000e64000021f000 */
[----:B-1----:R-:W-:-:S04]  /*03a0*/  IMAD.MOV R7, RZ, RZ, -R3 ;  /* 0x000000ffff077224 */ /* 0x002fc800078e0a03 */
[----:B------:R-:W-:Y:S01]  /*03b0*/  IMAD.MOV.U32 R5, RZ, RZ, R7 ;  /* 0x000000ffff057224 */ /* 0x000fe200078e0007 */
[----:B------:R-:W-:-:S03]  /*03c0*/  IABS R7, R8 ;  /* 0x0000000800077213 */ /* 0x000fc60000000000 */
[----:B------:R-:W-:-:S04]  /*03d0*/  IMAD R5, R5, R6, RZ ;  /* 0x0000000605057224 */ /* 0x000fc800078e02ff */
[----:B------:R-:W-:Y:S02]  /*03e0*/  IMAD.HI.U32 R2, R3, R5, R2 ;  /* 0x0000000503027227 */ /* 0x000fe400078e0002 */
[----:B------:R-:W1:Y:S02]  /*03f0*/  I2F.RP R5, R0 ;  /* 0x0000000000057306 */ /* 0x000e640000209400 */
[----:B------:R-:W-:Y:S02]  /*0400*/  IMAD.MOV R3, RZ, RZ, -R4 ;  /* 0x000000ffff037224 */ /* 0x000fe400078e0a04 */
[----:B------:R-:W-:-:S04]  /*0410*/  IMAD.HI.U32 R2, R2, R7, RZ ;  /* 0x0000000702027227 */ /* 0x000fc800078e00ff */
[----:B------:R-:W-:Y:S01]  /*0420*/  IMAD R3, R2, R3, R7 ;  /* 0x0000000302037224 */ /* 0x000fe200078e0207 */
[----:B------:R-:W2:Y:S04]  /*0430*/  I2F.RP R4, R10 ;  /* 0x0000000a00047306 */ /* 0x000ea80000209400 */
[----:B------:R-:W-:-:S04]  /*0440*/  ISETP.GT.U32.AND P1, PT, R6, R3, PT ;  /* 0x000000030600720c */ /* 0x000fc80003f24070 */
[----:B-1----:R-:W1:Y:S08]  /*0450*/  MUFU.RCP R5, R5 ;  /* 0x0000000500057308 */ /* 0x002e700000001000 */
[----:B--2---:R-:W2:Y:S01]  /*0460*/  MUFU.RCP R4, R4 ;  /* 0x0000000400047308 */ /* 0x004ea20000001000 */
[----:B------:R-:W-:Y:S01]  /*0470*/  @!P1 IMAD.IADD R3, R3, 0x1, -R6 ;  /* 0x0000000103039824 */ /* 0x000fe200078e0a06 */
[----:B------:R-:W-:-:S02]  /*0480*/  @!P1 IADD3 R2, R2, 0x1, RZ ;  /* 0x0000000102029810 */ /* 0x000fc40007ffe0ff */
[----:B------:R-:W-:Y:S02]  /*0490*/  ISETP.NE.AND P1, PT, R11, RZ, PT ;  /* 0x000000ff0b00720c */ /* 0x000fe40003f25270 */
[----:B------:R-:W-:Y:S02]  /*04a0*/  ISETP.GE.U32.AND P0, PT, R3, R6, PT ;  /* 0x000000060300720c */ /* 0x000fe40003f06070 */
[----:B------:R-:W-:Y:S02]  /*04b0*/  LOP3.LUT R3, R8, R11, RZ, 0x3c, !PT ;  /* 0x0000000b08037212 */ /* 0x000fe400078e3cff */
[----:B-1----:R-:W-:Y:S02]  /*04c0*/  IADD3 R6, R5, 0xffffffe, RZ ;  /* 0x0ffffffe05067810 */ /* 0x002fe40007ffe0ff */
[----:B------:R-:W-:Y:S02]  /*04d0*/  ISETP.GE.AND P2, PT, R3, RZ, PT ;  /* 0x000000ff0300720c */ /* 0x000fe40003f46270 */
[----:B------:R1:W3:Y:S01]  /*04e0*/  F2I.FTZ.U32.TRUNC.NTZ R7, R6 ;  /* 0x0000000600077305 */ /* 0x0002e2000021f000 */
[----:B--2---:R-:W-:-:S02]  /*04f0*/  IADD3 R3, R4, 0xffffffe, RZ ;  /* 0x0ffffffe04037810 */ /* 0x004fc40007ffe0ff */
[----:B------:R-:W-:Y:S02]  /*0500*/  SHF.R.U32.HI R4, RZ, 0x5, R245 ;  /* 0x00000005ff047819 */ /* 0x000fe400000116f5 */
[----:B------:R-:W-:-:S03]  /*0510*/  @P0 IADD3 R2, R2, 0x1, RZ ;  /* 0x0000000102020810 */ /* 0x000fc60007ffe0ff */
[----:B------:R-:W2:Y:S01]  /*0520*/  F2I.FTZ.U32.TRUNC.NTZ R3, R3 ;  /* 0x0000000300037305 */ /* 0x000ea2000021f000 */
[----:B------:R-:W-:Y:S01]  /*0530*/  SGXT.U32 R4, R4, 0x1 ;  /* 0x000000010404781a */ /* 0x000fe20000000000 */
[----:B-1----:R-:W-:Y:S02]  /*0540*/  IMAD.MOV.U32 R6, RZ, RZ, RZ ;  /* 0x000000ffff067224 */ /* 0x002fe400078e00ff */
[----:B------:R-:W-:-:S04]  /*0550*/  IMAD.MOV.U32 R5, RZ, RZ, R2 ;  /* 0x000000ffff057224 */ /* 0x000fc800078e0002 */
[----:B------:R-:W-:Y:S01]  /*0560*/  @!P2 IMAD.MOV R5, RZ, RZ, -R5 ;  /* 0x000000ffff05a224 */ /* 0x000fe200078e0a05 */
[----:B------:R-:W-:Y:S01]  /*0570*/  @!P1 LOP3.LUT R5, RZ, R11, RZ, 0x33, !PT ;  /* 0x0000000bff059212 */ /* 0x000fe200078e33ff */
[----:B---3--:R-:W-:-:S04]  /*0580*/  IMAD.MOV R13, RZ, RZ, -R7 ;  /* 0x000000ffff0d7224 */ /* 0x008fc800078e0a07 */
[----:B------:R-:W-:Y:S02]  /*0590*/  IMAD.MOV R2, RZ, RZ, -R5 ;  /* 0x000000ffff027224 */ /* 0x000fe400078e0a05 */
[----:B------:R-:W-:Y:S02]  /*05a0*/  IMAD.SHL.U32 R249, R5, 0x100, RZ ;  /* 0x0000010005f97824 */ /* 0x000fe400078e00ff */
[----:B------:R-:W-:Y:S01]  /*05b0*/  IMAD R2, R11, R2, R8 ;  /* 0x000000020b027224 */ /* 0x000fe200078e0208 */
[----:B--2---:R-:W-:Y:S01]  /*05c0*/  IADD3 R11, RZ, -R3, RZ ;  /* 0x80000003ff0b7210 */ /* 0x004fe20007ffe0ff */
[----:B------:R-:W-:Y:S01]  /*05d0*/  IMAD R5, R13, R0, RZ ;  /* 0x000000000d057224 */ /* 0x000fe200078e02ff */
[----:B------:R-:W-:Y:S01]  /*05e0*/  LOP3.LUT R4, R249, R4, RZ, 0xfc, !PT ;  /* 0x00000004f9047212 */ /* 0x000fe200078efcff */
[----:B------:R-:W-:Y:S01]  /*05f0*/  IMAD.IADD R9, R9, 0x1, R2 ;  /* 0x0000000109097824 */ /* 0x000fe200078e0202 */
[----:B------:R-:W-:Y:S01]  /*0600*/  STL [R1+0x1594], R249 ;  /* 0x001594f901007387 */ /* 0x000fe20000100800 */
[----:B------:R-:W-:Y:S01]  /*0610*/  IMAD.HI.U32 R5, R7, R5, R6 ;  /* 0x0000000507057227 */ /* 0x000fe200078e0006 */
[----:B------:R-:W-:-:S02]  /*0620*/  LOP3.LUT R12, R4, 0xfe, RZ, 0xfc, !PT ;  /* 0x000000fe040c7812 */ /* 0x000fc400078efcff */
[----:B------:R-:W-:Y:S01]  /*0630*/  IABS R36, R4 ;  /* 0x0000000400247213 */ /* 0x000fe20000000000 */
[----:B------:R-:W-:Y:S01]  /*0640*/  IMAD R18, R9, 0x100, R242 ;  /* 0x0000010009127824 */ /* 0x000fe200078e02f2 */
[----:B------:R-:W-:Y:S01]  /*0650*/  IABS R38, R12 ;  /* 0x0000000c00267213 */ /* 0x000fe20000000000 */
[----:B------:R-:W-:Y:S01]  /*0660*/  IMAD R7, R11, R10, RZ ;  /* 0x0000000a0b077224 */ /* 0x000fe200078e02ff */
[----:B------:R-:W-:Y:S01]  /*0670*/  ISETP.GE.AND P3, PT, R12, RZ, PT ;  /* 0x000000ff0c00720c */ /* 0x000fe20003f66270 */
[----:B------:R-:W-:Y:S01]  /*0680*/  IMAD.MOV.U32 R2, RZ, RZ, RZ ;  /* 0x000000ffff027224 */ /* 0x000fe200078e00ff */
[C---:B------:R-:W-:Y:S01]  /*0690*/  IADD3 R17, R18.reuse, 0x40, RZ ;  /* 0x0000004012117810 */ /* 0x040fe20007ffe0ff */
[----:B------:R-:W-:Y:S01]  /*06a0*/  STL [R1+0x1598], R18 ;  /* 0x0015981201007387 */ /* 0x000fe20000100800 */
[----:B------:R-:W-:Y:S01]  /*06b0*/  IABS R9, R18 ;  /* 0x0000001200097213 */ /* 0x000fe20000000000 */
[----:B------:R-:W-:Y:S01]  /*06c0*/  IMAD.HI.U32 R2, R3, R7, R2 ;  /* 0x0000000703027227 */ /* 0x000fe200078e0002 */
[----:B------:R-:W-:Y:S01]  /*06d0*/  IABS R11, R17 ;  /* 0x00000011000b7213 */ /* 0x000fe20000000000 */
[----:B------:R-:W-:Y:S01]  /*06e0*/  STL [R1+0x159c], R17 ;  /* 0x00159c1101007387 */ /* 0x000fe20000100800 */
[C---:B------:R-:W-:Y:S01]  /*06f0*/  IADD3 R16, R18.reuse, 0x80, RZ ;  /* 0x0000008012107810 */ /* 0x040fe20007ffe0ff */
[----:B------:R-:W-:Y:S01]  /*0700*/  IMAD.HI.U32 R7, R5, R38, RZ ;  /* 0x0000002605077227 */ /* 0x000fe200078e00ff */
[----:B------:R-:W-:-:S02]  /*0710*/  IADD3 R14, R18, 0xc0, RZ ;  /* 0x000000c0120e7810 */ /* 0x000fc40007ffe0ff */
[----:B------:R-:W-:Y:S01]  /*0720*/  IABS R13, R16 ;  /* 0x00000010000d7213 */ /* 0x000fe20000000000 */
[----:B------:R-:W-:Y:S01]  /*0730*/  IMAD.HI.U32 R3, R2, R9, RZ ;  /* 0x0000000902037227 */ /* 0x000fe200078e00ff */
[----:B------:R-:W-:Y:S01]  /*0740*/  IABS R15, R14 ;  /* 0x0000000e000f7213 */ /* 0x000fe20000000000 */
[----:B------:R-:W-:Y:S01]  /*0750*/  STL [R1+0x15a4], R16 ;  /* 0x0015a41001007387 */ /* 0x000fe20000100800 */
[----:B------:R-:W-:Y:S01]  /*0760*/  LOP3.LUT R12, R4, 0x4, RZ, 0xfc, !PT ;  /* 0x00000004040c7812 */ /* 0x000fe200078efcff */
[----:B------:R-:W-:Y:S01]  /*0770*/  IMAD.HI.U32 R6, R2, R11, RZ ;  /* 0x0000000b02067227 */ /* 0x000fe200078e00ff */
[C---:B------:R-:W-:Y:S01]  /*0780*/  LOP3.LUT R19, R4.reuse, 0xe2, RZ, 0xfc, !PT ;  /* 0x000000e204137812 */ /* 0x040fe200078efcff */
[----:B------:R1:W-:Y:S01]  /*0790*/  STL [R1+0x15a0], R14 ;  /* 0x0015a00e01007387 */ /* 0x0003e20000100800 */
[----:B------:R-:W-:Y:S01]  /*07a0*/  IABS R44, R12 ;  /* 0x0000000c002c7213 */ /* 0x000fe20000000000 */
[----:B------:R-:W-:Y:S01]  /*07b0*/  IMAD.MOV R7, RZ, RZ, -R7 ;  /* 0x000000ffff077224 */ /* 0x000fe200078e0a07 */
[----:B------:R-:W-:Y:S01]  /*07c0*/  IABS R72, R19 ;  /* 0x0000001300487213 */ /* 0x000fe20000000000 */
[----:B------:R-:W-:Y:S01]  /*07d0*/  IMAD.MOV R3, RZ, RZ, -R3 ;  /* 0x000000ffff037224 */ /* 0x000fe200078e0a03 */
[C---:B------:R-:W-:Y:S01]  /*07e0*/  LOP3.LUT R21, R4.reuse, 0xf8, RZ, 0xfc, !PT ;  /* 0x000000f804157812 */ /* 0x040fe200078efcff */
[----:B------:R-:W-:Y:S01]  /*07f0*/  IMAD.MOV R8, RZ, RZ, -R6 ;  /* 0x000000ffff087224 */ /* 0x000fe200078e0a06 */
[----:B------:R-:W-:Y:S01]  /*0800*/  LOP3.LUT R23, R4, 0xfa, RZ, 0xfc, !PT ;  /* 0x000000fa04177812 */ /* 0x000fe200078efcff */
[----:B------:R-:W-:Y:S01]  /*0810*/  IMAD R38, R0, R7, R38 ;  /* 0x0000000700267224 */ /* 0x000fe200078e0226 */
[----:B------:R-:W-:Y:S01]  /*0820*/  IABS R32, R21 ;  /* 0x0000001500207213 */ /* 0x000fe20000000000 */
[----:B------:R-:W-:Y:S01]  /*0830*/  IMAD.HI.U32 R6, R2, R13, RZ ;  /* 0x0000000d02067227 */ /* 0x000fe200078e00ff */
[----:B------:R-:W-:-:S02]  /*0840*/  IABS R42, R23 ;  /* 0x00000017002a7213 */ /* 0x000fc40000000000 */
[----:B------:R-:W-:Y:S01]  /*0850*/  ISETP.GT.U32.AND P4, PT, R0, R38, PT ;  /* 0x000000260000720c */ /* 0x000fe20003f84070 */
[----:B------:R-:W-:-:S04]  /*0860*/  IMAD.HI.U32 R7, R2, R15, RZ ;  /* 0x0000000f02077227 */ /* 0x000fc800078e00ff */
[C---:B------:R-:W-:Y:S02]  /*0870*/  IMAD R2, R10.reuse, R3, R9 ;  /* 0x000000030a027224 */ /* 0x040fe400078e0209 */
[----:B------:R-:W-:Y:S02]  /*0880*/  IMAD.MOV R7, RZ, RZ, -R7 ;  /* 0x000000ffff077224 */ /* 0x000fe400078e0a07 */
[C---:B------:R-:W-:Y:S01]  /*0890*/  IMAD R3, R10.reuse, R8, R11 ;  /* 0x000000080a037224 */ /* 0x040fe200078e020b */
[C---:B------:R-:W-:Y:S01]  /*08a0*/  ISETP.GT.U32.AND P0, PT, R10.reuse, R2, PT ;  /* 0x000000020a00720c */ /* 0x040fe20003f04070 */
[----:B------:R-:W-:Y:S01]  /*08b0*/  IMAD R7, R10, R7, R15 ;  /* 0x000000070a077224 */ /* 0x000fe200078e020f */
[----:B------:R-:W-:Y:S01]  /*08c0*/  LOP3.LUT R11, R4, 0x2, RZ, 0xfc, !PT ;  /* 0x00000002040b7812 */ /* 0x000fe200078efcff */
[----:B------:R-:W-:Y:S01]  /*08d0*/  @!P4 IMAD.IADD R38, R38, 0x1, -R0 ;  /* 0x000000012626c824 */ /* 0x000fe200078e0a00 */
[C---:B------:R-:W-:Y:S01]  /*08e0*/  ISETP.GT.U32.AND P1, PT, R10.reuse, R3, PT ;  /* 0x000000030a00720c */ /* 0x040fe20003f24070 */
[----:B------:R-:W-:Y:S01]  /*08f0*/  IMAD.HI.U32 R8, R5, R36, RZ ;  /* 0x0000002405087227 */ /* 0x000fe200078e00ff */
[----:B------:R-:W-:-:S02]  /*0900*/  ISETP.GT.U32.AND P5, PT, R10, R7, PT ;  /* 0x000000070a00720c */ /* 0x000fc40003fa4070 */
[----:B------:R-:W-:Y:S01]  /*0910*/  IABS R40, R11 ;  /* 0x0000000b00287213 */ /* 0x000fe20000000000 */
[----:B------:R-:W-:Y:S01]  /*0920*/  IMAD.MOV R6, RZ, RZ, -R6 ;  /* 0x000000ffff067224 */ /* 0x000fe200078e0a06 */
[----:B------:R-:W-:Y:S01]  /*0930*/  ISETP.GT.U32.AND P4, PT, R0, R38, PT ;  /* 0x000000260000720c */ /* 0x000fe20003f84070 */
[----:B------:R-:W-:Y:S01]  /*0940*/  IMAD.MOV R9, RZ, RZ, -R8 ;  /* 0x000000ffff097224 */ /* 0x000fe200078e0a08 */
[----:B------:R-:W-:Y:S01]  /*0950*/  LOP3.LUT R15, R4, 0x18, RZ, 0xfc, !PT ;  /* 0x00000018040f7812 */ /* 0x000fe200078efcff */
[----:B------:R-:W-:Y:S01]  /*0960*/  @!P0 IMAD.IADD R2, R2, 0x1, -R10 ;  /* 0x0000000102028824 */ /* 0x000fe200078e0a0a */
[----:B------:R-:W-:Y:S01]  /*0970*/  ISETP.GE.AND P0, PT, R11, RZ, PT ;  /* 0x000000ff0b00720c */ /* 0x000fe20003f06270 */
[----:B------:R-:W-:Y:S01]  /*0980*/  IMAD R6, R10, R6, R13 ;  /* 0x000000060a067224 */ /* 0x000fe200078e020d */
[----:B------:R-:W-:Y:S01]  /*0990*/  LOP3.LUT R13, R4, 0x6, RZ, 0xfc, !PT ;  /* 0x00000006040d7812 */ /* 0x000fe200078efcff */
[----:B------:R-:W-:Y:S01]  /*09a0*/  IMAD.HI.U32 R8, R5, R40, RZ ;  /* 0x0000002805087227 */ /* 0x000fe200078e00ff */
[----:B------:R-:W-:-:S02]  /*09b0*/  ISETP.GT.U32.AND P6, PT, R10, R2, PT ;  /* 0x000000020a00720c */ /* 0x000fc40003fc4070 */
[----:B------:R-:W-:Y:S01]  /*09c0*/  ISETP.GT.U32.AND P2, PT, R10, R6, PT ;  /* 0x000000060a00720c */ /* 0x000fe20003f44070 */
[----:B------:R-:W-:Y:S01]  /*09d0*/  @!P5 IMAD.IADD R7, R7, 0x1, -R10 ;  /* 0x000000010707d824 */ /* 0x000fe200078e0a0a */
[----:B------:R-:W-:Y:S01]  /*09e0*/  IABS R46, R13 ;  /* 0x0000000d002e7213 */ /* 0x000fe20000000000 */
[----:B------:R-:W-:Y:S01]  /*09f0*/  IMAD R36, R0, R9, R36 ;  /* 0x0000000900247224 */ /* 0x000fe200078e0224 */
[----:B------:R-:W-:Y:S01]  /*0a00*/  IABS R76, R15 ;  /* 0x0000000f004c7213 */ /* 0x000fe20000000000 */
[----:B------:R-:W-:Y:S01]  /*0a10*/  IMAD.MOV R9, RZ, RZ, -R8 ;  /* 0x000000ffff097224 */ /* 0x000fe200078e0a08 */
[----:B------:R-:W-:Y:S01]  /*0a20*/  ISETP.GT.U32.AND P5, PT, R10, R7, PT ;  /* 0x000000070a00720c */ /* 0x000fe20003fa4070 */
[----:B------:R-:W-:Y:S01]  /*0a30*/  @!P4 IMAD.IADD R38, R38, 0x1, -R0 ;  /* 0x000000012626c824 */ /* 0x000fe200078e0a00 */
[C---:B------:R-:W-:Y:S01]  /*0a40*/  ISETP.GT.U32.AND P4, PT, R0.reuse, R36, PT ;  /* 0x000000240000720c */ /* 0x040fe20003f84070 */
[----:B------:R-:W-:Y:S02]  /*0a50*/  IMAD R40, R0, R9, R40 ;  /* 0x0000000900287224 */ /* 0x000fe400078e0228 */
[--C-:B------:R-:W-:Y:S01]  /*0a60*/  @!P6 IMAD.IADD R2, R2, 0x1, -R10.reuse ;  /* 0x000000010202e824 */ /* 0x100fe200078e0a0a */
[----:B------:R-:W-:Y:S01]  /*0a70*/  ISETP.GE.AND P6, PT, R18, RZ, PT ;  /* 0x000000ff1200720c */ /* 0x000fe20003fc6270 */
[----:B------:R-:W-:Y:S01]  /*0a80*/  @!P1 IMAD.IADD R3, R3, 0x1, -R10 ;  /* 0x0000000103039824 */ /* 0x000fe200078e0a0a */
[----:B------:R-:W-:Y:S01]  /*0a90*/  @!P2 IADD3 R6, R6, -R10, RZ ;  /* 0x8000000a0606a210 */ /* 0x000fe20007ffe0ff */
[----:B------:R-:W-:-:S03]  /*0aa0*/  IMAD.HI.U32 R8, R5, R44, RZ ;  /* 0x0000002c05087227 */ /* 0x000fc600078e00ff */
[----:B------:R-:W-:Y:S01]  /*0ab0*/  ISETP.GT.U32.AND P1, PT, R10, R3, PT ;  /* 0x000000030a00720c */ /* 0x000fe20003f24070 */
[----:B------:R-:W-:Y:S01]  /*0ac0*/  @!P5 IMAD.IADD R7, R7, 0x1, -R10 ;  /* 0x000000010707d824 */ /* 0x000fe200078e0a0a */
[----:B------:R-:W-:Y:S01]  /*0ad0*/  ISETP.GE.AND P5, PT, R14, RZ, PT ;  /* 0x000000ff0e00720c */ /* 0x000fe20003fa6270 */
[----:B------:R-:W-:Y:S01]  /*0ae0*/  @!P4 IMAD.IADD R36, R36, 0x1, -R0 ;  /* 0x000000012424c824 */ /* 0x000fe200078e0a00 */
[----:B------:R-:W-:Y:S01]  /*0af0*/  ISETP.GT.U32.AND P2, PT, R10, R6, PT ;  /* 0x000000060a00720c */ /* 0x000fe20003f44070 */
[----:B------:R-:W-:Y:S01]  /*0b00*/  IMAD.HI.U32 R9, R5, R46, RZ ;  /* 0x0000002e05097227 */ /* 0x000fe200078e00ff */
[----:B------:R-:W-:Y:S02]  /*0b10*/  ISETP.NE.AND P4, PT, RZ, c[0x0][0x178], PT ;  /* 0x00005e00ff007a0c */ /* 0x000fe40003f85270 */
[----:B-1----:R-:W-:Y:S01]  /*0b20*/  LOP3.LUT R14, R4, 0x16, RZ, 0xfc, !PT ;  /* 0x00000016040e7812 */ /* 0x002fe200078efcff */
[----:B------:R-:W-:Y:S01]  /*0b30*/  @!P6 IMAD.MOV R2, RZ, RZ, -R2 ;  /* 0x000000ffff02e224 */ /* 0x000fe200078e0a02 */
[----:B------:R-:W-:Y:S01]  /*0b40*/  ISETP.GT.U32.AND P6, PT, R0, R40, PT ;  /* 0x000000280000720c */ /* 0x000fe20003fc4070 */
[----:B------:R-:W-:Y:S01]  /*0b50*/  IMAD.MOV R11, RZ, RZ, -R8 ;  /* 0x000000ffff0b7224 */ /* 0x000fe200078e0a08 */
[----:B------:R-:W-:Y:S01]  /*0b60*/  LOP3.LUT R8, R4, 0x8, RZ, 0xfc, !PT ;  /* 0x0000000804087812 */ /* 0x000fe200078efcff */
[--C-:B------:R-:W-:Y:S01]  /*0b70*/  @!P1 IMAD.IADD R3, R3, 0x1, -R10.reuse ;  /* 0x0000000103039824 */ /* 0x100fe200078e0a0a */
[----:B------:R-:W-:Y:S01]  /*0b80*/  ISETP.GE.AND P1, PT, R16, RZ, PT ;  /* 0x000000ff1000720c */ /* 0x000fe20003f26270 */
[----:B------:R-:W-:Y:S01]  /*0b90*/  @!P5 IMAD.MOV R7, RZ, RZ, -R7 ;  /* 0x000000ffff07d224 */ /* 0x000fe200078e0a07 */
[----:B------:R-:W-:Y:S01]  /*0ba0*/  ISETP.GT.U32.AND P5, PT, R0, R36, PT ;  /* 0x000000240000720c */ /* 0x000fe20003fa4070 */
[----:B------:R-:W-:Y:S01]  /*0bb0*/  @!P2 IMAD.IADD R6, R6, 0x1, -R10 ;  /* 0x000000010606a824 */ /* 0x000fe200078e0a0a */
[----:B------:R-:W-:Y:S01]  /*0bc0*/  ISETP.GE.AND P2, PT, R17, RZ, PT ;  /* 0x000000ff1100720c */ /* 0x000fe20003f46270 */
[----:B------:R-:W-:Y:S01]  /*0bd0*/  IMAD.MOV R9, RZ, RZ, -R9 ;  /* 0x000000ffff097224 */ /* 0x000fe200078e0a09 */
[----:B------:R-:W-:Y:S01]  /*0be0*/  IABS R50, R8 ;  /* 0x0000000800327213 */ /* 0x000fe20000000000 */
[----:B------:R-:W-:Y:S01]  /*0bf0*/  IMAD R44, R0, R11, R44 ;  /* 0x0000000b002c7224 */ /* 0x000fe200078e022c */
[----:B------:R-:W-:Y:S01]  /*0c00*/  LOP3.LUT R10, R4, 0xa, RZ, 0xfc, !PT ;  /* 0x0000000a040a7812 */ /* 0x000fe200078efcff */
[----:B------:R-:W-:Y:S01]  /*0c10*/  @!P6 IMAD.IADD R40, R40, 0x1, -R0 ;  /* 0x000000012828e824 */ /* 0x000fe200078e0a00 */
[----:B------:R-:W-:Y:S01]  /*0c20*/  SEL R2, R25, R2, !P4 ;  /* 0x0000000219027207 */ /* 0x000fe20006000000 */
[C---:B------:R-:W-:Y:S01]  /*0c30*/  IMAD R46, R0.reuse, R9, R46 ;  /* 0x00000009002e7224 */ /* 0x040fe200078e022e */
[----:B------:R-:W-:Y:S01]  /*0c40*/  IABS R54, R10 ;  /* 0x0000000a00367213 */ /* 0x000fe20000000000 */
[----:B------:R-:W-:Y:S01]  /*0c50*/  @!P1 IMAD.MOV R6, RZ, RZ, -R6 ;  /* 0x000000ffff069224 */ /* 0x000fe200078e0a06 */
[----:B------:R-:W-:Y:S01]  /*0c60*/  ISETP.GT.U32.AND P6, PT, R0, R40, PT ;  /* 0x000000280000720c */ /* 0x000fe20003fc4070 */
[----:B------:R-:W-:Y:S01]  /*0c70*/  @!P5 IMAD.IADD R36, R36, 0x1, -R0 ;  /* 0x000000012424d824 */ /* 0x000fe200078e0a00 */
[----:B------:R-:W-:Y:S01]  /*0c80*/  ISETP.GT.U32.AND P5, PT, R0, R44, PT ;  /* 0x0000002c0000720c */ /* 0x000fe20003fa4070 */
[----:B------:R-:W-:Y:S01]  /*0c90*/  @!P3 IMAD.MOV R38, RZ, RZ, -R38 ;  /* 0x000000ffff26b224 */ /* 0x000fe200078e0a26 */
[----:B------:R-:W-:-:S02]  /*0ca0*/  @!P2 IADD3 R3, -R3, RZ, RZ ;  /* 0x000000ff0303a210 */ /* 0x000fc40007ffe1ff */
[----:B------:R-:W-:Y:S02]  /*0cb0*/  ISETP.GE.AND P2, PT, R12, RZ, PT ;  /* 0x000000ff0c00720c */ /* 0x000fe40003f46270 */
[C---:B------:R-:W-:Y:S02]  /*0cc0*/  SEL R24, R25.reuse, R3, !P4 ;  /* 0x0000000319187207 */ /* 0x040fe40006000000 */
[----:B------:R-:W-:Y:S01]  /*0cd0*/  SEL R3, R25, R6, !P4 ;  /* 0x0000000619037207 */ /* 0x000fe20006000000 */
[----:B------:R-:W-:Y:S01]  /*0ce0*/  IMAD.HI.U32 R6, R5, R50, RZ ;  /* 0x0000003205067227 */ /* 0x000fe200078e00ff */
[----:B------:R-:W-:Y:S02]  /*0cf0*/  SEL R25, R25, R7, !P4 ;  /* 0x0000000719197207 */ /* 0x000fe40006000000 */
[----:B------:R-:W-:Y:S01]  /*0d00*/  LOP3.LUT R12, R4, 0xe, RZ, 0xfc, !PT ;  /* 0x0000000e040c7812 */ /* 0x000fe200078efcff */
[--C-:B------:R-:W-:Y:S01]  /*0d10*/  @!P6 IMAD.IADD R40, R40, 0x1, -R0.reuse ;  /* 0x000000012828e824 */ /* 0x100fe200078e0a00 */
[----:B------:R-:W-:Y:S01]  /*0d20*/  ISETP.GT.U32.AND P6, PT, R0, R46, PT ;  /* 0x0000002e0000720c */ /* 0x000fe20003fc4070 */
[----:B------:R-:W-:Y:S01]  /*0d30*/  @!P5 IMAD.IADD R44, R44, 0x1, -R0 ;  /* 0x000000012c2cd824 */ /* 0x000fe200078e0a00 */
[----:B------:R-:W-:Y:S01]  /*0d40*/  IABS R62, R12 ;  /* 0x0000000c003e7213 */ /* 0x000fe20000000000 */
[----:B------:R-:W-:Y:S01]  /*0d50*/  IMAD.MOV R7, RZ, RZ, -R6 ;  /* 0x000000ffff077224 */ /* 0x000fe200078e0a06 */
[----:B------:R-:W-:Y:S01]  /*0d60*/  LOP3.LUT R11, R4, 0xc, RZ, 0xfc, !PT ;  /* 0x0000000c040b7812 */ /* 0x000fe200078efcff */
[----:B------:R-:W-:Y:S01]  /*0d70*/  IMAD.HI.U32 R6, R5, R54, RZ ;  /* 0x0000003605067227 */ /* 0x000fe200078e00ff */
[----:B------:R-:W-:-:S02]  /*0d80*/  ISETP.GE.AND P1, PT, R13, RZ, PT ;  /* 0x000000ff0d00720c */ /* 0x000fc40003f26270 */
[----:B------:R-:W-:Y:S01]  /*0d90*/  IABS R56, R11 ;  /* 0x0000000b00387213 */ /* 0x000fe20000000000 */
[----:B------:R-:W-:Y:S01]  /*0da0*/  IMAD.MOV R9, RZ, RZ, -R6 ;  /* 0x000000ffff097224 */ /* 0x000fe200078e0a06 */
[C---:B------:R-:W-:Y:S01]  /*0db0*/  LOP3.LUT R13, R4.reuse, 0x10, RZ, 0xfc, !PT ;  /* 0x00000010040d7812 */ /* 0x040fe200078efcff */
[----:B------:R-:W-:Y:S01]  /*0dc0*/  IMAD.HI.U32 R6, R5, R62, RZ ;  /* 0x0000003e05067227 */ /* 0x000fe200078e00ff */
[----:B------:R-:W-:Y:S02]  /*0dd0*/  ISETP.GE.AND P4, PT, R4, RZ, PT ;  /* 0x000000ff0400720c */ /* 0x000fe40003f86270 */
[----:B------:R-:W-:Y:S01]  /*0de0*/  IABS R64, R13 ;  /* 0x0000000d00407213 */ /* 0x000fe20000000000 */
[----:B------:R-:W-:Y:S01]  /*0df0*/  @!P6 IMAD.IADD R46, R46, 0x1, -R0 ;  /* 0x000000012e2ee824 */ /* 0x000fe200078e0a00 */
[C---:B------:R-:W-:Y:S01]  /*0e00*/  ISETP.GT.U32.AND P6, PT, R0.reuse, R44, PT ;  /* 0x0000002c0000720c */ /* 0x040fe20003fc4070 */
[C---:B------:R-:W-:Y:S01]  /*0e10*/  IMAD R54, R0.reuse, R9, R54 ;  /* 0x0000000900367224 */ /* 0x040fe200078e0236 */
[----:B------:R-:W-:Y:S01]  /*0e20*/  IABS R74, R14 ;  /* 0x0000000e004a7213 */ /* 0x000fe20000000000 */
[----:B------:R-:W-:Y:S01]  /*0e30*/  IMAD.MOV R9, RZ, RZ, -R6 ;  /* 0x000000ffff097224 */ /* 0x000fe200078e0a06 */
[C---:B------:R-:W-:Y:S01]  /*0e40*/  ISETP.GT.U32.AND P3, PT, R0.reuse, R46, PT ;  /* 0x0000002e0000720c */ /* 0x040fe20003f64070 */
[----:B------:R-:W-:Y:S01]  /*0e50*/  IMAD R50, R0, R7, R50 ;  /* 0x0000000700327224 */ /* 0x000fe200078e0232 */
[----:B------:R-:W-:Y:S01]  /*0e60*/  LOP3.LUT R17, R4, 0xe0, RZ, 0xfc, !PT ;  /* 0x000000e004117812 */ /* 0x000fe200078efcff */
[----:B------:R-:W-:-:S02]  /*0e70*/  IMAD R62, R0, R9, R62 ;  /* 0x00000009003e7224 */ /* 0x000fc400078e023e */
[----:B------:R-:W-:Y:S01]  /*0e80*/  IMAD.HI.U32 R7, R5, R56, RZ ;  /* 0x0000003805077227 */ /* 0x000fe200078e00ff */
[----:B------:R-:W-:Y:S02]  /*0e90*/  ISETP.GT.U32.AND P5, PT, R0, R50, PT ;  /* 0x000000320000720c */ /* 0x000fe40003fa4070 */
[----:B------:R-:W-:Y:S01]  /*0ea0*/  @!P4 IADD3 R36, -R36, RZ, RZ ;  /* 0x000000ff2424c210 */ /* 0x000fe20007ffe1ff */
[----:B------:R-:W-:Y:S01]  /*0eb0*/  @!P6 IMAD.IADD R44, R44, 0x1, -R0 ;  /* 0x000000012c2ce824 */ /* 0x000fe200078e0a00 */
[----:B------:R-:W-:Y:S01]  /*0ec0*/  ISETP.GT.U32.AND P6, PT, R0, R54, PT ;  /* 0x000000360000720c */ /* 0x000fe20003fc4070 */
[----:B------:R-:W-:Y:S01]  /*0ed0*/  @!P0 IMAD.MOV R40, RZ, RZ, -R40 ;  /* 0x000000ffff288224 */ /* 0x000fe200078e0a28 */
[----:B------:R-:W-:Y:S01]  /*0ee0*/  ISETP.GE.AND P0, PT, R10, RZ, PT ;  /* 0x000000ff0a00720c */ /* 0x000fe20003f06270 */
[----:B------:R-:W-:Y:S01]  /*0ef0*/  @!P3 IMAD.IADD R46, R46, 0x1, -R0 ;  /* 0x000000012e2eb824 */ /* 0x000fe200078e0a00 */
[----:B------:R-:W-:Y:S01]  /*0f00*/  LOP3.LUT R10, R4, 0x12, RZ, 0xfc, !PT ;  /* 0x00000012040a7812 */ /* 0x000fe200078efcff */
[----:B------:R-:W-:Y:S01]  /*0f10*/  IMAD.MOV R7, RZ, RZ, -R7 ;  /* 0x000000ffff077224 */ /* 0x000fe200078e0a07 */
[----:B------:R-:W-:Y:S01]  /*0f20*/  ISETP.GE.AND P4, PT, R8, RZ, PT ;  /* 0x000000ff0800720c */ /* 0x000fe20003f86270 */
[----:B------:R-:W-:Y:S01]  /*0f30*/  @!P2 IMAD.MOV R44, RZ, RZ, -R44 ;  /* 0x000000ffff2ca224 */ /* 0x000fe200078e0a2c */
[----:B------:R-:W-:Y:S01]  /*0f40*/  @!P1 IADD3 R46, -R46, RZ, RZ ;  /* 0x000000ff2e2e9210 */ /* 0x000fe20007ffe1ff */
[----:B------:R-:W-:Y:S01]  /*0f50*/  @!P5 IMAD.IADD R50, R50, 0x1, -R0 ;  /* 0x000000013232d824 */ /* 0x000fe200078e0a00 */
[----:B------:R-:W-:Y:S01]  /*0f60*/  IABS R68, R10 ;  /* 0x0000000a00447213 */ /* 0x000fe20000000000 */
[----:B------:R-:W-:Y:S01]  /*0f70*/  IMAD R56, R0, R7, R56 ;  /* 0x0000000700387224 */ /* 0x000fe200078e0238 */
[----:B------:R-:W-:Y:S01]  /*0f80*/  ISETP.GE.AND P3, PT, R11, RZ, PT ;  /* 0x000000ff0b00720c */ /* 0x000fe20003f66270 */
[----:B------:R-:W-:Y:S01]  /*0f90*/  @!P6 IMAD.IADD R54, R54, 0x1, -R0 ;  /* 0x000000013636e824 */ /* 0x000fe200078e0a00 */
[C---:B------:R-:W-:Y:S01]  /*0fa0*/  ISETP.GT.U32.AND P6, PT, R0.reuse, R62, PT ;  /* 0x0000003e0000720c */ /* 0x040fe20003fc4070 */
[----:B------:R-:W-:Y:S01]  /*0fb0*/  IMAD.HI.U32 R7, R5, R64, RZ ;  /* 0x0000004005077227 */ /* 0x000fe200078e00ff */
[----:B------:R-:W-:-:S02]  /*0fc0*/  ISETP.GT.U32.AND P5, PT, R0, R50, PT ;  /* 0x000000320000720c */ /* 0x000fc40003fa4070 */
[C---:B------:R-:W-:Y:S01]  /*0fd0*/  ISETP.GT.U32.AND P1, PT, R0.reuse, R54, PT ;  /* 0x000000360000720c */ /* 0x040fe20003f24070 */
[----:B------:R-:W-:Y:S01]  /*0fe0*/  IMAD.MOV R7, RZ, RZ, -R7 ;  /* 0x000000ffff077224 */ /* 0x000fe200078e0a07 */
[----:B------:R-:W-:Y:S01]  /*0ff0*/  ISETP.GT.U32.AND P2, PT, R0, R56, PT ;  /* 0x000000380000720c */ /* 0x000fe20003f44070 */
[----:B------:R-:W-:Y:S01]  /*1000*/  IMAD.HI.U32 R6, R5, R68, RZ ;  /* 0x0000004405067227 */ /* 0x000fe200078e00ff */
[----:B------:R-:W-:-:S03]  /*1010*/  IABS R18, R17 ;  /* 0x0000001100127213 */ /* 0x000fc60000000000 */
[----:B------:R-:W-:Y:S02]  /*1020*/  IMAD R64, R0, R7, R64 ;  /* 0x0000000700407224 */ /* 0x000fe400078e0240 */
[----:B------:R-:W-:Y:S02]  /*1030*/  @!P6 IMAD.IADD R62, R62, 0x1, -R0 ;  /* 0x000000013e3ee824 */ /* 0x000fe400078e0a00 */
[----:B------:R-:W-:Y:S02]  /*1040*/  IMAD.MOV R7, RZ, RZ, -R6 ;  /* 0x000000ffff077224 */ /* 0x000fe400078e0a06 */
[----:B------:R-:W-:Y:S01]  /*1050*/  @!P1 IMAD.IADD R54, R54, 0x1, -R0 ;  /* 0x0000000136369824 */ /* 0x000fe200078e0a00 */
[C---:B------:R-:W-:Y:S01]  /*1060*/  ISETP.GT.U32.AND P6, PT, R0.reuse, R62, PT ;  /* 0x0000003e0000720c */ /* 0x040fe20003fc4070 */
[C---:B------:R-:W-:Y:S01]  /*1070*/  IMAD R68, R0.reuse, R7, R68 ;  /* 0x0000000700447224 */ /* 0x040fe200078e0244 */
[----:B------:R-:W-:Y:S01]  /*1080*/  ISETP.GT.U32.AND P1, PT, R0, R64, PT ;  /* 0x000000400000720c */ /* 0x000fe20003f24070 */
[--C-:B------:R-:W-:Y:S01]  /*1090*/  @!P5 IMAD.IADD R50, R50, 0x1, -R0.reuse ;  /* 0x000000013232d824 */ /* 0x100fe200078e0a00 */
[----:B------:R-:W-:Y:S01]  /*10a0*/  ISETP.GE.AND P5, PT, R12, RZ, PT ;  /* 0x000000ff0c00720c */ /* 0x000fe20003fa6270 */
[----:B------:R-:W-:Y:S01]  /*10b0*/  @!P2 IMAD.IADD R56, R56, 0x1, -R0 ;  /* 0x000000013838a824 */ /* 0x000fe200078e0a00 */
[----:B------:R-:W-:Y:S01]  /*10c0*/  LOP3.LUT R12, R4, 0x14, RZ, 0xfc, !PT ;  /* 0x00000014040c7812 */ /* 0x000fe200078efcff */
[----:B------:R-:W-:Y:S01]  /*10d0*/  IMAD.HI.U32 R7, R5, R74, RZ ;  /* 0x0000004a05077227 */ /* 0x000fe200078e00ff */
[----:B------:R-:W-:-:S02]  /*10e0*/  @!P0 IADD3 R54, -R54, RZ, RZ ;  /* 0x000000ff36368210 */ /* 0x000fc40007ffe1ff */
[----:B------:R-:W-:Y:S01]  /*10f0*/  IABS R70, R12 ;  /* 0x0000000c00467213 */ /* 0x000fe20000000000 */
[----:B------:R-:W-:Y:S01]  /*1100*/  IMAD.HI.U32 R8, R5, R76, RZ ;  /* 0x0000004c05087227 */ /* 0x000fe200078e00ff */
[----:B------:R-:W-:-:S03]  /*1110*/  ISETP.GT.U32.AND P2, PT, R0, R56, PT ;  /* 0x000000380000720c */ /* 0x000fc60003f44070 */
[----:B------:R-:W-:Y:S01]  /*1120*/  @!P6 IMAD.IADD R62, R62, 0x1, -R0 ;  /* 0x000000013e3ee824 */ /* 0x000fe200078e0a00 */
[----:B------:R-:W-:Y:S01]  /*1130*/  ISETP.GT.U32.AND P6, PT, R0, R68, PT ;  /* 0x000000440000720c */ /* 0x000fe20003fc4070 */
[----:B------:R-:W-:-:S04]  /*1140*/  IMAD.HI.U32 R6, R5, R70, RZ ;  /* 0x0000004605067227 */ /* 0x000fc800078e00ff */
[----:B------:R-:W-:Y:S01]  /*1150*/  @!P1 IMAD.IADD R64, R64, 0x1, -R0 ;  /* 0x0000000140409824 */ /* 0x000fe200078e0a00 */
[----:B------:R-:W-:Y:S01]  /*1160*/  ISETP.GE.AND P1, PT, R10, RZ, PT ;  /* 0x000000ff0a00720c */ /* 0x000fe20003f26270 */
[----:B------:R-:W-:Y:S01]  /*1170*/  IMAD.MOV R9, RZ, RZ, -R6 ;  /* 0x000000ffff097224 */ /* 0x000fe200078e0a06 */
[----:B------:R-:W-:Y:S01]  /*1180*/  LOP3.LUT R10, R4, 0x1e, RZ, 0xfc, !PT ;  /* 0x0000001e040a7812 */ /* 0x000fe200078efcff */
[----:B------:R-:W-:Y:S02]  /*1190*/  IMAD.MOV R7, RZ, RZ, -R7 ;  /* 0x000000ffff077224 */ /* 0x000fe400078e0a07 */
[----:B------:R-:W-:Y:S01]  /*11a0*/  IMAD R70, R0, R9, R70 ;  /* 0x0000000900467224 */ /* 0x000fe200078e0246 */
[----:B------:R-:W-:Y:S01]  /*11b0*/  LOP3.LUT R9, R4, 0x1c, RZ, 0xfc, !PT ;  /* 0x0000001c04097812 */ /* 0x000fe200078efcff */
[----:B------:R-:W-:Y:S01]  /*11c0*/  @!P6 IMAD.IADD R68, R68, 0x1, -R0 ;  /* 0x000000014444e824 */ /* 0x000fe200078e0a00 */
[----:B------:R-:W-:Y:S01]  /*11d0*/  ISETP.GT.U32.AND P6, PT, R0, R64, PT ;  /* 0x000000400000720c */ /* 0x000fe20003fc4070 */
[----:B------:R-:W-:Y:S01]  /*11e0*/  IMAD.MOV R11, RZ, RZ, -R8 ;  /* 0x000000ffff0b7224 */ /* 0x000fe200078e0a08 */
[----:B------:R-:W-:Y:S01]  /*11f0*/  LOP3.LUT R8, R4, 0x1a, RZ, 0xfc, !PT ;  /* 0x0000001a04087812 */ /* 0x000fe200078efcff */
[----:B------:R-:W-:Y:S01]  /*1200*/  @!P2 IMAD.IADD R56, R56, 0x1, -R0 ;  /* 0x000000013838a824 */ /* 0x000fe200078e0a00 */
[C---:B------:R-:W-:Y:S01]  /*1210*/  ISETP.GT.U32.AND P0, PT, R0.reuse, R68, PT ;  /* 0x000000440000720c */ /* 0x040fe20003f04070 */
[C---:B------:R-:W-:Y:S01]  /*1220*/  IMAD R74, R0.reuse, R7, R74 ;  /* 0x00000007004a7224 */ /* 0x040fe200078e024a */
[----:B------:R-:W-:Y:S01]  /*1230*/  IABS R80, R8 ;  /* 0x0000000800507213 */ /* 0x000fe20000000000 */
[----:B------:R-:W-:Y:S01]  /*1240*/  @!P4 IMAD.MOV R50, RZ, RZ, -R50 ;  /* 0x000000ffff32c224 */ /* 0x000fe200078e0a32 */
[C---:B------:R-:W-:Y:S01]  /*1250*/  ISETP.GT.U32.AND P4, PT, R0.reuse, R70, PT ;  /* 0x000000460000720c */ /* 0x040fe20003f84070 */
[C---:B------:R-:W-:Y:S01]  /*1260*/  IMAD R76, R0.reuse, R11, R76 ;  /* 0x0000000b004c7224 */ /* 0x040fe200078e024c */
[----:B------:R-:W-:Y:S01]  /*1270*/  ISETP.GE.AND P2, PT, R13, RZ, PT ;  /* 0x000000ff0d00720c */ /* 0x000fe20003f46270 */
[----:B------:R-:W-:Y:S01]  /*1280*/  @!P3 IMAD.MOV R56, RZ, RZ, -R56 ;  /* 0x000000ffff38b224 */ /* 0x000fe200078e0a38 */
[----:B------:R-:W-:Y:S01]  /*1290*/  ISETP.GT.U32.AND P3, PT, R0, R74, PT ;  /* 0x0000004a0000720c */ /* 0x000fe20003f64070 */
[----:B------:R-:W-:Y:S01]  /*12a0*/  IMAD.HI.U32 R6, R5, R80, RZ ;  /* 0x0000005005067227 */ /* 0x000fe200078e00ff */
[----:B------:R-:W-:-:S02]  /*12b0*/  IABS R82, R9 ;  /* 0x0000000900527213 */ /* 0x000fc40000000000 */
[----:B------:R-:W-:Y:S01]  /*12c0*/  LOP3.LUT R11, R4, 0x20, RZ, 0xfc, !PT ;  /* 0x00000020040b7812 */ /* 0x000fe200078efcff */
[----:B------:R-:W-:Y:S01]  /*12d0*/  @!P6 IMAD.IADD R64, R64, 0x1, -R0 ;  /* 0x000000014040e824 */ /* 0x000fe200078e0a00 */
[----:B------:R-:W-:Y:S01]  /*12e0*/  ISETP.GT.U32.AND P6, PT, R0, R76, PT ;  /* 0x0000004c0000720c */ /* 0x000fe20003fc4070 */
[----:B------:R-:W-:Y:S01]  /*12f0*/  IMAD.MOV R7, RZ, RZ, -R6 ;  /* 0x000000ffff077224 */ /* 0x000fe200078e0a06 */
[----:B------:R-:W-:Y:S01]  /*1300*/  IABS R86, R10 ;  /* 0x0000000a00567213 */ /* 0x000fe20000000000 */
[--C-:B------:R-:W-:Y:S01]  /*1310*/  @!P4 IMAD.IADD R70, R70, 0x1, -R0.reuse ;  /* 0x000000014646c824 */ /* 0x100fe200078e0a00 */
[----:B------:R-:W-:Y:S01]  /*1320*/  IABS R88, R11 ;  /* 0x0000000b00587213 */ /* 0x000fe20000000000 */
[----:B------:R-:W-:Y:S01]  /*1330*/  @!P0 IMAD.IADD R68, R68, 0x1, -R0 ;  /* 0x0000000144448824 */ /* 0x000fe200078e0a00 */
[----:B------:R-:W-:Y:S01]  /*1340*/  ISETP.GE.AND P0, PT, R14, RZ, PT ;  /* 0x000000ff0e00720c */ /* 0x000fe20003f06270 */
[----:B------:R-:W-:Y:S01]  /*1350*/  IMAD R80, R0, R7, R80 ;  /* 0x0000000700507224 */ /* 0x000fe200078e0250 */
[----:B------:R-:W-:Y:S01]  /*1360*/  ISETP.GE.AND P4, PT, R15, RZ, PT ;  /* 0x000000ff0f00720c */ /* 0x000fe20003f86270 */
[----:B------:R-:W-:Y:S01]  /*1370*/  @!P3 IMAD.IADD R74, R74, 0x1, -R0 ;  /* 0x000000014a4ab824 */ /* 0x000fe200078e0a00 */
[C---:B------:R-:W-:Y:S01]  /*1380*/  ISETP.GT.U32.AND P3, PT, R0.reuse, R70, PT ;  /* 0x000000460000720c */ /* 0x040fe20003f64070 */
[----:B------:R-:W-:Y:S01]  /*1390*/  @!P1 IMAD.MOV R68, RZ, RZ, -R68 ;  /* 0x000000ffff449224 */ /* 0x000fe200078e0a44 */
[----:B------:R-:W-:Y:S01]  /*13a0*/  ISETP.GT.U32.AND P1, PT, R0, R80, PT ;  /* 0x000000500000720c */ /* 0x000fe20003f24070 */
[----:B------:R-:W-:Y:S01]  /*13b0*/  @!P6 IMAD.IADD R76, R76, 0x1, -R0 ;  /* 0x000000014c4ce824 */ /* 0x000fe200078e0a00 */
[----:B------:R-:W-:Y:S01]  /*13c0*/  ISETP.GT.U32.AND P6, PT, R0, R74, PT ;  /* 0x0000004a0000720c */ /* 0x000fe20003fc4070 */
[----:B------:R-:W-:Y:S01]  /*13d0*/  @!P5 IMAD.MOV R62, RZ, RZ, -R62 ;  /* 0x000000ffff3ed224 */ /* 0x000fe200078e0a3e */
[----:B------:R-:W-:Y:S01]  /*13e0*/  ISETP.GE.AND P5, PT, R12, RZ, PT ;  /* 0x000000ff0c00720c */ /* 0x000fe20003fa6270 */
[----:B------:R-:W-:Y:S01]  /*13f0*/  @!P2 IMAD.MOV R64, RZ, RZ, -R64 ;  /* 0x000000ffff40a224 */ /* 0x000fe200078e0a40 */
[----:B------:R-:W-:Y:S01]  /*1400*/  ISETP.GT.U32.AND P2, PT, R0, R76, PT ;  /* 0x0000004c0000720c */ /* 0x000fe20003f44070 */
[----:B------:R-:W-:Y:S01]  /*1410*/  IMAD.HI.U32 R6, R5, R82, RZ ;  /* 0x0000005205067227 */ /* 0x000fe200078e00ff */
[----:B------:R-:W-:-:S02]  /*1420*/  LOP3.LUT R12, R4, 0x2e, RZ, 0xfc, !PT ;  /* 0x0000002e040c7812 */ /* 0x000fc400078efcff */
[----:B------:R-:W-:Y:S01]  /*1430*/  LOP3.LUT R14, R4, 0x30, RZ, 0xfc, !PT ;  /* 0x00000030040e7812 */ /* 0x000fe200078efcff */
[----:B------:R-:W-:Y:S01]  /*1440*/  IMAD.MOV R7, RZ, RZ, -R6 ;  /* 0x000000ffff077224 */ /* 0x000fe200078e0a06 */
[----:B------:R-:W-:Y:S01]  /*1450*/  @!P3 IADD3 R70, R70, -R0, RZ ;  /* 0x800000004646b210 */ /* 0x000fe20007ffe0ff */
[----:B------:R-:W-:Y:S01]  /*1460*/  @!P1 IMAD.IADD R80, R80, 0x1, -R0 ;  /* 0x0000000150509824 */ /* 0x000fe200078e0a00 */
[----:B------:R-:W-:Y:S01]  /*1470*/  ISETP.GE.AND P3, PT, R8, RZ, PT ;  /* 0x000000ff0800720c */ /* 0x000fe20003f66270 */
[----:B------:R-:W-:Y:S01]  /*1480*/  IMAD R82, R0, R7, R82 ;  /* 0x0000000700527224 */ /* 0x000fe200078e0252 */
[----:B------:R-:W-:Y:S01]  /*1490*/  LOP3.LUT R8, R4, 0x22, RZ, 0xfc, !PT ;  /* 0x0000002204087812 */ /* 0x000fe200078efcff */
[----:B------:R-:W-:Y:S01]  /*14a0*/  @!P5 IMAD.MOV R70, RZ, RZ, -R70 ;  /* 0x000000ffff46d224 */ /* 0x000fe200078e0a46 */
[----:B------:R-:W-:Y:S01]  /*14b0*/  ISETP.GT.U32.AND P5, PT, R0, R80, PT ;  /* 0x000000500000720c */ /* 0x000fe20003fa4070 */
[----:B------:R-:W-:Y:S01]  /*14c0*/  IMAD.HI.U32 R6, R5, R86, RZ ;  /* 0x0000005605067227 */ /* 0x000fe200078e00ff */
[----:B------:R-:W-:-:S02]  /*14d0*/  IABS R92, R8 ;  /* 0x00000008005c7213 */ /* 0x000fc40000000000 */
[----:B------:R-:W-:Y:S01]  /*14e0*/  ISETP.GE.AND P1, PT, R10, RZ, PT ;  /* 0x000000ff0a00720c */ /* 0x000fe20003f26270 */
[----:B------:R-:W-:Y:S01]  /*14f0*/  IMAD.HI.U32 R7, R5, R88, RZ ;  /* 0x0000005805077227 */ /* 0x000fe200078e00ff */
[----:B------:R-:W-:Y:S02]  /*1500*/  LOP3.LUT R10, R4, 0x28, RZ, 0xfc, !PT ;  /* 0x00000028040a7812 */ /* 0x000fe400078efcff */
[----:B------:R-:W-:Y:S01]  /*1510*/  IABS R112, R12 ;  /* 0x0000000c00707213 */ /* 0x000fe20000000000 */
[----:B------:R-:W-:Y:S01]  /*1520*/  @!P2 IMAD.IADD R76, R76, 0x1, -R0 ;  /* 0x000000014c4ca824 */ /* 0x000fe200078e0a00 */
[----:B------:R-:W-:Y:S01]  /*1530*/  ISETP.GE.AND P2, PT, R9, RZ, PT ;  /* 0x000000ff0900720c */ /* 0x000fe20003f46270 */
[----:B------:R-:W-:Y:S01]  /*1540*/  IMAD.MOV R9, RZ, RZ, -R6 ;  /* 0x000000ffff097224 */ /* 0x000fe200078e0a06 */
[----:B------:R-:W-:Y:S01]  /*1550*/  IABS R126, R10 ;  /* 0x0000000a007e7213 */ /* 0x000fe20000000000 */
[----:B------:R-:W-:Y:S01]  /*1560*/  IMAD.MOV R7, RZ, RZ, -R7 ;  /* 0x000000ffff077224 */ /* 0x000fe200078e0a07 */
[----:B------:R-:W-:Y:S01]  /*1570*/  IABS R118, R14 ;  /* 0x0000000e00767213 */ /* 0x000fe20000000000 */
[----:B------:R-:W-:Y:S01]  /*1580*/  IMAD.HI.U32 R6, R5, R92, RZ ;  /* 0x0000005c05067227 */ /* 0x000fe200078e00ff */
[----:B------:R-:W-:-:S03]  /*1590*/  LOP3.LUT R15, R4, 0x38, RZ, 0xfc, !PT ;  /* 0x00000038040f7812 */ /* 0x000fc600078efcff */
[----:B------:R-:W-:Y:S01]  /*15a0*/  @!P6 IMAD.IADD R74, R74, 0x1, -R0 ;  /* 0x000000014a4ae824 */ /* 0x000fe200078e0a00 */
[C---:B------:R-:W-:Y:S01]  /*15b0*/  ISETP.GT.U32.AND P6, PT, R0.reuse, R82, PT ;  /* 0x000000520000720c */ /* 0x040fe20003fc4070 */
[----:B------:R-:W-:Y:S01]  /*15c0*/  IMAD R88, R0, R7, R88 ;  /* 0x0000000700587224 */ /* 0x000fe200078e0258 */
[----:B------:R-:W-:Y:S01]  /*15d0*/  IABS R122, R15 ;  /* 0x0000000f007a7213 */ /* 0x000fe20000000000 */
[----:B------:R-:W-:Y:S01]  /*15e0*/  IMAD.MOV R7, RZ, RZ, -R6 ;  /* 0x000000ffff077224 */ /* 0x000fe200078e0a06 */
[----:B------:R-:W-:Y:S01]  /*15f0*/  LOP3.LUT R6, R4, 0x24, RZ, 0xfc, !PT ;  /* 0x0000002404067812 */ /* 0x000fe200078efcff */
[----:B------:R-:W-:Y:S01]  /*1600*/  IMAD R86, R0, R9, R86 ;  /* 0x0000000900567224 */ /* 0x000fe200078e0256 */
[----:B------:R-:W-:Y:S01]  /*1610*/  LOP3.LUT R9, R4, 0x26, RZ, 0xfc, !PT ;  /* 0x0000002604097812 */ /* 0x000fe200078efcff */
[----:B------:R-:W-:Y:S01]  /*1620*/  @!P5 IMAD.IADD R80, R80, 0x1, -R0 ;  /* 0x000000015050d824 */ /* 0x000fe200078e0a00 */
[C---:B------:R-:W-:Y:S01]  /*1630*/  ISETP.GT.U32.AND P5, PT, R0.reuse, R88, PT ;  /* 0x000000580000720c */ /* 0x040fe20003fa4070 */
[C---:B------:R-:W-:Y:S01]  /*1640*/  IMAD R92, R0.reuse, R7, R92 ;  /* 0x00000007005c7224 */ /* 0x040fe200078e025c */
[----:B------:R-:W-:Y:S01]  /*1650*/  IABS R98, R9 ;  /* 0x0000000900627213 */ /* 0x000fe20000000000 */
[----:B------:R-:W-:Y:S01]  /*1660*/  @!P0 IMAD.MOV R74, RZ, RZ, -R74 ;  /* 0x000000ffff4a8224 */ /* 0x000fe200078e0a4a */
[C---:B------:R-:W-:Y:S01]  /*1670*/  ISETP.GT.U32.AND P0, PT, R0.reuse, R86, PT ;  /* 0x000000560000720c */ /* 0x040fe20003f04070 */
[----:B------:R-:W-:Y:S01]  /*1680*/  @!P3 IMAD.MOV R80, RZ, RZ, -R80 ;  /* 0x000000ffff50b224 */ /* 0x000fe200078e0a50 */
[----:B------:R-:W-:Y:S01]  /*1690*/  ISETP.GT.U32.AND P3, PT, R0, R92, PT ;  /* 0x0000005c0000720c */ /* 0x000fe20003f64070 */
[----:B------:R-:W-:Y:S01]  /*16a0*/  @!P6 IMAD.IADD R82, R82, 0x1, -R0 ;  /* 0x000000015252e824 */ /* 0x000fe200078e0a00 */
[----:B------:R-:W-:Y:S01]  /*16b0*/  IABS R96, R6 ;  /* 0x0000000600607213 */ /* 0x000fe20000000000 */
[----:B------:R-:W-:-:S03]  /*16c0*/  IMAD.HI.U32 R7, R5, R98, RZ ;  /* 0x0000006205077227 */ /* 0x000fc600078e00ff */
[----:B------:R-:W-:Y:S01]  /*16d0*/  ISETP.GT.U32.AND P6, PT, R0, R82, PT ;  /* 0x000000520000720c */ /* 0x000fe20003fc4070 */
[--C-:B------:R-:W-:Y:S02]  /*16e0*/  @!P5 IMAD.IADD R88, R88, 0x1, -R0.reuse ;  /* 0x000000015858d824 */ /* 0x100fe400078e0a00 */
[----:B------:R-:W-:Y:S02]  /*16f0*/  IMAD.MOV R7, RZ, RZ, -R7 ;  /* 0x000000ffff077224 */ /* 0x000fe400078e0a07 */
[--C-:B------:R-:W-:Y:S01]  /*1700*/  @!P0 IMAD.IADD R86, R86, 0x1, -R0.reuse ;  /* 0x0000000156568824 */ /* 0x100fe200078e0a00 */
[----:B------:R-:W-:Y:S01]  /*1710*/  ISETP.GT.U32.AND P5, PT, R0, R88, PT ;  /* 0x000000580000720c */ /* 0x000fe20003fa4070 */
[----:B------:R-:W-:Y:S02]  /*1720*/  @!P3 IMAD.IADD R92, R92, 0x1, -R0 ;  /* 0x000000015c5cb824 */ /* 0x000fe400078e0a00 */
[C---:B------:R-:W-:Y:S01]  /*1730*/  IMAD R98, R0.reuse, R7, R98 ;  /* 0x0000000700627224 */ /* 0x040fe200078e0262 */
[C---:B------:R-:W-:Y:S01]  /*1740*/  ISETP.GT.U32.AND P0, PT, R0.reuse, R86, PT ;  /* 0x000000560000720c */ /* 0x040fe20003f04070 */
[----:B------:R-:W-:Y:S01]  /*1750*/  @!P4 IMAD.MOV R76, RZ, RZ, -R76 ;  /* 0x000000ffff4cc224 */ /* 0x000fe200078e0a4c */
[----:B------:R-:W-:-:S02]  /*1760*/  ISETP.GT.U32.AND P3, PT, R0, R92, PT ;  /* 0x0000005c0000720c */ /* 0x000fc40003f64070 */
[----:B------:R-:W-:Y:S02]  /*1770*/  @!P6 IADD3 R82, R82, -R0, RZ ;  /* 0x800000005252e210 */ /* 0x000fe40007ffe0ff */
[----:B------:R-:W-:Y:S01]  /*1780*/  ISETP.GE.AND P6, PT, R8, RZ, PT ;  /* 0x000000ff0800720c */ /* 0x000fe20003fc6270 */
[----:B------:R-:W-:Y:S01]  /*1790*/  IMAD.HI.U32 R8, R5, R126, RZ ;  /* 0x0000007e05087227 */ /* 0x000fe200078e00ff */
[----:B------:R-:W-:-:S03]  /*17a0*/  ISETP.GE.AND P4, PT, R11, RZ, PT ;  /* 0x000000ff0b00720c */ /* 0x000fc60003f86270 */
[----:B------:R-:W-:Y:S01]  /*17b0*/  @!P2 IMAD.MOV R82, RZ, RZ, -R82 ;  /* 0x000000ffff52a224 */ /* 0x000fe200078e0a52 */
[----:B------:R-:W-:Y:S01]  /*17c0*/  ISETP.GE.AND P2, PT, R6, RZ, PT ;  /* 0x000000ff0600720c */ /* 0x000fe20003f46270 */
[----:B------:R-:W-:-:S04]  /*17d0*/  IMAD.HI.U32 R6, R5, R96, RZ ;  /* 0x0000006005067227 */ /* 0x000fc800078e00ff */
[----:B------:R-:W-:Y:S01]  /*17e0*/  @!P0 IMAD.IADD R86, R86, 0x1, -R0 ;  /* 0x0000000156568824 */ /* 0x000fe200078e0a00 */
[----:B------:R-:W-:Y:S01]  /*17f0*/  ISETP.GE.AND P0, PT, R9, RZ, PT ;  /* 0x000000ff0900720c */ /* 0x000fe20003f06270 */
[----:B------:R-:W-:Y:S01]  /*1800*/  IMAD.MOV R9, RZ, RZ, -R6 ;  /* 0x000000ffff097224 */ /* 0x000fe200078e0a06 */
[----:B------:R-:W-:Y:S01]  /*1810*/  LOP3.LUT R6, R4, 0x2a, RZ, 0xfc, !PT ;  /* 0x0000002a04067812 */ /* 0x000fe200078efcff */
[----:B------:R-:W-:Y:S01]  /*1820*/  @!P3 IMAD.IADD R92, R92, 0x1, -R0 ;  /* 0x000000015c5cb824 */ /* 0x000fe200078e0a00 */
[C---:B------:R-:W-:Y:S01]  /*1830*/  ISETP.GT.U32.AND P3, PT, R0.reuse, R98, PT ;  /* 0x000000620000720c */ /* 0x040fe20003f64070 */
[----:B------:R-:W-:Y:S01]  /*1840*/  IMAD R96, R0, R9, R96 ;  /* 0x0000000900607224 */ /* 0x000fe200078e0260 */
[----:B------:R-:W-:Y:S01]  /*1850*/  IABS R102, R6 ;  /* 0x0000000600667213 */ /* 0x000fe20000000000 */
[----:B------:R-:W-:Y:S01]  /*1860*/  @!P5 IMAD.IADD R88, R88, 0x1, -R0 ;  /* 0x000000015858d824 */ /* 0x000fe200078e0a00 */
[----:B------:R-:W-:Y:S01]  /*1870*/  ISETP.GE.AND P5, PT, R10, RZ, PT ;  /* 0x000000ff0a00720c */ /* 0x000fe20003fa6270 */
[----:B------:R-:W-:Y:S01]  /*1880*/  @!P1 IMAD.MOV R86, RZ, RZ, -R86 ;  /* 0x000000ffff569224 */ /* 0x000fe200078e0a56 */
[----:B------:R-:W-:Y:S01]  /*1890*/  ISETP.GT.U32.AND P1, PT, R0, R96, PT ;  /* 0x000000600000720c */ /* 0x000fe20003f24070 */
[----:B------:R-:W-:Y:S01]  /*18a0*/  IMAD.MOV R11, RZ, RZ, -R8 ;  /* 0x000000ffff0b7224 */ /* 0x000fe200078e0a08 */
[----:B------:R-:W-:Y:S01]  /*18b0*/  LOP3.LUT R10, R4, 0x2c, RZ, 0xfc, !PT ;  /* 0x0000002c040a7812 */ /* 0x000fe200078efcff */
[----:B------:R-:W-:Y:S01]  /*18c0*/  @!P6 IMAD.MOV R92, RZ, RZ, -R92 ;  /* 0x000000ffff5ce224 */ /* 0x000fe200078e0a5c */
[----:B------:R-:W-:Y:S01]  /*18d0*/  @!P4 IADD3 R88, -R88, RZ, RZ ;  /* 0x000000ff5858c210 */ /* 0x000fe20007ffe1ff */
[----:B------:R-:W-:Y:S01]  /*18e0*/  IMAD R126, R0, R11, R126 ;  /* 0x0000000b007e7224 */ /* 0x000fe200078e027e */
[----:B------:R-:W-:Y:S01]  /*18f0*/  IABS R116, R10 ;  /* 0x0000000a00747213 */ /* 0x000fe20000000000 */
[----:B------:R-:W-:Y:S01]  /*1900*/  @!P3 IMAD.IADD R98, R98, 0x1, -R0 ;  /* 0x000000016262b824 */ /* 0x000fe200078e0a00 */
[----:B------:R-:W-:Y:S01]  /*1910*/  ISETP.GE.AND P4, PT, R6, RZ, PT ;  /* 0x000000ff0600720c */ /* 0x000fe20003f86270 */
[----:B------:R-:W-:Y:S01]  /*1920*/  IMAD.HI.U32 R6, R5, R102, RZ ;  /* 0x0000006605067227 */ /* 0x000fe200078e00ff */
[----:B------:R-:W-:-:S02]  /*1930*/  ISETP.GT.U32.AND P6, PT, R0, R126, PT ;  /* 0x0000007e0000720c */ /* 0x000fc40003fc4070 */
[----:B------:R-:W-:Y:S01]  /*1940*/  ISETP.GT.U32.AND P3, PT, R0, R98, PT ;  /* 0x000000620000720c */ /* 0x000fe20003f64070 */
[----:B------:R-:W-:-:S04]  /*1950*/  IMAD.HI.U32 R7, R5, R116, RZ ;  /* 0x0000007405077227 */ /* 0x000fc800078e00ff */
[----:B------:R-:W-:Y:S02]  /*1960*/  @!P1 IMAD.IADD R96, R96, 0x1, -R0 ;  /* 0x0000000160609824 */ /* 0x000fe400078e0a00 */
[----:B------:R-:W-:Y:S02]  /*1970*/  IMAD.MOV R7, RZ, RZ, -R7 ;  /* 0x000000ffff077224 */ /* 0x000fe400078e0a07 */
[----:B------:R-:W-:Y:S01]  /*1980*/  IMAD.MOV R11, RZ, RZ, -R6 ;  /* 0x000000ffff0b7224 */ /* 0x000fe200078e0a06 */
[C---:B------:R-:W-:Y:S01]  /*1990*/  ISETP.GT.U32.AND P1, PT, R0.reuse, R96, PT ;  /* 0x000000600000720c */ /* 0x040fe20003f24070 */
[C---:B------:R-:W-:Y:S02]  /*19a0*/  IMAD R116, R0.reuse, R7, R116 ;  /* 0x0000000700747224 */ /* 0x040fe400078e0274 */
[----:B------:R-:W-:Y:S02]  /*19b0*/  IMAD R102, R0, R11, R102 ;  /* 0x0000000b00667224 */ /* 0x000fe400078e0266 */
[--C-:B------:R-:W-:Y:S01]  /*19c0*/  @!P6 IMAD.IADD R126, R126, 0x1, -R0.reuse ;  /* 0x000000017e7ee824 */ /* 0x100fe200078e0a00 */
[----:B------:R-:W-:Y:S01]  /*19d0*/  ISETP.GT.U32.AND P6, PT, R0, R116, PT ;  /* 0x000000740000720c */ /* 0x000fe20003fc4070 */
[----:B------:R-:W-:Y:S01]  /*19e0*/  @!P3 IMAD.IADD R98, R98, 0x1, -R0 ;  /* 0x000000016262b824 */ /* 0x000fe200078e0a00 */
[----:B------:R-:W-:Y:S01]  /*19f0*/  ISETP.GT.U32.AND P3, PT, R0, R102, PT ;  /* 0x000000660000720c */ /* 0x000fe20003f64070 */
[----:B------:R-:W-:-:S04]  /*1a00*/  IMAD.HI.U32 R8, R5, R112, RZ ;  /* 0x0000007005087227 */ /* 0x000fc800078e00ff */
[----:B------:R-:W-:Y:S01]  /*1a10*/  @!P1 IMAD.IADD R96, R96, 0x1, -R0 ;  /* 0x0000000160609824 */ /* 0x000fe200078e0a00 */
[----:B------:R-:W-:Y:S01]  /*1a20*/  ISETP.GE.AND P1, PT, R10, RZ, PT ;  /* 0x000000ff0a00720c */ /* 0x000fe20003f26270 */
[----:B------:R-:W-:Y:S01]  /*1a30*/  IMAD.MOV R13, RZ, RZ, -R8 ;  /* 0x000000ffff0d7224 */ /* 0x000fe200078e0a08 */
[C---:B------:R-:W-:Y:S01]  /*1a40*/  LOP3.LUT R8, R4.reuse, 0x32, RZ, 0xfc, !PT ;  /* 0x0000003204087812 */ /* 0x040fe200078efcff */
[C---:B------:R-:W-:Y:S01]  /*1a50*/  IMAD.HI.U32 R9, R5.reuse, R118, RZ ;  /* 0x0000007605097227 */ /* 0x040fe200078e00ff */
[----:B------:R-:W-:Y:S02]  /*1a60*/  LOP3.LUT R10, R4, 0x34, RZ, 0xfc, !PT ;  /* 0x00000034040a7812 */ /* 0x000fe400078efcff */
[----:B------:R-:W-:Y:S01]  /*1a70*/  IABS R104, R8 ;  /* 0x0000000800687213 */ /* 0x000fe20000000000 */
[----:B------:R-:W-:Y:S01]  /*1a80*/  @!P6 IMAD.IADD R116, R116, 0x1, -R0 ;  /* 0x000000017474e824 */ /* 0x000fe200078e0a00 */
[----:B------:R-:W-:Y:S01]  /*1a90*/  IABS R120, R10 ;  /* 0x0000000a00787213 */ /* 0x000fe20000000000 */
[----:B------:R-:W-:Y:S01]  /*1aa0*/  @!P2 IMAD.MOV R96, RZ, RZ, -R96 ;  /* 0x000000ffff60a224 */ /* 0x000fe200078e0a60 */
[----:B------:R-:W-:Y:S01]  /*1ab0*/  @!P3 IADD3 R102, R102, -R0, RZ ;  /* 0x800000006666b210 */ /* 0x000fe20007ffe0ff */
[----:B------:R-:W-:Y:S01]  /*1ac0*/  IMAD.MOV R9, RZ, RZ, -R9 ;  /* 0x000000ffff097224 */ /* 0x000fe200078e0a09 */
[C---:B------:R-:W-:Y:S01]  /*1ad0*/  ISETP.GT.U32.AND P3, PT, R0.reuse, R126, PT ;  /* 0x0000007e0000720c */ /* 0x040fe20003f64070 */
[----:B------:R-:W-:Y:S01]  /*1ae0*/  IMAD.HI.U32 R6, R5, R104, RZ ;  /* 0x0000006805067227 */ /* 0x000fe200078e00ff */
[----:B------:R-:W-:-:S02]  /*1af0*/  ISETP.GT.U32.AND P2, PT, R0, R102, PT ;  /* 0x000000660000720c */ /* 0x000fc40003f44070 */
[----:B------:R-:W-:Y:S01]  /*1b00*/  ISETP.GT.U32.AND P6, PT, R0, R116, PT ;  /* 0x000000740000720c */ /* 0x000fe20003fc4070 */
[----:B------:R-:W-:-:S04]  /*1b10*/  IMAD.HI.U32 R7, R5, R120, RZ ;  /* 0x0000007805077227 */ /* 0x000fc800078e00ff */
[C---:B------:R-:W-:Y:S02]  /*1b20*/  IMAD R118, R0.reuse, R9, R118 ;  /* 0x0000000900767224 */ /* 0x040fe400078e0276 */
[----:B------:R-:W-:Y:S01]  /*1b30*/  IMAD R112, R0, R13, R112 ;  /* 0x0000000d00707224 */ /* 0x000fe200078e0270 */
[----:B------:R-:W-:Y:S01]  /*1b40*/  LOP3.LUT R13, R4, 0x36, RZ, 0xfc, !PT ;  /* 0x00000036040d7812 */ /* 0x000fe200078efcff */
[----:B------:R-:W-:Y:S02]  /*1b50*/  IMAD.MOV R9, RZ, RZ, -R6 ;  /* 0x000000ffff097224 */ /* 0x000fe400078e0a06 */
[----:B------:R-:W-:Y:S01]  /*1b60*/  IMAD.MOV R11, RZ, RZ, -R7 ;  /* 0x000000ffff0b7224 */ /* 0x000fe200078e0a07 */
[----:B------:R-:W-:Y:S01]  /*1b70*/  IABS R114, R13 ;  /* 0x0000000d00727213 */ /* 0x000fe20000000000 */
[----:B------:R-:W-:Y:S01]  /*1b80*/  @!P0 IMAD.MOV R98, RZ, RZ, -R98 ;  /* 0x000000ffff628224 */ /* 0x000fe200078e0a62 */
[C---:B------:R-:W-:Y:S01]  /*1b90*/  ISETP.GT.U32.AND P0, PT, R0.reuse, R112, PT ;  /* 0x000000700000720c */ /* 0x040fe20003f04070 */
[----:B------:R-:W-:-:S02]  /*1ba0*/  IMAD R104, R0, R9, R104 ;  /* 0x0000000900687224 */ /* 0x000fc400078e0268 */
[----:B------:R-:W-:Y:S01]  /*1bb0*/  IMAD R120, R0, R11, R120 ;  /* 0x0000000b00787224 */ /* 0x000fe200078e0278 */
[----:B------:R-:W-:Y:S01]  /*1bc0*/  LOP3.LUT R11, R4, 0x3a, RZ, 0xfc, !PT ;  /* 0x0000003a040b7812 */ /* 0x000fe200078efcff */
[--C-:B------:R-:W-:Y:S01]  /*1bd0*/  @!P3 IMAD.IADD R126, R126, 0x1, -R0.reuse ;  /* 0x000000017e7eb824 */ /* 0x100fe200078e0a00 */
[----:B------:R-:W-:Y:S01]  /*1be0*/  ISETP.GT.U32.AND P3, PT, R0, R118, PT ;  /* 0x000000760000720c */ /* 0x000fe20003f64070 */
[--C-:B------:R-:W-:Y:S01]  /*1bf0*/  @!P2 IMAD.IADD R102, R102, 0x1, -R0.reuse ;  /* 0x000000016666a824 */ /* 0x100fe200078e0a00 */
[----:B------:R-:W-:Y:S01]  /*1c00*/  ISETP.GT.U32.AND P2, PT, R0, R104, PT ;  /* 0x000000680000720c */ /* 0x000fe20003f44070 */
[----:B------:R-:W-:Y:S01]  /*1c10*/  @!P6 IMAD.IADD R116, R116, 0x1, -R0 ;  /* 0x000000017474e824 */ /* 0x000fe200078e0a00 */
[----:B------:R-:W-:Y:S01]  /*1c20*/  ISETP.GT.U32.AND P6, PT, R0, R120, PT ;  /* 0x000000780000720c */ /* 0x000fe20003fc4070 */
[----:B------:R-:W-:Y:S01]  /*1c30*/  IMAD.HI.U32 R7, R5, R122, RZ ;  /* 0x0000007a05077227 */ /* 0x000fe200078e00ff */
[----:B------:R-:W-:-:S03]  /*1c40*/  IABS R106, R11 ;  /* 0x0000000b006a7213 */ /* 0x000fc60000000000 */
[----:B------:R-:W-:Y:S01]  /*1c50*/  @!P0 IMAD.IADD R112, R112, 0x1, -R0 ;  /* 0x0000000170708824 */ /* 0x000fe200078e0a00 */
[----:B------:R-:W-:Y:S01]  /*1c60*/  ISETP.GE.AND P0, PT, R12, RZ, PT ;  /* 0x000000ff0c00720c */ /* 0x000fe20003f06270 */
[----:B------:R-:W-:Y:S01]  /*1c70*/  @!P5 IMAD.MOV R126, RZ, RZ, -R126 ;  /* 0x000000ffff7ed224 */ /* 0x000fe200078e0a7e */
[----:B------:R-:W-:Y:S01]  /*1c80*/  LOP3.LUT R12, R4, 0x3c, RZ, 0xfc, !PT ;  /* 0x0000003c040c7812 */ /* 0x000fe200078efcff */
[----:B------:R-:W-:Y:S01]  /*1c90*/  IMAD.MOV R7, RZ, RZ, -R7 ;  /* 0x000000ffff077224 */ /* 0x000fe200078e0a07 */
[----:B------:R-:W-:Y:S01]  /*1ca0*/  @!P3 IADD3 R118, R118, -R0, RZ ;  /* 0x800000007676b210 */ /* 0x000fe20007ffe0ff */
[--C-:B------:R-:W-:Y:S01]  /*1cb0*/  @!P2 IMAD.IADD R104, R104, 0x1, -R0.reuse ;  /* 0x000000016868a824 */ /* 0x100fe200078e0a00 */
[----:B------:R-:W-:Y:S01]  /*1cc0*/  ISETP.GT.U32.AND P2, PT, R0, R112, PT ;  /* 0x000000700000720c */ /* 0x000fe20003f44070 */
[----:B------:R-:W-:Y:S01]  /*1cd0*/  @!P6 IMAD.IADD R120, R120, 0x1, -R0 ;  /* 0x000000017878e824 */ /* 0x000fe200078e0a00 */
[C---:B------:R-:W-:Y:S01]  /*1ce0*/  ISETP.GT.U32.AND P6, PT, R0.reuse, R118, PT ;  /* 0x000000760000720c */ /* 0x040fe20003fc4070 */
[C---:B------:R-:W-:Y:S01]  /*1cf0*/  IMAD R122, R0.reuse, R7, R122 ;  /* 0x00000007007a7224 */ /* 0x040fe200078e027a */
[----:B------:R-:W-:Y:S01]  /*1d00*/  ISETP.GT.U32.AND P5, PT, R0, R104, PT ;  /* 0x000000680000720c */ /* 0x000fe20003fa4070 */
[----:B------:R-:W-:Y:S01]  /*1d10*/  IMAD.HI.U32 R6, R5, R114, RZ ;  /* 0x0000007205067227 */ /* 0x000fe200078e00ff */
[----:B------:R-:W-:-:S02]  /*1d20*/  IABS R124, R12 ;  /* 0x0000000c007c7213 */ /* 0x000fc40000000000 */
[----:B------:R-:W-:Y:S01]  /*1d30*/  ISETP.GE.AND P3, PT, R14, RZ, PT ;  /* 0x000000ff0e00720c */ /* 0x000fe20003f66270 */
[----:B------:R-:W-:Y:S01]  /*1d40*/  @!P4 IMAD.MOV R102, RZ, RZ, -R102 ;  /* 0x000000ffff66c224 */ /* 0x000fe200078e0a66 */
[----:B------:R-:W-:Y:S01]  /*1d50*/  ISETP.GT.U32.AND P4, PT, R0, R120, PT ;  /* 0x000000780000720c */ /* 0x000fe20003f84070 */
[----:B------:R-:W-:Y:S01]  /*1d60*/  IMAD.MOV R9, RZ, RZ, -R6 ;  /* 0x000000ffff097224 */ /* 0x000fe200078e0a06 */
[----:B------:R-:W-:Y:S01]  /*1d70*/  LOP3.LUT R14, R4, 0x8c, RZ, 0xfc, !PT ;  /* 0x0000008c040e7812 */ /* 0x000fe200078efcff */
[--C-:B------:R-:W-:Y:S01]  /*1d80*/  @!P2 IMAD.IADD R112, R112, 0x1, -R0.reuse ;  /* 0x000000017070a824 */ /* 0x100fe200078e0a00 */
[----:B------:R-:W-:Y:S01]  /*1d90*/  ISETP.GE.AND P2, PT, R8, RZ, PT ;  /* 0x000000ff0800720c */ /* 0x000fe20003f46270 */
[----:B------:R-:W-:Y:S01]  /*1da0*/  @!P6 IMAD.IADD R118, R118, 0x1, -R0 ;  /* 0x000000017676e824 */ /* 0x000fe200078e0a00 */
[----:B------:R-:W-:Y:S01]  /*1db0*/  ISETP.GT.U32.AND P6, PT, R0, R122, PT ;  /* 0x0000007a0000720c */ /* 0x000fe20003fc4070 */
[----:B------:R-:W-:Y:S01]  /*1dc0*/  IMAD.HI.U32 R6, R5, R106, RZ ;  /* 0x0000006a05067227 */ /* 0x000fe200078e00ff */
[----:B------:R-:W-:-:S02]  /*1dd0*/  LOP3.LUT R8, R4, 0x42, RZ, 0xfc, !PT ;  /* 0x0000004204087812 */ /* 0x000fc400078efcff */
[----:B------:R-:W-:Y:S01]  /*1de0*/  IABS R196, R14 ;  /* 0x0000000e00c47213 */ /* 0x000fe20000000000 */
[----:B------:R-:W-:Y:S01]  /*1df0*/  @!P5 IMAD.IADD R104, R104, 0x1, -R0 ;  /* 0x000000016868d824 */ /* 0x000fe200078e0a00 */
[----:B------:R-:W-:Y:S01]  /*1e00*/  ISETP.GE.AND P5, PT, R10, RZ, PT ;  /* 0x000000ff0a00720c */ /* 0x000fe20003fa6270 */
[----:B------:R-:W-:Y:S01]  /*1e10*/  IMAD.HI.U32 R7, R5, R124, RZ ;  /* 0x0000007c05077227 */ /* 0x000fe200078e00ff */
[----:B------:R-:W-:Y:S02]  /*1e20*/  IABS R108, R8 ;  /* 0x00000008006c7213 */ /* 0x000fe40000000000 */
[----:B------:R-:W-:Y:S01]  /*1e30*/  LOP3.LUT R10, R4, 0x48, RZ, 0xfc, !PT ;  /* 0x00000048040a7812 */ /* 0x000fe200078efcff */
[----:B------:R-:W-:Y:S01]  /*1e40*/  IMAD R114, R0, R9, R114 ;  /* 0x0000000900727224 */ /* 0x000fe200078e0272 */
[----:B------:R-:W-:Y:S01]  /*1e50*/  IADD3 R7, -R7, RZ, RZ ;  /* 0x000000ff07077210 */ /* 0x000fe20007ffe1ff */
[----:B------:R-:W-:Y:S01]  /*1e60*/  IMAD.MOV R9, RZ, RZ, -R6 ;  /* 0x000000ffff097224 */ /* 0x000fe200078e0a06 */
[----:B------:R-:W-:Y:S01]  /*1e70*/  LOP3.LUT R6, R4, 0x3e, RZ, 0xfc, !PT ;  /* 0x0000003e04067812 */ /* 0x000fe200078efcff */
[----:B------:R-:W-:Y:S01]  /*1e80*/  @!P1 IMAD.MOV R116, RZ, RZ, -R116 ;  /* 0x000000ffff749224 */ /* 0x000fe200078e0a74 */
[C---:B------:R-:W-:Y:S01]  /*1e90*/  ISETP.GT.U32.AND P1, PT, R0.reuse, R114, PT ;  /* 0x000000720000720c */ /* 0x040fe20003f24070 */
[----:B------:R-:W-:Y:S01]  /*1ea0*/  IMAD R106, R0, R9, R106 ;  /* 0x00000009006a7224 */ /* 0x000fe200078e026a */
[----:B------:R-:W-:Y:S01]  /*1eb0*/  IABS R110, R6 ;  /* 0x00000006006e7213 */ /* 0x000fe20000000000 */
[--C-:B------:R-:W-:Y:S01]  /*1ec0*/  @!P4 IMAD.IADD R120, R120, 0x1, -R0.reuse ;  /* 0x000000017878c824 */ /* 0x100fe200078e0a00 */
[----:B------:R-:W-:Y:S01]  /*1ed0*/  ISETP.GE.AND P4, PT, R13, RZ, PT ;  /* 0x000000ff0d00720c */ /* 0x000fe20003f86270 */
[----:B------:R-:W-:Y:S01]  /*1ee0*/  @!P6 IMAD.IADD R122, R122, 0x1, -R0 ;  /* 0x000000017a7ae824 */ /* 0x000fe200078e0a00 */
[----:B------:R-:W-:Y:S01]  /*1ef0*/  ISETP.GE.AND P6, PT, R11, RZ, PT ;  /* 0x000000ff0b00720c */ /* 0x000fe20003fc6270 */
[----:B------:R-:W-:Y:S01]  /*1f00*/  IMAD R124, R0, R7, R124 ;  /* 0x00000007007c7224 */ /* 0x000fe200078e027c */
[----:B------:R-:W-:Y:S01]  /*1f10*/  LOP3.LUT R7, R4, 0x40, RZ, 0xfc, !PT ;  /* 0x0000004004077812 */ /* 0x000fe200078efcff */
[----:B------:R-:W-:Y:S01]  /*1f20*/  @!P2 IMAD.MOV R104, RZ, RZ, -R104 ;  /* 0x000000ffff68a224 */ /* 0x000fe200078e0a68 */
[C---:B------:R-:W-:Y:S01]  /*1f30*/  ISETP.GT.U32.AND P2, PT, R0.reuse, R106, PT ;  /* 0x0000006a0000720c */ /* 0x040fe20003f44070 */
[----:B------:R-:W-:Y:S01]  /*1f40*/  @!P3 IMAD.MOV R118, RZ, RZ, -R118 ;  /* 0x000000ffff76b224 */ /* 0x000fe200078e0a76 */
[C---:B------:R-:W-:Y:S01]  /*1f50*/  ISETP.GT.U32.AND P3, PT, R0.reuse, R122, PT ;  /* 0x0000007a0000720c */ /* 0x040fe20003f64070 */
[----:B------:R-:W-:Y:S01]  /*1f60*/  @!P5 IMAD.MOV R120, RZ, RZ, -R120 ;  /* 0x000000ffff78d224 */ /* 0x000fe200078e0a78 */
[----:B------:R-:W-:Y:S01]  /*1f70*/  ISETP.GT.U32.AND P5, PT, R0, R124, PT ;  /* 0x0000007c0000720c */ /* 0x000fe20003fa4070 */
[----:B------:R-:W-:Y:S01]  /*1f80*/  @!P1 IMAD.IADD R114, R114, 0x1, -R0 ;  /* 0x0000000172729824 */ /* 0x000fe200078e0a00 */
[----:B------:R-:W-:Y:S01]  /*1f90*/  IABS R100, R7 ;  /* 0x0000000700647213 */ /* 0x000fe20000000000 */
[----:B------:R-:W-:Y:S01]  /*1fa0*/  @!P0 IMAD.MOV R112, RZ, RZ, -R112 ;  /* 0x000000ffff708224 */ /* 0x000fe200078e0a70 */
[----:B------:R-:W-:-:S02]  /*1fb0*/  ISETP.GE.AND P1, PT, R15, RZ, PT ;  /* 0x000000ff0f00720c */ /* 0x000fc40003f26270 */
[----:B------:R-:W-:Y:S02]  /*1fc0*/  ISETP.GT.U32.AND P0, PT, R0, R114, PT ;  /* 0x000000720000720c */ /* 0x000fe40003f04070 */
[----:B------:R-:W-:Y:S01]  /*1fd0*/  IABS R48, R10 ;  /* 0x0000000a00307213 */ /* 0x000fe20000000000 */
[--C-:B------:R-:W-:Y:S01]  /*1fe0*/  @!P2 IMAD.IADD R106, R106, 0x1, -R0.reuse ;  /* 0x000000016a6aa824 */ /* 0x100fe200078e0a00 */
[----:B------:R-:W-:Y:S01]  /*1ff0*/  ISETP.GE.AND P2, PT, R7, RZ, PT ;  /* 0x000000ff0700720c */ /* 0x000fe20003f46270 */
[--C-:B------:R-:W-:Y:S01]  /*2000*/  @!P3 IMAD.IADD R122, R122, 0x1, -R0.reuse ;  /* 0x000000017a7ab824 */ /* 0x100fe200078e0a00 */
[----:B------:R-:W-:Y:S01]  /*2010*/  ISETP.GE.AND P3, PT, R6, RZ, PT ;  /* 0x000000ff0600720c */ /* 0x000fe20003f66270 */
[----:B------:R-:W-:Y:S01]  /*2020*/  @!P5 IMAD.IADD R124, R124, 0x1, -R0 ;  /* 0x000000017c7cd824 */ /* 0x000fe200078e0a00 */
[----:B------:R-:W-:Y:S01]  /*2030*/  ISETP.GT.U32.AND P5, PT, R0, R106, PT ;  /* 0x0000006a0000720c */ /* 0x000fe20003fa4070 */
[----:B------:R-:W-:Y:S01]  /*2040*/  IMAD.HI.U32 R6, R5, R110, RZ ;  /* 0x0000006e05067227 */ /* 0x000fe200078e00ff */
[----:B------:R-:W-:-:S02]  /*2050*/  LOP3.LUT R11, R4, 0x4c, RZ, 0xfc, !PT ;  /* 0x0000004c040b7812 */ /* 0x000fc400078efcff */
[C---:B------:R-:W-:Y:S01]  /*2060*/  LOP3.LUT R13, R4.reuse, 0x50, RZ, 0xfc, !PT ;  /* 0x00000050040d7812 */ /* 0x040fe200078efcff */
[----:B------:R-:W-:Y:S01]  /*2070*/  IMAD.MOV R9, RZ, RZ, -R6 ;  /* 0x000000ffff097224 */ /* 0x000fe200078e0a06 */
[----:B------:R-:W-:Y:S01]  /*2080*/  LOP3.LUT R6, R4, 0x44, RZ, 0xfc, !PT ;  /* 0x0000004404067812 */ /* 0x000fe200078efcff */
[----:B------:R-:W-:Y:S01]  /*2090*/  IMAD.HI.U32 R7, R5, R100, RZ ;  /* 0x0000006405077227 */ /* 0x000fe200078e00ff */
[----:B------:R-:W-:Y:S02]  /*20a0*/  IABS R130, R11 ;  /* 0x0000000b00827213 */ /* 0x000fe40000000000 */
[----:B------:R-:W-:Y:S01]  /*20b0*/  IABS R30, R6 ;  /* 0x00000006001e7213 */ /* 0x000fe20000000000 */
[----:B------:R-:W-:Y:S01]  /*20c0*/  IMAD R110, R0, R9, R110 ;  /* 0x00000009006e7224 */ /* 0x000fe200078e026e */
[----:B------:R-:W-:Y:S01]  /*20d0*/  IADD3 R7, -R7, RZ, RZ ;  /* 0x000000ff07077210 */ /* 0x000fe20007ffe1ff */
[--C-:B------:R-:W-:Y:S01]  /*20e0*/  @!P0 IMAD.IADD R114, R114, 0x1, -R0.reuse ;  /* 0x0000000172728824 */ /* 0x100fe200078e0a00 */
[----:B------:R-:W-:Y:S01]  /*20f0*/  ISETP.GE.AND P0, PT, R12, RZ, PT ;  /* 0x000000ff0c00720c */ /* 0x000fe20003f06270 */
[----:B------:R-:W-:Y:S01]  /*2100*/  @!P5 IMAD.IADD R106, R106, 0x1, -R0 ;  /* 0x000000016a6ad824 */ /* 0x000fe200078e0a00 */
[C---:B------:R-:W-:Y:S01]  /*2110*/  ISETP.GT.U32.AND P5, PT, R0.reuse, R110, PT ;  /* 0x0000006e0000720c */ /* 0x040fe20003fa4070 */
[----:B------:R-:W-:Y:S01]  /*2120*/  @!P4 IMAD.MOV R114, RZ, RZ, -R114 ;  /* 0x000000ffff72c224 */ /* 0x000fe200078e0a72 */
[C---:B------:R-:W-:Y:S01]  /*2130*/  ISETP.GT.U32.AND P4, PT, R0.reuse, R124, PT ;  /* 0x0000007c0000720c */ /* 0x040fe20003f84070 */
[----:B------:R-:W-:Y:S01]  /*2140*/  IMAD R100, R0, R7, R100 ;  /* 0x0000000700647224 */ /* 0x000fe200078e0264 */
[----:B------:R-:W-:Y:S01]  /*2150*/  LOP3.LUT R12, R4, 0x4e, RZ, 0xfc, !PT ;  /* 0x0000004e040c7812 */ /* 0x000fe200078efcff */
[----:B------:R-:W-:Y:S01]  /*2160*/  @!P6 IMAD.MOV R106, RZ, RZ, -R106 ;  /* 0x000000ffff6ae224 */ /* 0x000fe200078e0a6a */
[----:B------:R-:W-:Y:S01]  /*2170*/  IABS R138, R13 ;  /* 0x0000000d008a7213 */ /* 0x000fe20000000000 */
[----:B------:R-:W-:Y:S01]  /*2180*/  @!P1 IMAD.MOV R122, RZ, RZ, -R122 ;  /* 0x000000ffff7a9224 */ /* 0x000fe200078e0a7a */
[----:B------:R-:W-:-:S02]  /*2190*/  ISETP.GT.U32.AND P6, PT, R0, R100, PT ;  /* 0x000000640000720c */ /* 0x000fc40003fc4070 */
[----:B------:R-:W-:Y:S02]  /*21a0*/  ISETP.GE.AND P1, PT, R8, RZ, PT ;  /* 0x000000ff0800720c */ /* 0x000fe40003f26270 */
[----:B------:R-:W-:Y:S01]  /*21b0*/  LOP3.LUT R8, R4, 0x46, RZ, 0xfc, !PT ;  /* 0x0000004604087812 */ /* 0x000fe200078efcff */
[--C-:B------:R-:W-:Y:S01]  /*21c0*/  @!P5 IMAD.IADD R110, R110, 0x1, -R0.reuse ;  /* 0x000000016e6ed824 */ /* 0x100fe200078e0a00 */
[----:B------:R-:W-:Y:S01]  /*21d0*/  IABS R132, R12 ;  /* 0x0000000c00847213 */ /* 0x000fe20000000000 */
[----:B------:R-:W-:Y:S01]  /*21e0*/  @!P4 IMAD.IADD R124, R124, 0x1, -R0 ;  /* 0x000000017c7cc824 */ /* 0x000fe200078e0a00 */
[----:B------:R-:W-:Y:S01]  /*21f0*/  ISETP.GE.AND P4, PT, R6, RZ, PT ;  /* 0x000000ff0600720c */ /* 0x000fe20003f86270 */
[C---:B------:R-:W-:Y:S01]  /*2200*/  IMAD.HI.U32 R6, R5.reuse, R108, RZ ;  /* 0x0000006c05067227 */ /* 0x040fe200078e00ff */
[----:B------:R-:W-:Y:S02]  /*2210*/  ISETP.GT.U32.AND P5, PT, R0, R110, PT ;  /* 0x0000006e0000720c */ /* 0x000fe40003fa4070 */
[----:B------:R-:W-:Y:S01]  /*2220*/  IABS R34, R8 ;  /* 0x0000000800227213 */ /* 0x000fe20000000000 */
[----:B------:R-:W-:Y:S01]  /*2230*/  IMAD.MOV R7, RZ, RZ, -R6 ;  /* 0x000000ffff077224 */ /* 0x000fe200078e0a06 */
[----:B------:R-:W-:Y:S01]  /*2240*/  LOP3.LUT R15, R4, 0x90, RZ, 0xfc, !PT ;  /* 0x00000090040f7812 */ /* 0x000fe200078efcff */
[----:B------:R-:W-:-:S03]  /*2250*/  IMAD.HI.U32 R6, R5, R30, RZ ;  /* 0x0000001e05067227 */ /* 0x000fc600078e00ff */
[----:B------:R-:W-:Y:S01]  /*2260*/  IABS R198, R15 ;  /* 0x0000000f00c67213 */ /* 0x000fe20000000000 */
[----:B------:R-:W-:Y:S02]  /*2270*/  @!P6 IMAD.IADD R100, R100, 0x1, -R0 ;  /* 0x000000016464e824 */ /* 0x000fe400078e0a00 */
[C---:B------:R-:W-:Y:S02]  /*2280*/  IMAD R108, R0.reuse, R7, R108 ;  /* 0x00000007006c7224 */ /* 0x040fe400078e026c */
[----:B------:R-:W-:Y:S01]  /*2290*/  IMAD.MOV R7, RZ, RZ, -R6 ;  /* 0x000000ffff077224 */ /* 0x000fe200078e0a06 */
[----:B------:R-:W-:Y:S01]  /*22a0*/  ISETP.GT.U32.AND P6, PT, R0, R100, PT ;  /* 0x000000640000720c */ /* 0x000fe20003fc4070 */
[----:B------:R-:W-:-:S04]  /*22b0*/  IMAD.HI.U32 R6, R5, R34, RZ ;  /* 0x0000002205067227 */ /* 0x000fc800078e00ff */
[----:B------:R-:W-:Y:S02]  /*22c0*/  IMAD R30, R0, R7, R30 ;  /* 0x00000007001e7224 */ /* 0x000fe400078e021e */
[----:B------:R-:W-:-:S04]  /*22d0*/  IMAD.HI.U32 R7, R5, R48, RZ ;  /* 0x0000003005077227 */ /* 0x000fc800078e00ff */
[----:B------:R-:W-:Y:S01]  /*22e0*/  @!P5 IMAD.IADD R110, R110, 0x1, -R0 ;  /* 0x000000016e6ed824 */ /* 0x000fe200078e0a00 */
[----:B------:R-:W-:Y:S01]  /*22f0*/  ISETP.GT.U32.AND P5, PT, R0, R108, PT ;  /* 0x0000006c0000720c */ /* 0x000fe20003fa4070 */
[----:B------:R-:W-:Y:S01]  /*2300*/  IMAD.MOV R9, RZ, RZ, -R6 ;  /* 0x000000ffff097224 */ /* 0x000fe200078e0a06 */
[----:B------:R-:W-:Y:S01]  /*2310*/  IADD3 R7, -R7, RZ, RZ ;  /* 0x000000ff07077210 */ /* 0x000fe20007ffe1ff */
[----:B------:R-:W-:Y:S02]  /*2320*/  @!P6 IMAD.IADD R100, R100, 0x1, -R0 ;  /* 0x000000016464e824 */ /* 0x000fe400078e0a00 */
[C---:B------:R-:W-:Y:S02]  /*2330*/  IMAD R34, R0.reuse, R9, R34 ;  /* 0x0000000900227224 */ /* 0x040fe400078e0222 */
[C---:B------:R-:W-:Y:S02]  /*2340*/  IMAD R48, R0.reuse, R7, R48 ;  /* 0x0000000700307224 */ /* 0x040fe400078e0230 */
[----:B------:R-:W-:Y:S01]  /*2350*/  @!P0 IMAD.MOV R124, RZ, RZ, -R124 ;  /* 0x000000ffff7c8224 */ /* 0x000fe200078e0a7c */
[----:B------:R-:W-:Y:S01]  /*2360*/  ISETP.GT.U32.AND P6, PT, R0, R34, PT ;  /* 0x000000220000720c */ /* 0x000fe20003fc4070 */
[----:B------:R-:W-:Y:S01]  /*2370*/  @!P3 IMAD.MOV R110, RZ, RZ, -R110 ;  /* 0x000000ffff6eb224 */ /* 0x000fe200078e0a6e */
[----:B------:R-:W-:Y:S01]  /*2380*/  ISETP.GE.AND P0, PT, R8, RZ, PT ;  /* 0x000000ff0800720c */ /* 0x000fe20003f06270 */
[----:B------:R-:W-:Y:S01]  /*2390*/  @!P5 IMAD.IADD R108, R108, 0x1, -R0 ;  /* 0x000000016c6cd824 */ /* 0x000fe200078e0a00 */
[----:B------:R-:W-:Y:S01]  /*23a0*/  ISETP.GT.U32.AND P5, PT, R0, R48, PT ;  /* 0x000000300000720c */ /* 0x000fe20003fa4070 */
[----:B------:R-:W-:Y:S01]  /*23b0*/  @!P2 IMAD.MOV R100, RZ, RZ, -R100 ;  /* 0x000000ffff64a224 */ /* 0x000fe200078e0a64 */
[----:B------:R-:W-:-:S02]  /*23c0*/  LOP3.LUT R8, R4, 0x4a, RZ, 0xfc, !PT ;  /* 0x0000004a04087812 */ /* 0x000fc400078efcff */
[----:B------:R-:W-:Y:S02]  /*23d0*/  ISETP.GT.U32.AND P3, PT, R0, R30, PT ;  /* 0x0000001e0000720c */ /* 0x000fe40003f64070 */
[----:B------:R-:W-:-:S03]  /*23e0*/  IABS R128, R8 ;  /* 0x0000000800807213 */ /* 0x000fc60000000000 */
[----:B------:R-:W-:Y:S02]  /*23f0*/  @!P6 IMAD.IADD R34, R34, 0x1, -R0 ;  /* 0x000000012222e824 */ /* 0x000fe400078e0a00 */
[----:B------:R-:W-:-:S04]  /*2400*/  IMAD.HI.U32 R6, R5, R128, RZ ;  /* 0x0000008005067227 */ /* 0x000fc800078e00ff */
[----:B------:R-:W-:Y:S01]  /*2410*/  @!P5 IMAD.IADD R48, R48, 0x1, -R0 ;  /* 0x000000013030d824 */ /* 0x000fe200078e0a00 */
[C---:B------:R-:W-:Y:S01]  /*2420*/  ISETP.GT.U32.AND P5, PT, R0.reuse, R34, PT ;  /* 0x000000220000720c */ /* 0x040fe20003fa4070 */
[----:B------:R-:W-:Y:S02]  /*2430*/  IMAD.MOV R7, RZ, RZ, -R6 ;  /* 0x000000ffff077224 */ /* 0x000fe400078e0a06 */
[----:B------:R-:W-:Y:S01]  /*2440*/  IMAD.HI.U32 R6, R5, R130, RZ ;  /* 0x0000008205067227 */ /* 0x000fe200078e00ff */
[----:B------:R-:W-:-:S03]  /*2450*/  ISETP.GT.U32.AND P2, PT, R0, R48, PT ;  /* 0x000000300000720c */ /* 0x000fc60003f44070 */
[----:B------:R-:W-:Y:S02]  /*2460*/  IMAD R128, R0, R7, R128 ;  /* 0x0000000700807224 */ /* 0x000fe400078e0280 */
[----:B------:R-:W-:Y:S01]  /*2470*/  @!P3 IMAD.IADD R30, R30, 0x1, -R0 ;  /* 0x000000011e1eb824 */ /* 0x000fe200078e0a00 */
[----:B------:R-:W-:Y:S01]  /*2480*/  ISETP.GT.U32.AND P3, PT, R0, R108, PT ;  /* 0x0000006c0000720c */ /* 0x000fe20003f64070 */
[----:B------:R-:W-:Y:S02]  /*2490*/  IMAD.MOV R7, RZ, RZ, -R6 ;  /* 0x000000ffff077224 */ /* 0x000fe400078e0a06 */
[----:B------:R-:W-:Y:S01]  /*24a0*/  @!P5 IADD3 R34, R34, -R0, RZ ;  /* 0x800000002222d210 */ /* 0x000fe20007ffe0ff */
[----:B------:R-:W-:Y:S01]  /*24b0*/  IMAD.HI.U32 R6, R5, R132, RZ ;  /* 0x0000008405067227 */ /* 0x000fe200078e00ff */
[----:B------:R-:W-:-:S03]  /*24c0*/  ISETP.GT.U32.AND P6, PT, R0, R30, PT ;  /* 0x0000001e0000720c */ /* 0x000fc60003fc4070 */
[----:B------:R-:W-:Y:S02]  /*24d0*/  IMAD R130, R0, R7, R130 ;  /* 0x0000000700827224 */ /* 0x000fe400078e0282 */
[----:B------:R-:W-:-:S03]  /*24e0*/  IMAD.HI.U32 R7, R5, R138, RZ ;  /* 0x0000008a05077227 */ /* 0x000fc600078e00ff */
[----:B------:R-:W-:Y:S01]  /*24f0*/  ISETP.GT.U32.AND P5, PT, R0, R130, PT ;  /* 0x000000820000720c */ /* 0x000fe20003fa4070 */
[----:B------:R-:W-:Y:S02]  /*2500*/  IMAD.MOV R9, RZ, RZ, -R6 ;  /* 0x000000ffff097224 */ /* 0x000fe400078e0a06 */
[----:B------:R-:W-:Y:S02]  /*2510*/  IMAD.MOV R7, RZ, RZ, -R7 ;  /* 0x000000ffff077224 */ /* 0x000fe400078e0a07 */
[--C-:B------:R-:W-:Y:S01]  /*2520*/  @!P6 IMAD.IADD R30, R30, 0x1, -R0.reuse ;  /* 0x000000011e1ee824 */ /* 0x100fe200078e0a00 */
[----:B------:R-:W-:Y:S01]  /*2530*/  ISETP.GE.AND P6, PT, R10, RZ, PT ;  /* 0x000000ff0a00720c */ /* 0x000fe20003fc6270 */
[----:B------:R-:W-:Y:S01]  /*2540*/  @!P3 IMAD.IADD R108, R108, 0x1, -R0 ;  /* 0x000000016c6cb824 */ /* 0x000fe200078e0a00 */
[----:B------:R-:W-:Y:S01]  /*2550*/  LOP3.LUT R10, R4, 0x52, RZ, 0xfc, !PT ;  /* 0x00000052040a7812 */ /* 0x000fe200078efcff */
[C---:B------:R-:W-:Y:S01]  /*2560*/  IMAD R138, R0.reuse, R7, R138 ;  /* 0x00000007008a7224 */ /* 0x040fe200078e028a */
[----:B------:R-:W-:Y:S01]  /*2570*/  ISETP.GT.U32.AND P3, PT, R0, R128, PT ;  /* 0x000000800000720c */ /* 0x000fe20003f64070 */
[--C-:B------:R-:W-:Y:S01]  /*2580*/  @!P2 IMAD.IADD R48, R48, 0x1, -R0.reuse ;  /* 0x000000013030a824 */ /* 0x100fe200078e0a00 */
[----:B------:R-:W-:Y:S01]  /*2590*/  IABS R134, R10 ;  /* 0x0000000a00867213 */ /* 0x000fe20000000000 */
[----:B------:R-:W-:Y:S01]  /*25a0*/  @!P5 IMAD.IADD R130, R130, 0x1, -R0 ;  /* 0x000000018282d824 */ /* 0x000fe200078e0a00 */
[----:B------:R-:W-:Y:S01]  /*25b0*/  ISETP.GE.AND P2, PT, R8, RZ, PT ;  /* 0x000000ff0800720c */ /* 0x000fe20003f46270 */
[----:B------:R-:W-:Y:S01]  /*25c0*/  @!P1 IMAD.MOV R108, RZ, RZ, -R108 ;  /* 0x000000ffff6c9224 */ /* 0x000fe200078e0a6c */
[----:B------:R-:W-:Y:S01]  /*25d0*/  LOP3.LUT R8, R4, 0x54, RZ, 0xfc, !PT ;  /* 0x0000005404087812 */ /* 0x000fe200078efcff */
[----:B------:R-:W-:Y:S01]  /*25e0*/  IMAD.HI.U32 R6, R5, R134, RZ ;  /* 0x0000008605067227 */ /* 0x000fe200078e00ff */
[----:B------:R-:W-:-:S02]  /*25f0*/  ISETP.GT.U32.AND P5, PT, R0, R130, PT ;  /* 0x000000820000720c */ /* 0x000fc40003fa4070 */
[----:B------:R-:W-:Y:S01]  /*2600*/  IABS R136, R8 ;  /* 0x0000000800887213 */ /* 0x000fe20000000000 */
[----:B------:R-:W-:Y:S02]  /*2610*/  IMAD.MOV R7, RZ, RZ, -R6 ;  /* 0x000000ffff077224 */ /* 0x000fe400078e0a06 */
[----:B------:R-:W-:Y:S01]  /*2620*/  @!P3 IMAD.IADD R128, R128, 0x1, -R0 ;  /* 0x000000018080b824 */ /* 0x000fe200078e0a00 */
[----:B------:R-:W-:Y:S01]  /*2630*/  ISETP.GE.AND P3, PT, R11, RZ, PT ;  /* 0x000000ff0b00720c */ /* 0x000fe20003f66270 */
[----:B------:R-:W-:Y:S01]  /*2640*/  IMAD R134, R0, R7, R134 ;  /* 0x0000000700867224 */ /* 0x000fe200078e0286 */
[----:B------:R-:W-:Y:S01]  /*2650*/  LOP3.LUT R11, R4, 0x56, RZ, 0xfc, !PT ;  /* 0x00000056040b7812 */ /* 0x000fe200078efcff */
[----:B------:R-:W-:Y:S01]  /*2660*/  @!P6 IMAD.MOV R48, RZ, RZ, -R48 ;  /* 0x000000ffff30e224 */ /* 0x000fe200078e0a30 */
[C---:B------:R-:W-:Y:S01]  /*2670*/  ISETP.GT.U32.AND P1, PT, R0.reuse, R128, PT ;  /* 0x000000800000720c */ /* 0x040fe20003f24070 */
[----:B------:R-:W-:Y:S01]  /*2680*/  IMAD.HI.U32 R6, R5, R136, RZ ;  /* 0x0000008805067227 */ /* 0x000fe200078e00ff */
[----:B------:R-:W-:-:S02]  /*2690*/  ISETP.GT.U32.AND P6, PT, R0, R138, PT ;  /* 0x0000008a0000720c */ /* 0x000fc40003fc4070 */
[----:B------:R-:W-:Y:S01]  /*26a0*/  @!P5 IADD3 R130, R130, -R0, RZ ;  /* 0x800000008282d210 */ /* 0x000fe20007ffe0ff */
[C---:B------:R-:W-:Y:S01]  /*26b0*/  IMAD R132, R0.reuse, R9, R132 ;  /* 0x0000000900847224 */ /* 0x040fe200078e0284 */
[C---:B------:R-:W-:Y:S01]  /*26c0*/  ISETP.GT.U32.AND P5, PT, R0.reuse, R134, PT ;  /* 0x000000860000720c */ /* 0x040fe20003fa4070 */
[----:B------:R-:W-:Y:S01]  /*26d0*/  IMAD.MOV R7, RZ, RZ, -R6 ;  /* 0x000000ffff077224 */ /* 0x000fe200078e0a06 */
[----:B------:R-:W-:Y:S01]  /*26e0*/  IABS R140, R11 ;  /* 0x0000000b008c7213 */ /* 0x000fe20000000000 */
[----:B------:R-:W-:Y:S01]  /*26f0*/  @!P4 IMAD.MOV R30, RZ, RZ, -R30 ;  /* 0x000000ffff1ec224 */ /* 0x000fe200078e0a1e */
[C---:B------:R-:W-:Y:S01]  /*2700*/  ISETP.GT.U32.AND P4, PT, R0.reuse, R132, PT ;  /* 0x000000840000720c */ /* 0x040fe20003f84070 */
[----:B------:R-:W-:Y:S02]  /*2710*/  IMAD R136, R0, R7, R136 ;  /* 0x0000000700887224 */ /* 0x000fe400078e0288 */
[----:B------:R-:W-:-:S04]  /*2720*/  IMAD.HI.U32 R6, R5, R140, RZ ;  /* 0x0000008c05067227 */ /* 0x000fc800078e00ff */
[--C-:B------:R-:W-:Y:S01]  /*2730*/  @!P1 IMAD.IADD R128, R128, 0x1, -R0.reuse ;  /* 0x0000000180809824 */ /* 0x100fe200078e0a00 */
[----:B------:R-:W-:Y:S01]  /*2740*/  ISETP.GE.AND P1, PT, R13, RZ, PT ;  /* 0x000000ff0d00720c */ /* 0x000fe20003f26270 */
[--C-:B------:R-:W-:Y:S01]  /*2750*/  @!P5 IMAD.IADD R134, R134, 0x1, -R0.reuse ;  /* 0x000000018686d824 */ /* 0x100fe200078e0a00 */
[----:B------:R-:W-:Y:S01]  /*2760*/  LOP3.LUT R13, R4, 0x8a, RZ, 0xfc, !PT ;  /* 0x0000008a040d7812 */ /* 0x000fe200078efcff */
[----:B------:R-:W-:Y:S02]  /*2770*/  @!P6 IMAD.IADD R138, R138, 0x1, -R0 ;  /* 0x000000018a8ae824 */ /* 0x000fe400078e0a00 */
[----:B------:R-:W-:Y:S01]  /*2780*/  IMAD.MOV R7, RZ, RZ, -R6 ;  /* 0x000000ffff077224 */ /* 0x000fe200078e0a06 */
[C---:B------:R-:W-:Y:S01]  /*2790*/  ISETP.GT.U32.AND P5, PT, R0.reuse, R134, PT ;  /* 0x000000860000720c */ /* 0x040fe20003fa4070 */
[----:B------:R-:W-:Y:S01]  /*27a0*/  @!P2 IMAD.MOV R128, RZ, RZ, -R128 ;  /* 0x000000ffff80a224 */ /* 0x000fe200078e0a80 */
[C---:B------:R-:W-:Y:S01]  /*27b0*/  ISETP.GT.U32.AND P2, PT, R0.reuse, R138, PT ;  /* 0x0000008a0000720c */ /* 0x040fe20003f44070 */
[----:B------:R-:W-:Y:S01]  /*27c0*/  IMAD R140, R0, R7, R140 ;  /* 0x00000007008c7224 */ /* 0x000fe200078e028c */
[----:B------:R-:W-:Y:S01]  /*27d0*/  IABS R192, R13 ;  /* 0x0000000d00c07213 */ /* 0x000fe20000000000 */
[----:B------:R-:W-:Y:S01]  /*27e0*/  @!P0 IMAD.MOV R34, RZ, RZ, -R34 ;  /* 0x000000ffff228224 */ /* 0x000fe200078e0a22 */
[----:B------:R-:W-:Y:S01]  /*27f0*/  ISETP.GE.AND P0, PT, R12, RZ, PT ;  /* 0x000000ff0c00720c */ /* 0x000fe20003f06270 */
[----:B------:R-:W-:Y:S01]  /*2800*/  @!P4 IMAD.IADD R132, R132, 0x1, -R0 ;  /* 0x000000018484c824 */ /* 0x000fe200078e0a00 */
[----:B------:R-:W-:Y:S01]  /*2810*/  ISETP.GE.AND P4, PT, R10, RZ, PT ;  /* 0x000000ff0a00720c */ /* 0x000fe20003f86270 */
[----:B------:R-:W-:Y:S01]  /*2820*/  @!P3 IMAD.MOV R130, RZ, RZ, -R130 ;  /* 0x000000ffff82b224 */ /* 0x000fe200078e0a82 */
[----:B------:R-:W-:-:S02]  /*2830*/  LOP3.LUT R10, R4, 0x58, RZ, 0xfc, !PT ;  /* 0x00000058040a7812 */ /* 0x000fc400078efcff */
[----:B------:R-:W-:Y:S01]  /*2840*/  LOP3.LUT R12, R4, 0x5a, RZ, 0xfc, !PT ;  /* 0x0000005a040c7812 */ /* 0x000fe200078efcff */
[--C-:B------:R-:W-:Y:S01]  /*2850*/  @!P5 IMAD.IADD R134, R134, 0x1, -R0.reuse ;  /* 0x000000018686d824 */ /* 0x100fe200078e0a00 */
[----:B------:R-:W-:Y:S01]  /*2860*/  ISETP.GT.U32.AND P5, PT, R0, R140, PT ;  /* 0x0000008c0000720c */ /* 0x000fe20003fa4070 */
[----:B------:R-:W-:Y:S01]  /*2870*/  @!P2 IMAD.IADD R138, R138, 0x1, -R0 ;  /* 0x000000018a8aa824 */ /* 0x000fe200078e0a00 */
[----:B------:R-:W-:Y:S02]  /*2880*/  ISETP.GT.U32.AND P6, PT, R0, R132, PT ;  /* 0x000000840000720c */ /* 0x000fe40003fc4070 */
[----:B------:R-:W-:Y:S01]  /*2890*/  IABS R142, R10 ;  /* 0x0000000a008e7213 */ /* 0x000fe20000000000 */
[----:B------:R-:W-:Y:S01]  /*28a0*/  @!P1 IMAD.MOV R138, RZ, RZ, -R138 ;  /* 0x000000ffff8a9224 */ /* 0x000fe200078e0a8a */
[----:B------:R-:W-:Y:S01]  /*28b0*/  IABS R144, R12 ;  /* 0x0000000c00907213 */ /* 0x000fe20000000000 */
[----:B------:R-:W-:Y:S01]  /*28c0*/  @!P4 IMAD.MOV R134, RZ, RZ, -R134 ;  /* 0x000000ffff86c224 */ /* 0x000fe200078e0a86 */
[----:B------:R-:W-:Y:S01]  /*28d0*/  ISETP.GE.AND P2, PT, R8, RZ, PT ;  /* 0x000000ff0800720c */ /* 0x000fe20003f46270 */
[----:B------:R-:W-:Y:S01]  /*28e0*/  IMAD.HI.U32 R6, R5, R142, RZ ;  /* 0x0000008e05067227 */ /* 0x000fe200078e00ff */
[----:B------:R-:W-:-:S02]  /*28f0*/  LOP3.LUT R8, R4, 0x5c, RZ, 0xfc, !PT ;  /* 0x0000005c04087812 */ /* 0x000fc400078efcff */
[----:B------:R-:W-:Y:S01]  /*2900*/  ISETP.GE.AND P1, PT, R10, RZ, PT ;  /* 0x000000ff0a00720c */ /* 0x000fe20003f26270 */
[----:B------:R-:W-:Y:S01]  /*2910*/  @!P5 IMAD.IADD R140, R140, 0x1, -R0 ;  /* 0x000000018c8cd824 */ /* 0x000fe200078e0a00 */
[----:B------:R-:W-:Y:S01]  /*2920*/  IABS R146, R8 ;  /* 0x0000000800927213 */ /* 0x000fe20000000000 */
[C---:B------:R-:W-:Y:S01]  /*2930*/  IMAD.HI.U32 R7, R5.reuse, R144, RZ ;  /* 0x0000009005077227 */ /* 0x040fe200078e00ff */
[----:B------:R-:W-:Y:S02]  /*2940*/  LOP3.LUT R10, R4, 0x66, RZ, 0xfc, !PT ;  /* 0x00000066040a7812 */ /* 0x000fe400078efcff */
[----:B------:R-:W-:Y:S01]  /*2950*/  ISETP.GT.U32.AND P5, PT, R0, R140, PT ;  /* 0x0000008c0000720c */ /* 0x000fe20003fa4070 */
[----:B------:R-:W-:Y:S01]  /*2960*/  IMAD.MOV R9, RZ, RZ, -R6 ;  /* 0x000000ffff097224 */ /* 0x000fe200078e0a06 */
[----:B------:R-:W-:Y:S01]  /*2970*/  IABS R154, R10 ;  /* 0x0000000a009a7213 */ /* 0x000fe20000000000 */
[----:B------:R-:W-:Y:S02]  /*2980*/  IMAD.MOV R7, RZ, RZ, -R7 ;  /* 0x000000ffff077224 */ /* 0x000fe400078e0a07 */
[----:B------:R-:W-:-:S04]  /*2990*/  IMAD.HI.U32 R6, R5, R146, RZ ;  /* 0x0000009205067227 */ /* 0x000fc800078e00ff */
[----:B------:R-:W-:Y:S01]  /*29a0*/  @!P6 IMAD.IADD R132, R132, 0x1, -R0 ;  /* 0x000000018484e824 */ /* 0x000fe200078e0a00 */
[C---:B------:R-:W-:Y:S01]  /*29b0*/  ISETP.GT.U32.AND P6, PT, R0.reuse, R136, PT ;  /* 0x000000880000720c */ /* 0x040fe20003fc4070 */
[----:B------:R-:W-:Y:S02]  /*29c0*/  IMAD R144, R0, R7, R144 ;  /* 0x0000000700907224 */ /* 0x000fe400078e0290 */
[----:B------:R-:W-:Y:S02]  /*29d0*/  IMAD.MOV R7, RZ, RZ, -R6 ;  /* 0x000000ffff077224 */ /* 0x000fe400078e0a06 */
[----:B------:R-:W-:Y:S01]  /*29e0*/  @!P5 IMAD.IADD R140, R140, 0x1, -R0 ;  /* 0x000000018c8cd824 */ /* 0x000fe200078e0a00 */
[C---:B------:R-:W-:Y:S01]  /*29f0*/  ISETP.GT.U32.AND P4, PT, R0.reuse, R144, PT ;  /* 0x000000900000720c */ /* 0x040fe20003f84070 */
[C---:B------:R-:W-:Y:S02]  /*2a00*/  IMAD R146, R0.reuse, R7, R146 ;  /* 0x0000000700927224 */ /* 0x040fe400078e0292 */
[----:B------:R-:W-:Y:S01]  /*2a10*/  IMAD R142, R0, R9, R142 ;  /* 0x00000009008e7224 */ /* 0x000fe200078e028e */
[----:B------:R-:W-:Y:S01]  /*2a20*/  LOP3.LUT R9, R4, 0x60, RZ, 0xfc, !PT ;  /* 0x0000006004097812 */ /* 0x000fe200078efcff */
[----:B------:R-:W-:Y:S01]  /*2a30*/  @!P0 IMAD.MOV R132, RZ, RZ, -R132 ;  /* 0x000000ffff848224 */ /* 0x000fe200078e0a84 */
[----:B------:R-:W-:-:S02]  /*2a40*/  ISETP.GT.U32.AND P5, PT, R0, R146, PT ;  /* 0x000000920000720c */ /* 0x000fc40003fa4070 */
[----:B------:R-:W-:Y:S02]  /*2a50*/  @!P6 IADD3 R136, R136, -R0, RZ ;  /* 0x800000008888e210 */ /* 0x000fe40007ffe0ff */
[----:B------:R-:W-:Y:S02]  /*2a60*/  ISETP.GE.AND P6, PT, R11, RZ, PT ;  /* 0x000000ff0b00720c */ /* 0x000fe40003fc6270 */
[----:B------:R-:W-:Y:S01]  /*2a70*/  LOP3.LUT R11, R4, 0x5e, RZ, 0xfc, !PT ;  /* 0x0000005e040b7812 */ /* 0x000fe200078efcff */
[--C-:B------:R-:W-:Y:S01]  /*2a80*/  @!P4 IMAD.IADD R144, R144, 0x1, -R0.reuse ;  /* 0x000000019090c824 */ /* 0x100fe200078e0a00 */
[C---:B------:R-:W-:Y:S02]  /*2a90*/  ISETP.GT.U32.AND P0, PT, R0.reuse, R142, PT ;  /* 0x0000008e0000720c */ /* 0x040fe40003f04070 */
[----:B------:R-:W-:Y:S02]  /*2aa0*/  ISETP.GT.U32.AND P3, PT, R0, R136, PT ;  /* 0x000000880000720c */ /* 0x000fe40003f64070 */
[----:B------:R-:W-:Y:S01]  /*2ab0*/  IABS R148, R11 ;  /* 0x0000000b00947213 */ /* 0x000fe20000000000 */
[----:B------:R-:W-:Y:S01]  /*2ac0*/  @!P5 IMAD.IADD R146, R146, 0x1, -R0 ;  /* 0x000000019292d824 */ /* 0x000fe200078e0a00 */
[----:B------:R-:W-:-:S03]  /*2ad0*/  IABS R150, R9 ;  /* 0x0000000900967213 */ /* 0x000fc60000000000 */
[----:B------:R-:W-:Y:S01]  /*2ae0*/  IMAD.HI.U32 R6, R5, R148, RZ ;  /* 0x0000009405067227 */ /* 0x000fe200078e00ff */
[----:B------:R-:W-:-:S03]  /*2af0*/  ISETP.GT.U32.AND P5, PT, R0, R146, PT ;  /* 0x000000920000720c */ /* 0x000fc60003fa4070 */
[----:B------:R-:W-:Y:S02]  /*2b00*/  IMAD.MOV R7, RZ, RZ, -R6 ;  /* 0x000000ffff077224 */ /* 0x000fe400078e0a06 */
[--C-:B------:R-:W-:Y:S01]  /*2b10*/  @!P0 IMAD.IADD R142, R142, 0x1, -R0.reuse ;  /* 0x000000018e8e8824 */ /* 0x100fe200078e0a00 */
[----:B------:R-:W-:Y:S01]  /*2b20*/  ISETP.GE.AND P0, PT, R8, RZ, PT ;  /* 0x000000ff0800720c */ /* 0x000fe20003f06270 */
[C---:B------:R-:W-:Y:S01]  /*2b30*/  IMAD.HI.U32 R6, R5.reuse, R150, RZ ;  /* 0x0000009605067227 */ /* 0x040fe200078e00ff */
[----:B------:R-:W-:Y:S02]  /*2b40*/  LOP3.LUT R8, R4, 0x62, RZ, 0xfc, !PT ;  /* 0x0000006204087812 */ /* 0x000fe400078efcff */
[----:B------:R-:W-:Y:S01]  /*2b50*/  ISETP.GT.U32.AND P4, PT, R0, R142, PT ;  /* 0x0000008e0000720c */ /* 0x000fe20003f84070 */
[----:B------:R-:W-:Y:S01]  /*2b60*/  @!P3 IMAD.IADD R136, R136, 0x1, -R0 ;  /* 0x000000018888b824 */ /* 0x000fe200078e0a00 */
[----:B------:R-:W-:Y:S01]  /*2b70*/  IABS R152, R8 ;  /* 0x0000000800987213 */ /* 0x000fe20000000000 */
[----:B------:R-:W-:Y:S01]  /*2b80*/  IMAD R148, R0, R7, R148 ;  /* 0x0000000700947224 */ /* 0x000fe200078e0294 */
[----:B------:R-:W-:Y:S01]  /*2b90*/  ISETP.GE.AND P3, PT, R12, RZ, PT ;  /* 0x000000ff0c00720c */ /* 0x000fe20003f66270 */
[----:B------:R-:W-:Y:S01]  /*2ba0*/  IMAD.MOV R7, RZ, RZ, -R6 ;  /* 0x000000ffff077224 */ /* 0x000fe200078e0a06 */
[----:B------:R-:W-:Y:S01]  /*2bb0*/  @!P2 IADD3 R136, -R136, RZ, RZ ;  /* 0x000000ff8888a210 */ /* 0x000fe20007ffe1ff */
[----:B------:R-:W-:Y:S01]  /*2bc0*/  @!P5 IMAD.IADD R146, R146, 0x1, -R0 ;  /* 0x000000019292d824 */ /* 0x000fe200078e0a00 */
[C---:B------:R-:W-:Y:S01]  /*2bd0*/  ISETP.GT.U32.AND P2, PT, R0.reuse, R144, PT ;  /* 0x000000900000720c */ /* 0x040fe20003f44070 */
[----:B------:R-:W-:Y:S01]  /*2be0*/  IMAD R150, R0, R7, R150 ;  /* 0x0000000700967224 */ /* 0x000fe200078e0296 */
[----:B------:R-:W-:Y:S01]  /*2bf0*/  LOP3.LUT R12, R4, 0x88, RZ, 0xfc, !PT ;  /* 0x00000088040c7812 */ /* 0x000fe200078efcff */
[----:B------:R-:W-:Y:S01]  /*2c00*/  IMAD.HI.U32 R6, R5, R152, RZ ;  /* 0x0000009805067227 */ /* 0x000fe200078e00ff */
[----:B------:R-:W-:-:S02]  /*2c10*/  @!P0 IADD3 R146, -R146, RZ, RZ ;  /* 0x000000ff92928210 */ /* 0x000fc40007ffe1ff */
[----:B------:R-:W-:Y:S01]  /*2c20*/  ISETP.GT.U32.AND P5, PT, R0, R150, PT ;  /* 0x000000960000720c */ /* 0x000fe20003fa4070 */
[----:B------:R-:W-:Y:S01]  /*2c30*/  @!P4 IMAD.IADD R142, R142, 0x1, -R0 ;  /* 0x000000018e8ec824 */ /* 0x000fe200078e0a00 */
[----:B------:R-:W-:Y:S01]  /*2c40*/  ISETP.GT.U32.AND P4, PT, R0, R148, PT ;  /* 0x000000940000720c */ /* 0x000fe20003f84070 */
[----:B------:R-:W-:Y:S01]  /*2c50*/  IMAD.MOV R7, RZ, RZ, -R6 ;  /* 0x000000ffff077224 */ /* 0x000fe200078e0a06 */
[----:B------:R-:W-:Y:S01]  /*2c60*/  IABS R188, R12 ;  /* 0x0000000c00bc7213 */ /* 0x000fe20000000000 */
[----:B------:R-:W-:Y:S02]  /*2c70*/  @!P1 IMAD.MOV R142, RZ, RZ, -R142 ;  /* 0x000000ffff8e9224 */ /* 0x000fe400078e0a8e */
[----:B------:R-:W-:Y:S01]  /*2c80*/  @!P2 IMAD.IADD R144, R144, 0x1, -R0 ;  /* 0x000000019090a824 */ /* 0x000fe200078e0a00 */
[----:B------:R-:W-:Y:S01]  /*2c90*/  ISETP.GE.AND P2, PT, R9, RZ, PT ;  /* 0x000000ff0900720c */ /* 0x000fe20003f46270 */
[----:B------:R-:W-:Y:S01]  /*2ca0*/  @!P6 IMAD.MOV R140, RZ, RZ, -R140 ;  /* 0x000000ffff8ce224 */ /* 0x000fe200078e0a8c */
[----:B------:R-:W-:Y:S01]  /*2cb0*/  LOP3.LUT R9, R4, 0x64, RZ, 0xfc, !PT ;  /* 0x0000006404097812 */ /* 0x000fe200078efcff */
[----:B------:R-:W-:Y:S01]  /*2cc0*/  IMAD R152, R0, R7, R152 ;  /* 0x0000000700987224 */ /* 0x000fe200078e0298 */
[----:B------:R-:W-:Y:S01]  /*2cd0*/  ISETP.GE.AND P6, PT, R11, RZ, PT ;  /* 0x000000ff0b00720c */ /* 0x000fe20003fc6270 */
[--C-:B------:R-:W-:Y:S01]  /*2ce0*/  @!P5 IMAD.IADD R150, R150, 0x1, -R0.reuse ;  /* 0x000000019696d824 */ /* 0x100fe200078e0a00 */
[----:B------:R-:W-:Y:S01]  /*2cf0*/  IABS R156, R9 ;  /* 0x00000009009c7213 */ /* 0x000fe20000000000 */
[----:B------:R-:W-:Y:S01]  /*2d00*/  @!P4 IMAD.IADD R148, R148, 0x1, -R0 ;  /* 0x000000019494c824 */ /* 0x000fe200078e0a00 */
[----:B------:R-:W-:Y:S01]  /*2d10*/  ISETP.GE.AND P0, PT, R9, RZ, PT ;  /* 0x000000ff0900720c */ /* 0x000fe20003f06270 */
[----:B------:R-:W-:Y:S01]  /*2d20*/  IMAD.HI.U32 R7, R5, R154, RZ ;  /* 0x0000009a05077227 */ /* 0x000fe200078e00ff */
[----:B------:R-:W-:-:S02]  /*2d30*/  ISETP.GT.U32.AND P5, PT, R0, R150, PT ;  /* 0x000000960000720c */ /* 0x000fc40003fa4070 */
[----:B------:R-:W-:Y:S01]  /*2d40*/  ISETP.GT.U32.AND P1, PT, R0, R148, PT ;  /* 0x000000940000720c */ /* 0x000fe20003f24070 */
[C---:B------:R-:W-:Y:S01]  /*2d50*/  IMAD.HI.U32 R6, R5.reuse, R156, RZ ;  /* 0x0000009c05067227 */ /* 0x040fe200078e00ff */
[----:B------:R-:W-:Y:S02]  /*2d60*/  ISETP.GE.AND P4, PT, R8, RZ, PT ;  /* 0x000000ff0800720c */ /* 0x000fe40003f86270 */
[C---:B------:R-:W-:Y:S01]  /*2d70*/  LOP3.LUT R8, R4.reuse, 0x68, RZ, 0xfc, !PT ;  /* 0x0000006804087812 */ /* 0x040fe200078efcff */
[----:B------:R-:W-:Y:S01]  /*2d80*/  IMAD.MOV R9, RZ, RZ, -R6 ;  /* 0x000000ffff097224 */ /* 0x000fe200078e0a06 */
[----:B------:R-:W-:Y:S01]  /*2d90*/  LOP3.LUT R11, R4, 0x74, RZ, 0xfc, !PT ;  /* 0x00000074040b7812 */ /* 0x000fe200078efcff */
[----:B------:R-:W-:Y:S01]  /*2da0*/  @!P3 IMAD.MOV R144, RZ, RZ, -R144 ;  /* 0x000000ffff90b224 */ /* 0x000fe200078e0a90 */
[C---:B------:R-:W-:Y:S01]  /*2db0*/  ISETP.GT.U32.AND P3, PT, R0.reuse, R152, PT ;  /* 0x000000980000720c */ /* 0x040fe20003f64070 */
[----:B------:R-:W-:Y:S01]  /*2dc0*/  IMAD R156, R0, R9, R156 ;  /* 0x00000009009c7224 */ /* 0x000fe200078e029c */
[----:B------:R-:W-:Y:S01]  /*2dd0*/  IABS R158, R8 ;  /* 0x00000008009e7213 */ /* 0x000fe20000000000 */
[--C-:B------:R-:W-:Y:S01]  /*2de0*/  @!P5 IMAD.IADD R150, R150, 0x1, -R0.reuse ;  /* 0x000000019696d824 */ /* 0x100fe200078e0a00 */
[----:B------:R-:W-:Y:S01]  /*2df0*/  IABS R170, R11 ;  /* 0x0000000b00aa7213 */ /* 0x000fe20000000000 */
[----:B------:R-:W-:Y:S01]  /*2e00*/  IMAD.MOV R7, RZ, RZ, -R7 ;  /* 0x000000ffff077224 */ /* 0x000fe200078e0a07 */
[----:B------:R-:W-:Y:S01]  /*2e10*/  ISETP.GT.U32.AND P5, PT, R0, R156, PT ;  /* 0x0000009c0000720c */ /* 0x000fe20003fa4070 */
[----:B------:R-:W-:Y:S01]  /*2e20*/  @!P1 IMAD.IADD R148, R148, 0x1, -R0 ;  /* 0x0000000194949824 */ /* 0x000fe200078e0a00 */
[----:B------:R-:W-:Y:S01]  /*2e30*/  ISETP.GE.AND P1, PT, R10, RZ, PT ;  /* 0x000000ff0a00720c */ /* 0x000fe20003f26270 */
[----:B------:R-:W-:Y:S01]  /*2e40*/  IMAD R154, R0, R7, R154 ;  /* 0x00000007009a7224 */ /* 0x000fe200078e029a */
[C---:B------:R-:W-:Y:S01]  /*2e50*/  LOP3.LUT R10, R4.reuse, 0x6c, RZ, 0xfc, !PT ;  /* 0x0000006c040a7812 */ /* 0x040fe200078efcff */
[----:B------:R-:W-:Y:S01]  /*2e60*/  @!P6 IMAD.MOV R148, RZ, RZ, -R148 ;  /* 0x000000ffff94e224 */ /* 0x000fe200078e0a94 */
[----:B------:R-:W-:Y:S01]  /*2e70*/  LOP3.LUT R7, R4, 0x6a, RZ, 0xfc, !PT ;  /* 0x0000006a04077812 */ /* 0x000fe200078efcff */
[----:B------:R-:W-:Y:S01]  /*2e80*/  @!P3 IMAD.IADD R152, R152, 0x1, -R0 ;  /* 0x000000019898b824 */ /* 0x000fe200078e0a00 */
[----:B------:R-:W-:Y:S01]  /*2e90*/  ISETP.GT.U32.AND P6, PT, R0, R154, PT ;  /* 0x0000009a0000720c */ /* 0x000fe20003fc4070 */
[----:B------:R-:W-:Y:S01]  /*2ea0*/  IMAD.HI.U32 R6, R5, R158, RZ ;  /* 0x0000009e05067227 */ /* 0x000fe200078e00ff */
[----:B------:R-:W-:-:S02]  /*2eb0*/  IABS R162, R10 ;  /* 0x0000000a00a27213 */ /* 0x000fc40000000000 */
[----:B------:R-:W-:Y:S01]  /*2ec0*/  ISETP.GT.U32.AND P3, PT, R0, R152, PT ;  /* 0x000000980000720c */ /* 0x000fe20003f64070 */
[----:B------:R-:W-:Y:S01]  /*2ed0*/  @!P5 IMAD.IADD R156, R156, 0x1, -R0 ;  /* 0x000000019c9cd824 */ /* 0x000fe200078e0a00 */
[----:B------:R-:W-:Y:S01]  /*2ee0*/  IABS R160, R7 ;  /* 0x0000000700a07213 */ /* 0x000fe20000000000 */
[----:B------:R-:W-:Y:S02]  /*2ef0*/  IMAD.MOV R9, RZ, RZ, -R6 ;  /* 0x000000ffff097224 */ /* 0x000fe400078e0a06 */
[----:B------:R-:W-:Y:S01]  /*2f00*/  @!P2 IMAD.MOV R150, RZ, RZ, -R150 ;  /* 0x000000ffff96a224 */ /* 0x000fe200078e0a96 */
[C---:B------:R-:W-:Y:S01]  /*2f10*/  ISETP.GT.U32.AND P5, PT, R0.reuse, R156, PT ;  /* 0x0000009c0000720c */ /* 0x040fe20003fa4070 */
[----:B------:R-:W-:Y:S01]  /*2f20*/  IMAD R158, R0, R9, R158 ;  /* 0x00000009009e7224 */ /* 0x000fe200078e029e */
[----:B------:R-:W-:Y:S01]  /*2f30*/  ISETP.GE.AND P2, PT, R8, RZ, PT ;  /* 0x000000ff0800720c */ /* 0x000fe20003f46270 */
[----:B------:R-:W-:Y:S01]  /*2f40*/  @!P6 IMAD.IADD R154, R154, 0x1, -R0 ;  /* 0x000000019a9ae824 */ /* 0x000fe200078e0a00 */
[----:B------:R-:W-:Y:S01]  /*2f50*/  LOP3.LUT R8, R4, 0x70, RZ, 0xfc, !PT ;  /* 0x0000007004087812 */ /* 0x000fe200078efcff */
[----:B------:R-:W-:-:S03]  /*2f60*/  IMAD.HI.U32 R6, R5, R160, RZ ;  /* 0x000000a005067227 */ /* 0x000fc600078e00ff */
[----:B------:R-:W-:Y:S01]  /*2f70*/  ISETP.GT.U32.AND P6, PT, R0, R154, PT ;  /* 0x0000009a0000720c */ /* 0x000fe20003fc4070 */
[--C-:B------:R-:W-:Y:S01]  /*2f80*/  @!P3 IMAD.IADD R152, R152, 0x1, -R0.reuse ;  /* 0x000000019898b824 */ /* 0x100fe200078e0a00 */
[----:B------:R-:W-:Y:S01]  /*2f90*/  ISETP.GE.AND P3, PT, R7, RZ, PT ;  /* 0x000000ff0700720c */ /* 0x000fe20003f66270 */
[----:B------:R-:W-:Y:S01]  /*2fa0*/  IMAD.HI.U32 R7, R5, R162, RZ ;  /* 0x000000a205077227 */ /* 0x000fe200078e00ff */
[----:B------:R-:W-:Y:S02]  /*2fb0*/  IADD3 R9, -R6, RZ, RZ ;  /* 0x000000ff06097210 */ /* 0x000fe40007ffe1ff */
[----:B------:R-:W-:Y:S01]  /*2fc0*/  IABS R166, R8 ;  /* 0x0000000800a67213 */ /* 0x000fe20000000000 */
[----:B------:R-:W-:Y:S01]  /*2fd0*/  @!P5 IMAD.IADD R156, R156, 0x1, -R0 ;  /* 0x000000019c9cd824 */ /* 0x000fe200078e0a00 */
[----:B------:R-:W-:Y:S01]  /*2fe0*/  ISETP.GT.U32.AND P5, PT, R0, R158, PT ;  /* 0x0000009e0000720c */ /* 0x000fe20003fa4070 */
[----:B------:R-:W-:Y:S01]  /*2ff0*/  IMAD.MOV R7, RZ, RZ, -R7 ;  /* 0x000000ffff077224 */ /* 0x000fe200078e0a07 */
[----:B------:R-:W-:Y:S01]  /*3000*/  LOP3.LUT R6, R4, 0x6e, RZ, 0xfc, !PT ;  /* 0x0000006e04067812 */ /* 0x000fe200078efcff */
[----:B------:R-:W-:-:S02]  /*3010*/  IMAD R160, R0, R9, R160 ;  /* 0x0000000900a07224 */ /* 0x000fc400078e02a0 */
[----:B------:R-:W-:Y:S01]  /*3020*/  IMAD R162, R0, R7, R162 ;  /* 0x0000000700a27224 */ /* 0x000fe200078e02a2 */
[----:B------:R-:W-:Y:S01]  /*3030*/  IABS R164, R6 ;  /* 0x0000000600a47213 */ /* 0x000fe20000000000 */
[----:B------:R-:W-:Y:S01]  /*3040*/  @!P6 IMAD.IADD R154, R154, 0x1, -R0 ;  /* 0x000000019a9ae824 */ /* 0x000fe200078e0a00 */
[----:B------:R-:W-:Y:S01]  /*3050*/  ISETP.GE.AND P6, PT, R6, RZ, PT ;  /* 0x000000ff0600720c */ /* 0x000fe20003fc6270 */
[----:B------:R-:W-:-:S04]  /*3060*/  IMAD.HI.U32 R7, R5, R166, RZ ;  /* 0x000000a605077227 */ /* 0x000fc800078e00ff */
[----:B------:R-:W-:Y:S02]  /*3070*/  @!P5 IMAD.IADD R158, R158, 0x1, -R0 ;  /* 0x000000019e9ed824 */ /* 0x000fe400078e0a00 */
[----:B------:R-:W-:Y:S01]  /*3080*/  @!P1 IMAD.MOV R154, RZ, RZ, -R154 ;  /* 0x000000ffff9a9224 */ /* 0x000fe200078e0a9a */
[C---:B------:R-:W-:Y:S01]  /*3090*/  ISETP.GT.U32.AND P1, PT, R0.reuse, R162, PT ;  /* 0x000000a20000720c */ /* 0x040fe20003f24070 */
[----:B------:R-:W-:Y:S01]  /*30a0*/  @!P0 IMAD.MOV R156, RZ, RZ, -R156 ;  /* 0x000000ffff9c8224 */ /* 0x000fe200078e0a9c */
[C---:B------:R-:W-:Y:S01]  /*30b0*/  ISETP.GT.U32.AND P5, PT, R0.reuse, R158, PT ;  /* 0x0000009e0000720c */ /* 0x040fe20003fa4070 */
[----:B------:R-:W-:Y:S01]  /*30c0*/  IMAD.MOV R7, RZ, RZ, -R7 ;  /* 0x000000ffff077224 */ /* 0x000fe200078e0a07 */
[----:B------:R-:W-:Y:S01]  /*30d0*/  ISETP.GT.U32.AND P0, PT, R0, R160, PT ;  /* 0x000000a00000720c */ /* 0x000fe20003f04070 */
[----:B------:R-:W-:Y:S01]  /*30e0*/  @!P4 IMAD.MOV R152, RZ, RZ, -R152 ;  /* 0x000000ffff98c224 */ /* 0x000fe200078e0a98 */
[----:B------:R-:W-:Y:S01]  /*30f0*/  ISETP.GE.AND P4, PT, R10, RZ, PT ;  /* 0x000000ff0a00720c */ /* 0x000fe20003f86270 */
[----:B------:R-:W-:Y:S01]  /*3100*/  IMAD R166, R0, R7, R166 ;  /* 0x0000000700a67224 */ /* 0x000fe200078e02a6 */
[----:B------:R-:W-:Y:S01]  /*3110*/  LOP3.LUT R10, R4, 0x72, RZ, 0xfc, !PT ;  /* 0x00000072040a7812 */ /* 0x000fe200078efcff */
[----:B------:R-:W-:-:S03]  /*3120*/  IMAD.HI.U32 R7, R5, R170, RZ ;  /* 0x000000aa05077227 */ /* 0x000fc600078e00ff */
[----:B------:R-:W-:Y:S01]  /*3130*/  IABS R168, R10 ;  /* 0x0000000a00a87213 */ /* 0x000fe20000000000 */
[--C-:B------:R-:W-:Y:S02]  /*3140*/  @!P1 IMAD.IADD R162, R162, 0x1, -R0.reuse ;  /* 0x00000001a2a29824 */ /* 0x100fe400078e0a00 */
[--C-:B------:R-:W-:Y:S01]  /*3150*/  @!P5 IMAD.IADD R158, R158, 0x1, -R0.reuse ;  /* 0x000000019e9ed824 */ /* 0x100fe200078e0a00 */
[----:B------:R-:W-:Y:S01]  /*3160*/  ISETP.GE.AND P5, PT, R8, RZ, PT ;  /* 0x000000ff0800720c */ /* 0x000fe20003fa6270 */
[----:B------:R-:W-:Y:S01]  /*3170*/  @!P0 IMAD.IADD R160, R160, 0x1, -R0 ;  /* 0x00000001a0a08824 */ /* 0x000fe200078e0a00 */
[C---:B------:R-:W-:Y:S01]  /*3180*/  ISETP.GT.U32.AND P1, PT, R0.reuse, R162, PT ;  /* 0x000000a20000720c */ /* 0x040fe20003f24070 */
[----:B------:R-:W-:Y:S01]  /*3190*/  @!P2 IMAD.MOV R158, RZ, RZ, -R158 ;  /* 0x000000ffff9ea224 */ /* 0x000fe200078e0a9e */
[C---:B------:R-:W-:Y:S01]  /*31a0*/  ISETP.GT.U32.AND P2, PT, R0.reuse, R166, PT ;  /* 0x000000a60000720c */ /* 0x040fe20003f44070 */
[----:B------:R-:W-:Y:S01]  /*31b0*/  IMAD.MOV R7, RZ, RZ, -R7 ;  /* 0x000000ffff077224 */ /* 0x000fe200078e0a07 */
[----:B------:R-:W-:Y:S01]  /*31c0*/  ISETP.GT.U32.AND P0, PT, R0, R160, PT ;  /* 0x000000a00000720c */ /* 0x000fe20003f04070 */
[----:B------:R-:W-:Y:S01]  /*31d0*/  IMAD.HI.U32 R6, R5, R164, RZ ;  /* 0x000000a405067227 */ /* 0x000fe200078e00ff */
[----:B------:R-:W-:-:S03]  /*31e0*/  LOP3.LUT R8, R4, 0x76, RZ, 0xfc, !PT ;  /* 0x0000007604087812 */ /* 0x000fc600078efcff */
[----:B------:R-:W-:Y:S01]  /*31f0*/  IMAD R170, R0, R7, R170 ;  /* 0x0000000700aa7224 */ /* 0x000fe200078e02aa */
[----:B------:R-:W-:Y:S01]  /*3200*/  IABS R172, R8 ;  /* 0x0000000800ac7213 */ /* 0x000fe20000000000 */
[----:B------:R-:W-:Y:S02]  /*3210*/  IMAD.MOV R9, RZ, RZ, -R6 ;  /* 0x000000ffff097224 */ /* 0x000fe400078e0a06 */
[----:B------:R-:W-:Y:S02]  /*3220*/  @!P1 IMAD.IADD R162, R162, 0x1, -R0 ;  /* 0x00000001a2a29824 */ /* 0x000fe400078e0a00 */
[----:B------:R-:W-:-:S04]  /*3230*/  IMAD.HI.U32 R6, R5, R168, RZ ;  /* 0x000000a805067227 */ /* 0x000fc800078e00ff */
[----:B------:R-:W-:Y:S02]  /*3240*/  @!P2 IMAD.IADD R166, R166, 0x1, -R0 ;  /* 0x00000001a6a6a824 */ /* 0x000fe400078e0a00 */
[----:B------:R-:W-:Y:S01]  /*3250*/  @!P4 IMAD.MOV R162, RZ, RZ, -R162 ;  /* 0x000000ffffa2c224 */ /* 0x000fe200078e0aa2 */
[C---:B------:R-:W-:Y:S01]  /*3260*/  ISETP.GT.U32.AND P4, PT, R0.reuse, R170, PT ;  /* 0x000000aa0000720c */ /* 0x040fe20003f84070 */
[----:B------:R-:W-:Y:S01]  /*3270*/  IMAD R164, R0, R9, R164 ;  /* 0x0000000900a47224 */ /* 0x000fe200078e02a4 */
[----:B------:R-:W-:Y:S01]  /*3280*/  IADD3 R9, -R6, RZ, RZ ;  /* 0x000000ff06097210 */ /* 0x000fe20007ffe1ff */
[----:B------:R-:W-:Y:S01]  /*3290*/  @!P0 IMAD.IADD R160, R160, 0x1, -R0 ;  /* 0x00000001a0a08824 */ /* 0x000fe200078e0a00 */
[C---:B------:R-:W-:Y:S01]  /*32a0*/  ISETP.GT.U32.AND P2, PT, R0.reuse, R166, PT ;  /* 0x000000a60000720c */ /* 0x040fe20003f44070 */
[----:B------:R-:W-:Y:S01]  /*32b0*/  IMAD.HI.U32 R6, R5, R172, RZ ;  /* 0x000000ac05067227 */ /* 0x000fe200078e00ff */
[----:B------:R-:W-:-:S03]  /*32c0*/  ISETP.GT.U32.AND P0, PT, R0, R164, PT ;  /* 0x000000a40000720c */ /* 0x000fc60003f04070 */
[----:B------:R-:W-:Y:S01]  /*32d0*/  IMAD R168, R0, R9, R168 ;  /* 0x0000000900a87224 */ /* 0x000fe200078e02a8 */
[----:B------:R-:W-:Y:S01]  /*32e0*/  LOP3.LUT R9, R4, 0x78, RZ, 0xfc, !PT ;  /* 0x0000007804097812 */ /* 0x000fe200078efcff */
[----:B------:R-:W-:Y:S02]  /*32f0*/  IMAD.MOV R7, RZ, RZ, -R6 ;  /* 0x000000ffff077224 */ /* 0x000fe400078e0a06 */
[----:B------:R-:W-:Y:S01]  /*3300*/  @!P4 IMAD.IADD R170, R170, 0x1, -R0 ;  /* 0x00000001aaaac824 */ /* 0x000fe200078e0a00 */
[----:B------:R-:W-:Y:S01]  /*3310*/  IABS R174, R9 ;  /* 0x0000000900ae7213 */ /* 0x000fe20000000000 */
[C---:B------:R-:W-:Y:S01]  /*3320*/  IMAD R172, R0.reuse, R7, R172 ;  /* 0x0000000700ac7224 */ /* 0x040fe200078e02ac */
[----:B------:R-:W-:Y:S01]  /*3330*/  ISETP.GT.U32.AND P1, PT, R0, R168, PT ;  /* 0x000000a80000720c */ /* 0x000fe20003f24070 */
[----:B------:R-:W-:Y:S01]  /*3340*/  @!P2 IMAD.IADD R166, R166, 0x1, -R0 ;  /* 0x00000001a6a6a824 */ /* 0x000fe200078e0a00 */
[C---:B------:R-:W-:Y:S01]  /*3350*/  ISETP.GT.U32.AND P4, PT, R0.reuse, R170, PT ;  /* 0x000000aa0000720c */ /* 0x040fe20003f84070 */
[----:B------:R-:W-:Y:S01]  /*3360*/  IMAD.HI.U32 R6, R5, R174, RZ ;  /* 0x000000ae05067227 */ /* 0x000fe200078e00ff */
[----:B------:R-:W-:-:S03]  /*3370*/  ISETP.GT.U32.AND P2, PT, R0, R172, PT ;  /* 0x000000ac0000720c */ /* 0x000fc60003f44070 */
[----:B------:R-:W-:Y:S01]  /*3380*/  @!P5 IMAD.MOV R166, RZ, RZ, -R166 ;  /* 0x000000ffffa6d224 */ /* 0x000fe200078e0aa6 */
[----:B------:R-:W-:Y:S01]  /*3390*/  ISETP.GE.AND P5, PT, R9, RZ, PT ;  /* 0x000000ff0900720c */ /* 0x000fe20003fa6270 */
[----:B------:R-:W-:Y:S02]  /*33a0*/  @!P0 IMAD.IADD R164, R164, 0x1, -R0 ;  /* 0x00000001a4a48824 */ /* 0x000fe400078e0a00 */
[----:B------:R-:W-:Y:S01]  /*33b0*/  IMAD.MOV R9, RZ, RZ, -R6 ;  /* 0x000000ffff097224 */ /* 0x000fe200078e0a06 */
[----:B------:R-:W-:Y:S01]  /*33c0*/  LOP3.LUT R6, R4, 0x7c, RZ, 0xfc, !PT ;  /* 0x0000007c04067812 */ /* 0x000fe200078efcff */
[----:B------:R-:W-:Y:S01]  /*33d0*/  @!P3 IMAD.MOV R160, RZ, RZ, -R160 ;  /* 0x000000ffffa0b224 */ /* 0x000fe200078e0aa0 */
[C---:B------:R-:W-:Y:S01]  /*33e0*/  ISETP.GT.U32.AND P0, PT, R0.reuse, R164, PT ;  /* 0x000000a40000720c */ /* 0x040fe20003f04070 */
[----:B------:R-:W-:Y:S01]  /*33f0*/  IMAD R174, R0, R9, R174 ;  /* 0x0000000900ae7224 */ /* 0x000fe200078e02ae */
[----:B------:R-:W-:Y:S01]  /*3400*/  ISETP.GE.AND P3, PT, R10, RZ, PT ;  /* 0x000000ff0a00720c */ /* 0x000fe20003f66270 */
[--C-:B------:R-:W-:Y:S01]  /*3410*/  @!P4 IMAD.IADD R170, R170, 0x1, -R0.reuse ;  /* 0x00000001aaaac824 */ /* 0x100fe200078e0a00 */
[----:B------:R-:W-:Y:S01]  /*3420*/  @!P1 IADD3 R168, R168, -R0, RZ ;  /* 0x80000000a8a89210 */ /* 0x000fe20007ffe0ff */
[----:B------:R-:W-:Y:S01]  /*3430*/  @!P2 IMAD.IADD R172, R172, 0x1, -R0 ;  /* 0x00000001acaca824 */ /* 0x000fe200078e0a00 */
[----:B------:R-:W-:-:S02]  /*3440*/  LOP3.LUT R10, R4, 0x7a, RZ, 0xfc, !PT ;  /* 0x0000007a040a7812 */ /* 0x000fc400078efcff */
[C---:B------:R-:W-:Y:S02]  /*3450*/  ISETP.GT.U32.AND P1, PT, R0.reuse, R168, PT ;  /* 0x000000a80000720c */ /* 0x040fe40003f24070 */
[----:B------:R-:W-:Y:S02]  /*3460*/  ISETP.GT.U32.AND P4, PT, R0, R174, PT ;  /* 0x000000ae0000720c */ /* 0x000fe40003f84070 */
[----:B------:R-:W-:Y:S01]  /*3470*/  IABS R180, R10 ;  /* 0x0000000a00b47213 */ /* 0x000fe20000000000 */
[----:B------:R-:W-:Y:S01]  /*3480*/  @!P0 IMAD.IADD R164, R164, 0x1, -R0 ;  /* 0x00000001a4a48824 */ /* 0x000fe200078e0a00 */
[----:B------:R-:W-:Y:S02]  /*3490*/  ISETP.GT.U32.AND P2, PT, R0, R172, PT ;  /* 0x000000ac0000720c */ /* 0x000fe40003f44070 */
[----:B------:R-:W-:Y:S01]  /*34a0*/  ISETP.GE.AND P0, PT, R11, RZ, PT ;  /* 0x000000ff0b00720c */ /* 0x000fe20003f06270 */
[----:B------:R-:W-:Y:S01]  /*34b0*/  IMAD.HI.U32 R7, R5, R180, RZ ;  /* 0x000000b405077227 */ /* 0x000fe200078e00ff */
[----:B------:R-:W-:-:S02]  /*34c0*/  IABS R178, R6 ;  /* 0x0000000600b27213 */ /* 0x000fc40000000000 */
[----:B------:R-:W-:Y:S01]  /*34d0*/  LOP3.LUT R11, R4, 0x86, RZ, 0xfc, !PT ;  /* 0x00000086040b7812 */ /* 0x000fe200078efcff */
[----:B------:R-:W-:Y:S02]  /*34e0*/  IMAD.MOV R7, RZ, RZ, -R7 ;  /* 0x000000ffff077224 */ /* 0x000fe400078e0a07 */
[--C-:B------:R-:W-:Y:S01]  /*34f0*/  @!P1 IMAD.IADD R168, R168, 0x1, -R0.reuse ;  /* 0x00000001a8a89824 */ /* 0x100fe200078e0a00 */
[----:B------:R-:W-:Y:S01]  /*3500*/  ISETP.GE.AND P1, PT, R10, RZ, PT ;  /* 0x000000ff0a00720c */ /* 0x000fe20003f26270 */
[----:B------:R-:W-:Y:S01]  /*3510*/  @!P4 IMAD.IADD R174, R174, 0x1, -R0 ;  /* 0x00000001aeaec824 */ /* 0x000fe200078e0a00 */
[----:B------:R-:W-:Y:S01]  /*3520*/  LOP3.LUT R10, R4, 0x82, RZ, 0xfc, !PT ;  /* 0x00000082040a7812 */ /* 0x000fe200078efcff */
[----:B------:R-:W-:Y:S01]  /*3530*/  IMAD R180, R0, R7, R180 ;  /* 0x0000000700b47224 */ /* 0x000fe200078e02b4 */
[----:B------:R-:W-:Y:S01]  /*3540*/  LOP3.LUT R7, R4, 0x7e, RZ, 0xfc, !PT ;  /* 0x0000007e04077812 */ /* 0x000fe200078efcff */
[----:B------:R-:W-:Y:S01]  /*3550*/  @!P3 IMAD.MOV R168, RZ, RZ, -R168 ;  /* 0x000000ffffa8b224 */ /* 0x000fe200078e0aa8 */
[----:B------:R-:W-:Y:S01]  /*3560*/  ISETP.GE.AND P3, PT, R6, RZ, PT ;  /* 0x000000ff0600720c */ /* 0x000fe20003f66270 */
[----:B------:R-:W-:Y:S01]  /*3570*/  IMAD.HI.U32 R6, R5, R178, RZ ;  /* 0x000000b205067227 */ /* 0x000fe200078e00ff */
[----:B------:R-:W-:-:S02]  /*3580*/  ISETP.GT.U32.AND P4, PT, R0, R174, PT ;  /* 0x000000ae0000720c */ /* 0x000fc40003f84070 */
[----:B------:R-:W-:Y:S01]  /*3590*/  IABS R176, R7 ;  /* 0x0000000700b07213 */ /* 0x000fe20000000000 */
[----:B------:R-:W-:Y:S01]  /*35a0*/  @!P6 IMAD.MOV R164, RZ, RZ, -R164 ;  /* 0x000000ffffa4e224 */ /* 0x000fe200078e0aa4 */
[----:B------:R-:W-:Y:S01]  /*35b0*/  @!P2 IADD3 R172, R172, -R0, RZ ;  /* 0x80000000acaca210 */ /* 0x000fe20007ffe0ff */
[----:B------:R-:W-:Y:S01]  /*35c0*/  @!P0 IMAD.MOV R170, RZ, RZ, -R170 ;  /* 0x000000ffffaa8224 */ /* 0x000fe200078e0aaa */
[----:B------:R-:W-:Y:S01]  /*35d0*/  ISETP.GT.U32.AND P2, PT, R0, R180, PT ;  /* 0x000000b40000720c */ /* 0x000fe20003f44070 */
[----:B------:R-:W-:Y:S01]  /*35e0*/  IMAD.MOV R9, RZ, RZ, -R6 ;  /* 0x000000ffff097224 */ /* 0x000fe200078e0a06 */
[----:B------:R-:W-:Y:S02]  /*35f0*/  ISETP.GE.AND P6, PT, R8, RZ, PT ;  /* 0x000000ff0800720c */ /* 0x000fe40003fc6270 */
[----:B------:R-:W-:Y:S01]  /*3600*/  ISETP.GE.AND P0, PT, R7, RZ, PT ;  /* 0x000000ff0700720c */ /* 0x000fe20003f06270 */
[----:B------:R-:W-:Y:S01]  /*3610*/  IMAD.HI.U32 R7, R5, R176, RZ ;  /* 0x000000b005077227 */ /* 0x000fe200078e00ff */
[----:B------:R-:W-:-:S02]  /*3620*/  LOP3.LUT R8, R4, 0x80, RZ, 0xfc, !PT ;  /* 0x0000008004087812 */ /* 0x000fc400078efcff */
[----:B------:R-:W-:Y:S01]  /*3630*/  IABS R186, R10 ;  /* 0x0000000a00ba7213 */ /* 0x000fe20000000000 */
[----:B------:R-:W-:Y:S01]  /*3640*/  IMAD R178, R0, R9, R178 ;  /* 0x0000000900b27224 */ /* 0x000fe200078e02b2 */
[----:B------:R-:W-:Y:S01]  /*3650*/  IABS R184, R8 ;  /* 0x0000000800b87213 */ /* 0x000fe20000000000 */
[----:B------:R-:W-:Y:S01]  /*3660*/  IMAD.MOV R7, RZ, RZ, -R7 ;  /* 0x000000ffff077224 */ /* 0x000fe200078e0a07 */
[----:B------:R-:W-:Y:S01]  /*3670*/  IABS R182, R11 ;  /* 0x0000000b00b67213 */ /* 0x000fe20000000000 */
[----:B------:R-:W-:Y:S01]  /*3680*/  @!P4 IMAD.IADD R174, R174, 0x1, -R0 ;  /* 0x00000001aeaec824 */ /* 0x000fe200078e0a00 */
[C---:B------:R-:W-:Y:S01]  /*3690*/  ISETP.GT.U32.AND P4, PT, R0.reuse, R178, PT ;  /* 0x000000b20000720c */ /* 0x040fe20003f84070 */
[----:B------:R-:W-:Y:S02]  /*36a0*/  IMAD R176, R0, R7, R176 ;  /* 0x0000000700b07224 */ /* 0x000fe400078e02b0 */
[----:B------:R-:W-:Y:S02]  /*36b0*/  @!P2 IMAD.IADD R180, R180, 0x1, -R0 ;  /* 0x00000001b4b4a824 */ /* 0x000fe400078e0a00 */
[----:B------:R-:W-:Y:S01]  /*36c0*/  @!P6 IMAD.MOV R172, RZ, RZ, -R172 ;  /* 0x000000fffface224 */ /* 0x000fe200078e0aac */
[C---:B------:R-:W-:Y:S01]  /*36d0*/  ISETP.GT.U32.AND P6, PT, R0.reuse, R176, PT ;  /* 0x000000b00000720c */ /* 0x040fe20003fc4070 */
[----:B------:R-:W-:Y:S01]  /*36e0*/  IMAD.HI.U32 R6, R5, R184, RZ ;  /* 0x000000b805067227 */ /* 0x000fe200078e00ff */
[----:B------:R-:W-:-:S03]  /*36f0*/  ISETP.GT.U32.AND P2, PT, R0, R180, PT ;  /* 0x000000b40000720c */ /* 0x000fc60003f44070 */
[----:B------:R-:W-:-:S04]  /*3700*/  IMAD.HI.U32 R7, R5, R186, RZ ;  /* 0x000000ba05077227 */ /* 0x000fc800078e00ff */
[----:B------:R-:W-:Y:S02]  /*3710*/  @!P4 IMAD.IADD R178, R178, 0x1, -R0 ;  /* 0x00000001b2b2c824 */ /* 0x000fe400078e0a00 */
[----:B------:R-:W-:Y:S02]  /*3720*/  IMAD.MOV R9, RZ, RZ, -R6 ;  /* 0x000000ffff097224 */ /* 0x000fe400078e0a06 */
[----:B------:R-:W-:Y:S01]  /*3730*/  @!P6 IADD3 R176, R176, -R0, RZ ;  /* 0x80000000b0b0e210 */ /* 0x000fe20007ffe0ff */
[----:B------:R-:W-:Y:S01]  /*3740*/  IMAD.MOV R7, RZ, RZ, -R7 ;  /* 0x000000ffff077224 */ /* 0x000fe200078e0a07 */
[----:B------:R-:W-:Y:S01]  /*3750*/  ISETP.GT.U32.AND P4, PT, R0, R178, PT ;  /* 0x000000b20000720c */ /* 0x000fe20003f84070 */
[----:B------:R-:W-:Y:S01]  /*3760*/  @!P2 IMAD.IADD R180, R180, 0x1, -R0 ;  /* 0x00000001b4b4a824 */ /* 0x000fe200078e0a00 */
[----:B------:R-:W-:Y:S01]  /*3770*/  ISETP.GE.AND P2, PT, R10, RZ, PT ;  /* 0x000000ff0a00720c */ /* 0x000fe20003f46270 */
[C---:B------:R-:W-:Y:S01]  /*3780*/  IMAD R184, R0.reuse, R9, R184 ;  /* 0x0000000900b87224 */ /* 0x040fe200078e02b8 */
[C---:B------:R-:W-:Y:S01]  /*3790*/  ISETP.GT.U32.AND P6, PT, R0.reuse, R176, PT ;  /* 0x000000b00000720c */ /* 0x040fe20003fc4070 */
[----:B------:R-:W-:Y:S01]  /*37a0*/  IMAD R186, R0, R7, R186 ;  /* 0x0000000700ba7224 */ /* 0x000fe200078e02ba */
[----:B------:R-:W-:Y:S01]  /*37b0*/  LOP3.LUT R10, R4, 0x84, RZ, 0xfc, !PT ;  /* 0x00000084040a7812 */ /* 0x000fe200078efcff */
[----:B------:R-:W-:Y:S01]  /*37c0*/  IMAD.HI.U32 R7, R5, R188, RZ ;  /* 0x000000bc05077227 */ /* 0x000fe200078e00ff */
[----:B------:R-:W-:-:S02]  /*37d0*/  @!P1 IADD3 R180, -R180, RZ, RZ ;  /* 0x000000ffb4b49210 */ /* 0x000fc40007ffe1ff */
[----:B------:R-:W-:Y:S01]  /*37e0*/  IABS R190, R10 ;  /* 0x0000000a00be7213 */ /* 0x000fe20000000000 */
[----:B------:R-:W-:Y:S02]  /*37f0*/  IMAD.MOV R7, RZ, RZ, -R7 ;  /* 0x000000ffff077224 */ /* 0x000fe400078e0a07 */
[----:B------:R-:W-:Y:S01]  /*3800*/  @!P4 IMAD.IADD R178, R178, 0x1, -R0 ;  /* 0x00000001b2b2c824 */ /* 0x000fe200078e0a00 */
[----:B------:R-:W-:Y:S01]  /*3810*/  ISETP.GT.U32.AND P4, PT, R0, R184, PT ;  /* 0x000000b80000720c */ /* 0x000fe20003f84070 */
[----:B------:R-:W-:-:S04]  /*3820*/  IMAD.HI.U32 R6, R5, R190, RZ ;  /* 0x000000be05067227 */ /* 0x000fc800078e00ff */
[----:B------:R-:W-:Y:S01]  /*3830*/  @!P6 IMAD.IADD R176, R176, 0x1, -R0 ;  /* 0x00000001b0b0e824 */ /* 0x000fe200078e0a00 */
[----:B------:R-:W-:Y:S01]  /*3840*/  ISETP.GT.U32.AND P6, PT, R0, R186, PT ;  /* 0x000000ba0000720c */ /* 0x000fe20003fc4070 */
[----:B------:R-:W-:Y:S02]  /*3850*/  IMAD.MOV R9, RZ, RZ, -R6 ;  /* 0x000000ffff097224 */ /* 0x000fe400078e0a06 */
[----:B------:R-:W-:-:S04]  /*3860*/  IMAD.HI.U32 R6, R5, R182, RZ ;  /* 0x000000b605067227 */ /* 0x000fc800078e00ff */
[----:B------:R-:W-:Y:S02]  /*3870*/  IMAD R190, R0, R9, R190 ;  /* 0x0000000900be7224 */ /* 0x000fe400078e02be */
[----:B------:R-:W-:Y:S02]  /*3880*/  IMAD.MOV R9, RZ, RZ, -R6 ;  /* 0x000000ffff097224 */ /* 0x000fe400078e0a06 */
[----:B------:R-:W-:Y:S01]  /*3890*/  @!P4 IMAD.IADD R184, R184, 0x1, -R0 ;  /* 0x00000001b8b8c824 */ /* 0x000fe200078e0a00 */
[C---:B------:R-:W-:Y:S01]  /*38a0*/  ISETP.GT.U32.AND P4, PT, R0.reuse, R190, PT ;  /* 0x000000be0000720c */ /* 0x040fe20003f84070 */
[----:B------:R-:W-:Y:S02]  /*38b0*/  IMAD R182, R0, R9, R182 ;  /* 0x0000000900b67224 */ /* 0x000fe400078e02b6 */
[----:B------:R-:W-:Y:S02]  /*38c0*/  @!P6 IMAD.IADD R186, R186, 0x1, -R0 ;  /* 0x00000001babae824 */ /* 0x000fe400078e0a00 */
[----:B------:R-:W-:Y:S01]  /*38d0*/  IMAD.HI.U32 R6, R5, R196, RZ ;  /* 0x000000c405067227 */ /* 0x000fe200078e00ff */
[----:B------:R-:W-:-:S02]  /*38e0*/  ISETP.GT.U32.AND P6, PT, R0, R182, PT ;  /* 0x000000b60000720c */ /* 0x000fc40003fc4070 */
[----:B------:R-:W-:Y:S01]  /*38f0*/  ISETP.GT.U32.AND P1, PT, R0, R186, PT ;  /* 0x000000ba0000720c */ /* 0x000fe20003f24070 */
[----:B------:R-:W-:Y:S01]  /*3900*/  @!P5 IMAD.MOV R174, RZ, RZ, -R174 ;  /* 0x000000ffffaed224 */ /* 0x000fe200078e0aae */
[----:B------:R-:W-:Y:S01]  /*3910*/  ISETP.GE.AND P5, PT, R8, RZ, PT ;  /* 0x000000ff0800720c */ /* 0x000fe20003fa6270 */
[----:B------:R-:W-:Y:S02]  /*3920*/  IMAD R188, R0, R7, R188 ;  /* 0x0000000700bc7224 */ /* 0x000fe400078e02bc */
[----:B------:R-:W-:Y:S01]  /*3930*/  @!P4 IMAD.IADD R190, R190, 0x1, -R0 ;  /* 0x00000001bebec824 */ /* 0x000fe200078e0a00 */
[----:B------:R-:W-:Y:S01]  /*3940*/  ISETP.GT.U32.AND P4, PT, R0, R184, PT ;  /* 0x000000b80000720c */ /* 0x000fe20003f84070 */
[----:B------:R-:W-:-:S04]  /*3950*/  IMAD.HI.U32 R8, R5, R192, RZ ;  /* 0x000000c005087227 */ /* 0x000fc800078e00ff */
[----:B------:R-:W-:Y:S01]  /*3960*/  @!P6 IMAD.IADD R182, R182, 0x1, -R0 ;  /* 0x00000001b6b6e824 */ /* 0x000fe200078e0a00 */
[C---:B------:R-:W-:Y:S01]  /*3970*/  ISETP.GT.U32.AND P6, PT, R0.reuse, R190, PT ;  /* 0x000000be0000720c */ /* 0x040fe20003fc4070 */
[----:B------:R-:W-:Y:S02]  /*3980*/  IMAD.MOV R7, RZ, RZ, -R6 ;  /* 0x000000ffff077224 */ /* 0x000fe400078e0a06 */
[----:B------:R-:W-:Y:S01]  /*3990*/  @!P3 IMAD.MOV R178, RZ, RZ, -R178 ;  /* 0x000000ffffb2b224 */ /* 0x000fe200078e0ab2 */
[----:B------:R-:W-:Y:S01]  /*39a0*/  ISETP.GT.U32.AND P3, PT, R0, R182, PT ;  /* 0x000000b60000720c */ /* 0x000fe20003f64070 */
[----:B------:R-:W-:Y:S01]  /*39b0*/  IMAD.MOV R9, RZ, RZ, -R8 ;  /* 0x000000ffff097224 */ /* 0x000fe200078e0a08 */
[----:B------:R-:W-:Y:S01]  /*39c0*/  LOP3.LUT R8, R4, 0x8e, RZ, 0xfc, !PT ;  /* 0x0000008e04087812 */ /* 0x000fe200078efcff */
[----:B------:R-:W-:Y:S02]  /*39d0*/  IMAD R196, R0, R7, R196 ;  /* 0x0000000700c47224 */ /* 0x000fe400078e02c4 */
[----:B------:R-:W-:Y:S01]  /*39e0*/  @!P0 IMAD.MOV R176, RZ, RZ, -R176 ;  /* 0x000000ffffb08224 */ /* 0x000fe200078e0ab0 */
[----:B------:R-:W-:Y:S01]  /*39f0*/  IABS R194, R8 ;  /* 0x0000000800c27213 */ /* 0x000fe20000000000 */
[--C-:B------:R-:W-:Y:S01]  /*3a00*/  @!P1 IMAD.IADD R186, R186, 0x1, -R0.reuse ;  /* 0x00000001baba9824 */ /* 0x100fe200078e0a00 */
[----:B------:R-:W-:Y:S01]  /*3a10*/  ISETP.GT.U32.AND P0, PT, R0, R188, PT ;  /* 0x000000bc0000720c */ /* 0x000fe20003f04070 */
[----:B------:R-:W-:Y:S01]  /*3a20*/  @!P6 IMAD.IADD R190, R190, 0x1, -R0 ;  /* 0x00000001bebee824 */ /* 0x000fe200078e0a00 */
[C---:B------:R-:W-:Y:S01]  /*3a30*/  ISETP.GT.U32.AND P6, PT, R0.reuse, R196, PT ;  /* 0x000000c40000720c */ /* 0x040fe20003fc4070 */
[----:B------:R-:W-:Y:S01]  /*3a40*/  IMAD R192, R0, R9, R192 ;  /* 0x0000000900c07224 */ /* 0x000fe200078e02c0 */
[----:B------:R-:W-:Y:S01]  /*3a50*/  ISETP.GE.AND P1, PT, R10, RZ, PT ;  /* 0x000000ff0a00720c */ /* 0x000fe20003f26270 */
[----:B------:R-:W-:Y:S01]  /*3a60*/  IMAD.HI.U32 R6, R5, R194, RZ ;  /* 0x000000c205067227 */ /* 0x000fe200078e00ff */
[----:B------:R-:W-:-:S03]  /*3a70*/  LOP3.LUT R10, R4, 0x94, RZ, 0xfc, !PT ;  /* 0x00000094040a7812 */ /* 0x000fc600078efcff */
[----:B------:R-:W-:Y:S01]  /*3a80*/  IMAD.HI.U32 R7, R5, R198, RZ ;  /* 0x000000c605077227 */ /* 0x000fe200078e00ff */
[----:B------:R-:W-:-:S03]  /*3a90*/  IABS R202, R10 ;  /* 0x0000000a00ca7213 */ /* 0x000fc60000000000 */
[--C-:B------:R-:W-:Y:S01]  /*3aa0*/  @!P3 IMAD.IADD R182, R182, 0x1, -R0.reuse ;  /* 0x00000001b6b6b824 */ /* 0x100fe200078e0a00 */
[----:B------:R-:W-:Y:S01]  /*3ab0*/  ISETP.GE.AND P3, PT, R11, RZ, PT ;  /* 0x000000ff0b00720c */ /* 0x000fe20003f66270 */
[----:B------:R-:W-:Y:S01]  /*3ac0*/  @!P4 IMAD.IADD R184, R184, 0x1, -R0 ;  /* 0x00000001b8b8c824 */ /* 0x000fe200078e0a00 */
[----:B------:R-:W-:Y:S01]  /*3ad0*/  ISETP.GT.U32.AND P4, PT, R0, R192, PT ;  /* 0x000000c00000720c */ /* 0x000fe20003f84070 */
[----:B------:R-:W-:Y:S01]  /*3ae0*/  IMAD.MOV R9, RZ, RZ, -R6 ;  /* 0x000000ffff097224 */ /* 0x000fe200078e0a06 */
[----:B------:R-:W-:Y:S01]  /*3af0*/  LOP3.LUT R11, R4, 0xa0, RZ, 0xfc, !PT ;  /* 0x000000a0040b7812 */ /* 0x000fe200078efcff */
[----:B------:R-:W-:Y:S02]  /*3b00*/  IMAD.MOV R7, RZ, RZ, -R7 ;  /* 0x000000ffff077224 */ /* 0x000fe400078e0a07 */
[----:B------:R-:W-:Y:S01]  /*3b10*/  @!P0 IMAD.IADD R188, R188, 0x1, -R0 ;  /* 0x00000001bcbc8824 */ /* 0x000fe200078e0a00 */
[----:B------:R-:W-:Y:S01]  /*3b20*/  ISETP.GE.AND P0, PT, R12, RZ, PT ;  /* 0x000000ff0c00720c */ /* 0x000fe20003f06270 */
[----:B------:R-:W-:Y:S01]  /*3b30*/  IMAD R194, R0, R9, R194 ;  /* 0x0000000900c27224 */ /* 0x000fe200078e02c2 */
[----:B------:R-:W-:Y:S01]  /*3b40*/  LOP3.LUT R12, R4, 0xa2, RZ, 0xfc, !PT ;  /* 0x000000a2040c7812 */ /* 0x000fe200078efcff */
[----:B------:R-:W-:Y:S01]  /*3b50*/  IMAD R198, R0, R7, R198 ;  /* 0x0000000700c67224 */ /* 0x000fe200078e02c6 */
[----:B------:R-:W-:Y:S01]  /*3b60*/  LOP3.LUT R7, R4, 0x92, RZ, 0xfc, !PT ;  /* 0x0000009204077812 */ /* 0x000fe200078efcff */
[----:B------:R-:W-:Y:S01]  /*3b70*/  @!P6 IMAD.IADD R196, R196, 0x1, -R0 ;  /* 0x00000001c4c4e824 */ /* 0x000fe200078e0a00 */
[----:B------:R-:W-:Y:S01]  /*3b80*/  IABS R216, R11 ;  /* 0x0000000b00d87213 */ /* 0x000fe20000000000 */
[----:B------:R-:W-:Y:S01]  /*3b90*/  @!P5 IMAD.MOV R184, RZ, RZ, -R184 ;  /* 0x000000ffffb8d224 */ /* 0x000fe200078e0ab8 */
[C---:B------:R-:W-:Y:S01]  /*3ba0*/  ISETP.GT.U32.AND P5, PT, R0.reuse, R188, PT ;  /* 0x000000bc0000720c */ /* 0x040fe20003fa4070 */
[----:B------:R-:W-:Y:S01]  /*3bb0*/  @!P1 IMAD.MOV R190, RZ, RZ, -R190 ;  /* 0x000000ffffbe9224 */ /* 0x000fe200078e0abe */
[C---:B------:R-:W-:Y:S01]  /*3bc0*/  ISETP.GT.U32.AND P6, PT, R0.reuse, R196, PT ;  /* 0x000000c40000720c */ /* 0x040fe20003fc4070 */
[----:B------:R-:W-:Y:S01]  /*3bd0*/  @!P3 IMAD.MOV R182, RZ, RZ, -R182 ;  /* 0x000000ffffb6b224 */ /* 0x000fe200078e0ab6 */
[----:B------:R-:W-:Y:S01]  /*3be0*/  ISETP.GT.U32.AND P1, PT, R0, R194, PT ;  /* 0x000000c20000720c */ /* 0x000fe20003f24070 */
[----:B------:R-:W-:Y:S01]  /*3bf0*/  @!P2 IMAD.MOV R186, RZ, RZ, -R186 ;  /* 0x000000ffffbaa224 */ /* 0x000fe200078e0aba */
[----:B------:R-:W-:-:S02]  /*3c00*/  IABS R200, R7 ;  /* 0x0000000700c87213 */ /* 0x000fc40000000000 */
[----:B------:R-:W-:Y:S02]  /*3c10*/  @!P4 IADD3 R192, R192, -R0, RZ ;  /* 0x80000000c0c0c210 */ /* 0x000fe40007ffe0ff */
[----:B------:R-:W-:Y:S01]  /*3c20*/  ISETP.GE.AND P3, PT, R14, RZ, PT ;  /* 0x000000ff0e00720c */ /* 0x000fe20003f66270 */
[----:B------:R-:W-:Y:S01]  /*3c30*/  IMAD.HI.U32 R6, R5, R200, RZ ;  /* 0x000000c805067227 */ /* 0x000fe200078e00ff */
[----:B------:R-:W-:Y:S02]  /*3c40*/  ISETP.GT.U32.AND P2, PT, R0, R192, PT ;  /* 0x000000c00000720c */ /* 0x000fe40003f44070 */
[----:B------:R-:W-:Y:S01]  /*3c50*/  ISETP.GE.AND P4, PT, R13, RZ, PT ;  /* 0x000000ff0d00720c */ /* 0x000fe20003f86270 */
[----:B------:R-:W-:Y:S01]  /*3c60*/  IMAD.MOV R9, RZ, RZ, -R6 ;  /* 0x000000ffff097224 */ /* 0x000fe200078e0a06 */
[----:B------:R-:W-:Y:S01]  /*3c70*/  LOP3.LUT R6, R4, 0x96, RZ, 0xfc, !PT ;  /* 0x0000009604067812 */ /* 0x000fe200078efcff */
[--C-:B------:R-:W-:Y:S01]  /*3c80*/  @!P5 IMAD.IADD R188, R188, 0x1, -R0.reuse ;  /* 0x00000001bcbcd824 */ /* 0x100fe200078e0a00 */
[----:B------:R-:W-:Y:S01]  /*3c90*/  ISETP.GT.U32.AND P5, PT, R0, R198, PT ;  /* 0x000000c60000720c */ /* 0x000fe20003fa4070 */
[--C-:B------:R-:W-:Y:S01]  /*3ca0*/  @!P6 IMAD.IADD R196, R196, 0x1, -R0.reuse ;  /* 0x00000001c4c4e824 */ /* 0x100fe200078e0a00 */
[----:B------:R-:W-:Y:S01]  /*3cb0*/  IABS R204, R6 ;  /* 0x0000000600cc7213 */ /* 0x000fe20000000000 */
[----:B------:R-:W-:Y:S01]  /*3cc0*/  @!P1 IMAD.IADD R194, R194, 0x1, -R0 ;  /* 0x00000001c2c29824 */ /* 0x000fe200078e0a00 */
[----:B------:R-:W-:Y:S01]  /*3cd0*/  ISETP.GE.AND P1, PT, R7, RZ, PT ;  /* 0x000000ff0700720c */ /* 0x000fe20003f26270 */
[C---:B------:R-:W-:Y:S01]  /*3ce0*/  IMAD R200, R0.reuse, R9, R200 ;  /* 0x0000000900c87224 */ /* 0x040fe200078e02c8 */
[----:B------:R-:W-:Y:S01]  /*3cf0*/  ISETP.GE.AND P6, PT, R15, RZ, PT ;  /* 0x000000ff0f00720c */ /* 0x000fe20003fc6270 */
[----:B------:R-:W-:Y:S01]  /*3d00*/  @!P0 IMAD.MOV R188, RZ, RZ, -R188 ;  /* 0x000000ffffbc8224 */ /* 0x000fe200078e0abc */
[C---:B------:R-:W-:Y:S01]  /*3d10*/  ISETP.GT.U32.AND P0, PT, R0.reuse, R194, PT ;  /* 0x000000c20000720c */ /* 0x040fe20003f04070 */
[----:B------:R-:W-:Y:S01]  /*3d20*/  @!P3 IMAD.MOV R196, RZ, RZ, -R196 ;  /* 0x000000ffffc4b224 */ /* 0x000fe200078e0ac4 */
[----:B------:R-:W-:Y:S01]  /*3d30*/  ISETP.GT.U32.AND P3, PT, R0, R200, PT ;  /* 0x000000c80000720c */ /* 0x000fe20003f64070 */
[----:B------:R-:W-:Y:S01]  /*3d40*/  @!P2 IMAD.IADD R192, R192, 0x1, -R0 ;  /* 0x00000001c0c0a824 */ /* 0x000fe200078e0a00 */
[----:B------:R-:W-:Y:S01]  /*3d50*/  ISETP.GE.AND P2, PT, R8, RZ, PT ;  /* 0x000000ff0800720c */ /* 0x000fe20003f46270 */
[----:B------:R-:W-:Y:S01]  /*3d60*/  IMAD.HI.U32 R7, R5, R202, RZ ;  /* 0x000000ca05077227 */ /* 0x000fe200078e00ff */
[----:B------:R-:W-:-:S02]  /*3d70*/  @!P5 IADD3 R198, R198, -R0, RZ ;  /* 0x80000000c6c6d210 */ /* 0x000fc40007ffe0ff */
        /* <DEDUP_REMOVED lines=8> */
[----:B------:R-:W-:Y:S01]  /*3e00*/  IABS R208, R10 ;  /* 0x0000000a00d07213 */ /* 0x000fe20000000000 */
[----:B------:R-:W-:Y:S01]  /*3e10*/  @!P2 IMAD.MOV R194, RZ, RZ, -R194 ;  /* 0x000000ffffc2a224 */ /* 0x000fe200078e0ac2 */
[----:B------:R-:W-:Y:S01]  /*3e20*/  IABS R218, R12 ;  /* 0x0000000c00da7213 */ /* 0x000fe20000000000 */
[----:B------:R-:W-:Y:S01]  /*3e30*/  IMAD.HI.U32 R6, R5, R204, RZ ;  /* 0x000000cc05067227 */ /* 0x000fe200078e00ff */
[----:B------:R-:W-:-:S02]  /*3e40*/  ISETP.GT.U32.AND P2, PT, R0, R200, PT ;  /* 0x000000c80000720c */ /* 0x000fc40003f44070 */
[C---:B------:R-:W-:Y:S01]  /*3e50*/  LOP3.LUT R13, R4.reuse, 0xc6, RZ, 0xfc, !PT ;  /* 0x000000c6040d7812 */ /* 0x040fe200078efcff */
[----:B------:R-:W-:Y:S01]  /*3e60*/  IMAD.MOV R9, RZ, RZ, -R6 ;  /* 0x000000ffff097224 */ /* 0x000fe200078e0a06 */
[----:B------:R-:W-:Y:S01]  /*3e70*/  LOP3.LUT R14, R4, 0xda, RZ, 0xfc, !PT ;  /* 0x000000da040e7812 */ /* 0x000fe200078efcff */
[----:B------:R-:W-:Y:S01]  /*3e80*/  IMAD R202, R0, R7, R202 ;  /* 0x0000000700ca7224 */ /* 0x000fe200078e02ca */
[----:B------:R-:W-:Y:S01]  /*3e90*/  LOP3.LUT R7, R4, 0x98, RZ, 0xfc, !PT ;  /* 0x0000009804077812 */ /* 0x000fe200078efcff */
[----:B------:R-:W-:Y:S01]  /*3ea0*/  IMAD R204, R0, R9, R204 ;  /* 0x0000000900cc7224 */ /* 0x000fe200078e02cc */
[----:B------:R-:W-:Y:S01]  /*3eb0*/  IABS R35, R13 ;  /* 0x0000000d00237213 */ /* 0x000fe20000000000 */
[----:B------:R-:W-:Y:S01]  /*3ec0*/  @!P4 IMAD.IADD R198, R198, 0x1, -R0 ;  /* 0x00000001c6c6c824 */ /* 0x000fe200078e0a00 */
[----:B------:R-:W-:Y:S01]  /*3ed0*/  ISETP.GT.U32.AND P4, PT, R0, R202, PT ;  /* 0x000000ca0000720c */ /* 0x000fe20003f84070 */
[----:B------:R-:W-:Y:S01]  /*3ee0*/  IMAD.HI.U32 R8, R5, R208, RZ ;  /* 0x000000d005087227 */ /* 0x000fe200078e00ff */
[----:B------:R-:W-:-:S02]  /*3ef0*/  IABS R206, R7 ;  /* 0x0000000700ce7213 */ /* 0x000fc40000000000 */
[----:B------:R-:W-:Y:S01]  /*3f00*/  ISETP.GE.AND P3, PT, R7, RZ, PT ;  /* 0x000000ff0700720c */ /* 0x000fe20003f66270 */
[----:B------:R-:W-:Y:S01]  /*3f10*/  @!P2 IMAD.IADD R200, R200, 0x1, -R0 ;  /* 0x00000001c8c8a824 */ /* 0x000fe200078e0a00 */
[----:B------:R-:W-:Y:S01]  /*3f20*/  ISETP.GT.U32.AND P2, PT, R0, R204, PT ;  /* 0x000000cc0000720c */ /* 0x000fe20003f44070 */
[----:B------:R-:W-:Y:S01]  /*3f30*/  IMAD.MOV R9, RZ, RZ, -R8 ;  /* 0x000000ffff097224 */ /* 0x000fe200078e0a08 */
[----:B------:R-:W-:Y:S01]  /*3f40*/  LOP3.LUT R8, R4, 0x9c, RZ, 0xfc, !PT ;  /* 0x0000009c04087812 */ /* 0x000fe200078efcff */
[----:B------:R-:W-:Y:S01]  /*3f50*/  IMAD.HI.U32 R7, R5, R206, RZ ;  /* 0x000000ce05077227 */ /* 0x000fe200078e00ff */
[----:B------:R-:W-:Y:S02]  /*3f60*/  IABS R84, R14 ;  /* 0x0000000e00547213 */ /* 0x000fe40000000000 */
[----:B------:R-:W-:Y:S01]  /*3f70*/  IABS R210, R8 ;  /* 0x0000000800d27213 */ /* 0x000fe20000000000 */
[----:B------:R-:W-:Y:S01]  /*3f80*/  IMAD R208, R0, R9, R208 ;  /* 0x0000000900d07224 */ /* 0x000fe200078e02d0 */
[----:B------:R-:W-:Y:S01]  /*3f90*/  IADD3 R7, -R7, RZ, RZ ;  /* 0x000000ff07077210 */ /* 0x000fe20007ffe1ff */
[----:B------:R-:W-:Y:S01]  /*3fa0*/  @!P4 IMAD.IADD R202, R202, 0x1, -R0 ;  /* 0x00000001cacac824 */ /* 0x000fe200078e0a00 */
[----:B------:R-:W-:Y:S01]  /*3fb0*/  LOP3.LUT R15, R4, 0xdc, RZ, 0xfc, !PT ;  /* 0x000000dc040f7812 */ /* 0x000fe200078efcff */
[----:B------:R-:W-:-:S02]  /*3fc0*/  @!P1 IMAD.MOV R200, RZ, RZ, -R200 ;  /* 0x000000ffffc89224 */ /* 0x000fc400078e0ac8 */
[----:B------:R-:W-:Y:S01]  /*3fd0*/  @!P2 IMAD.IADD R204, R204, 0x1, -R0 ;  /* 0x00000001cccca824 */ /* 0x000fe200078e0a00 */
[C---:B------:R-:W-:Y:S01]  /*3fe0*/  ISETP.GT.U32.AND P2, PT, R0.reuse, R208, PT ;  /* 0x000000d00000720c */ /* 0x040fe20003f44070 */
[----:B------:R-:W-:Y:S01]  /*3ff0*/  IMAD.HI.U32 R6, R5, R210, RZ ;  /* 0x000000d205067227 */ /* 0x000fe200078e00ff */
[C---:B------:R-:W-:Y:S02]  /*4000*/  ISETP.GT.U32.AND P4, PT, R0.reuse, R202, PT ;  /* 0x000000ca0000720c */ /* 0x040fe40003f84070 */
[----:B------:R-:W-:Y:S01]  /*4010*/  ISETP.GT.U32.AND P1, PT, R0, R204, PT ;  /* 0x000000cc0000720c */ /* 0x000fe20003f24070 */
[----:B------:R-:W-:Y:S01]  /*4020*/  @!P6 IMAD.MOV R198, RZ, RZ, -R198 ;  /* 0x000000ffffc6e224 */ /* 0x000fe200078e0ac6 */
[----:B------:R-:W-:Y:S01]  /*4030*/  ISETP.GE.AND P6, PT, R10, RZ, PT ;  /* 0x000000ff0a00720c */ /* 0x000fe20003fc6270 */
[----:B------:R-:W-:Y:S01]  /*4040*/  IMAD R206, R0, R7, R206 ;  /* 0x0000000700ce7224 */ /* 0x000fe200078e02ce */
[----:B------:R-:W-:Y:S01]  /*4050*/  LOP3.LUT R10, R4, 0x9e, RZ, 0xfc, !PT ;  /* 0x0000009e040a7812 */ /* 0x000fe200078efcff */
[----:B------:R-:W-:Y:S01]  /*4060*/  IMAD.MOV R7, RZ, RZ, -R6 ;  /* 0x000000ffff077224 */ /* 0x000fe200078e0a06 */
[----:B------:R-:W-:-:S02]  /*4070*/  IABS R20, R15 ;  /* 0x0000000f00147213 */ /* 0x000fc40000000000 */
[----:B------:R-:W-:Y:S01]  /*4080*/  IABS R212, R10 ;  /* 0x0000000a00d47213 */ /* 0x000fe20000000000 */
[----:B------:R-:W-:Y:S01]  /*4090*/  IMAD R210, R0, R7, R210 ;  /* 0x0000000700d27224 */ /* 0x000fe200078e02d2 */
[----:B------:R-:W-:Y:S01]  /*40a0*/  @!P2 IADD3 R208, R208, -R0, RZ ;  /* 0x80000000d0d0a210 */ /* 0x000fe20007ffe0ff */
[----:B------:R-:W-:Y:S01]  /*40b0*/  @!P4 IMAD.IADD R202, R202, 0x1, -R0 ;  /* 0x00000001cacac824 */ /* 0x000fe200078e0a00 */
[C---:B------:R-:W-:Y:S01]  /*40c0*/  ISETP.GT.U32.AND P4, PT, R0.reuse, R206, PT ;  /* 0x000000ce0000720c */ /* 0x040fe20003f84070 */
[----:B------:R-:W-:Y:S01]  /*40d0*/  IMAD.HI.U32 R6, R5, R212, RZ ;  /* 0x000000d405067227 */ /* 0x000fe200078e00ff */
[----:B------:R-:W-:-:S03]  /*40e0*/  ISETP.GT.U32.AND P2, PT, R0, R208, PT ;  /* 0x000000d00000720c */ /* 0x000fc60003f44070 */
[----:B------:R-:W-:Y:S01]  /*40f0*/  @!P1 IMAD.IADD R204, R204, 0x1, -R0 ;  /* 0x00000001cccc9824 */ /* 0x000fe200078e0a00 */
[----:B------:R-:W-:Y:S01]  /*4100*/  ISETP.GT.U32.AND P1, PT, R0, R210, PT ;  /* 0x000000d20000720c */ /* 0x000fe20003f24070 */
[----:B------:R-:W-:-:S04]  /*4110*/  IMAD.HI.U32 R7, R5, R216, RZ ;  /* 0x000000d805077227 */ /* 0x000fc800078e00ff */
[----:B------:R-:W-:Y:S01]  /*4120*/  @!P5 IMAD.MOV R202, RZ, RZ, -R202 ;  /* 0x000000ffffcad224 */ /* 0x000fe200078e0aca */
[----:B------:R-:W-:Y:S01]  /*4130*/  ISETP.GE.AND P5, PT, R8, RZ, PT ;  /* 0x000000ff0800720c */ /* 0x000fe20003fa6270 */
[----:B------:R-:W-:Y:S02]  /*4140*/  IMAD.MOV R9, RZ, RZ, -R6 ;  /* 0x000000ffff097224 */ /* 0x000fe400078e0a06 */
[----:B------:R-:W-:-:S04]  /*4150*/  IMAD.HI.U32 R8, R5, R218, RZ ;  /* 0x000000da05087227 */ /* 0x000fc800078e00ff */
[----:B------:R-:W-:Y:S02]  /*4160*/  IMAD.MOV R7, RZ, RZ, -R7 ;  /* 0x000000ffff077224 */ /* 0x000fe400078e0a07 */
[----:B------:R-:W-:Y:S02]  /*4170*/  IMAD R212, R0, R9, R212 ;  /* 0x0000000900d47224 */ /* 0x000fe400078e02d4 */
[----:B------:R-:W-:Y:S01]  /*4180*/  IMAD.MOV R9, RZ, RZ, -R8 ;  /* 0x000000ffff097224 */ /* 0x000fe200078e0a08 */
[----:B------:R-:W-:Y:S01]  /*4190*/  LOP3.LUT R8, R4, 0xa6, RZ, 0xfc, !PT ;  /* 0x000000a604087812 */ /* 0x000fe200078efcff */
[----:B------:R-:W-:Y:S01]  /*41a0*/  IMAD R216, R0, R7, R216 ;  /* 0x0000000700d87224 */ /* 0x000fe200078e02d8 */
[----:B------:R-:W-:Y:S01]  /*41b0*/  LOP3.LUT R7, R4, 0xa4, RZ, 0xfc, !PT ;  /* 0x000000a404077812 */ /* 0x000fe200078efcff */
[----:B------:R-:W-:Y:S01]  /*41c0*/  IMAD R218, R0, R9, R218 ;  /* 0x0000000900da7224 */ /* 0x000fe200078e02da */
[----:B------:R-:W-:Y:S01]  /*41d0*/  IABS R220, R8 ;  /* 0x0000000800dc7213 */ /* 0x000fe20000000000 */
[--C-:B------:R-:W-:Y:S01]  /*41e0*/  @!P2 IMAD.IADD R208, R208, 0x1, -R0.reuse ;  /* 0x00000001d0d0a824 */ /* 0x100fe200078e0a00 */
[----:B------:R-:W-:Y:S01]  /*41f0*/  ISETP.GT.U32.AND P2, PT, R0, R216, PT ;  /* 0x000000d80000720c */ /* 0x000fe20003f44070 */
[----:B------:R-:W-:Y:S01]  /*4200*/  @!P1 IMAD.IADD R210, R210, 0x1, -R0 ;  /* 0x00000001d2d29824 */ /* 0x000fe200078e0a00 */
[C---:B------:R-:W-:Y:S01]  /*4210*/  ISETP.GT.U32.AND P1, PT, R0.reuse, R212, PT ;  /* 0x000000d40000720c */ /* 0x040fe20003f24070 */
[----:B------:R-:W-:Y:S01]  /*4220*/  @!P6 IMAD.MOV R208, RZ, RZ, -R208 ;  /* 0x000000ffffd0e224 */ /* 0x000fe200078e0ad0 */
[----:B------:R-:W-:Y:S01]  /*4230*/  ISETP.GT.U32.AND P6, PT, R0, R218, PT ;  /* 0x000000da0000720c */ /* 0x000fe20003fc4070 */
[----:B------:R-:W-:Y:S01]  /*4240*/  @!P4 IMAD.IADD R206, R206, 0x1, -R0 ;  /* 0x00000001cecec824 */ /* 0x000fe200078e0a00 */
[----:B------:R-:W-:Y:S01]  /*4250*/  IABS R214, R7 ;  /* 0x0000000700d67213 */ /* 0x000fe20000000000 */
[----:B------:R-:W-:Y:S01]  /*4260*/  @!P0 IMAD.MOV R204, RZ, RZ, -R204 ;  /* 0x000000ffffcc8224 */ /* 0x000fe200078e0acc */
[----:B------:R-:W-:-:S02]  /*4270*/  ISETP.GT.U32.AND P0, PT, R0, R210, PT ;  /* 0x000000d20000720c */ /* 0x000fc40003f04070 */
[----:B------:R-:W-:Y:S01]  /*4280*/  ISETP.GT.U32.AND P4, PT, R0, R206, PT ;  /* 0x000000ce0000720c */ /* 0x000fe20003f84070 */
[----:B------:R-:W-:Y:S01]  /*4290*/  IMAD.HI.U32 R6, R5, R214, RZ ;  /* 0x000000d605067227 */ /* 0x000fe200078e00ff */
[----:B------:R-:W-:-:S03]  /*42a0*/  LOP3.LUT R9, R4, 0xa8, RZ, 0xfc, !PT ;  /* 0x000000a804097812 */ /* 0x000fc600078efcff */
[--C-:B------:R-:W-:Y:S01]  /*42b0*/  @!P2 IMAD.IADD R216, R216, 0x1, -R0.reuse ;  /* 0x00000001d8d8a824 */ /* 0x100fe200078e0a00 */
[----:B------:R-:W-:Y:S01]  /*42c0*/  @!P1 IADD3 R212, R212, -R0, RZ ;  /* 0x80000000d4d49210 */ /* 0x000fe20007ffe0ff */
[----:B------:R-:W-:Y:S01]  /*42d0*/  @!P6 IMAD.IADD R218, R218, 0x1, -R0 ;  /* 0x00000001dadae824 */ /* 0x000fe200078e0a00 */
[----:B------:R-:W-:Y:S01]  /*42e0*/  ISETP.GE.AND P1, PT, R7, RZ, PT ;  /* 0x000000ff0700720c */ /* 0x000fe20003f26270 */
[----:B------:R-:W-:Y:S01]  /*42f0*/  IMAD.MOV R7, RZ, RZ, -R6 ;  /* 0x000000ffff077224 */ /* 0x000fe200078e0a06 */
[C---:B------:R-:W-:Y:S01]  /*4300*/  ISETP.GT.U32.AND P2, PT, R0.reuse, R212, PT ;  /* 0x000000d40000720c */ /* 0x040fe20003f44070 */
[----:B------:R-:W-:Y:S01]  /*4310*/  IMAD.HI.U32 R6, R5, R220, RZ ;  /* 0x000000dc05067227 */ /* 0x000fe200078e00ff */
[C---:B------:R-:W-:Y:S02]  /*4320*/  ISETP.GT.U32.AND P6, PT, R0.reuse, R216, PT ;  /* 0x000000d80000720c */ /* 0x040fe40003fc4070 */
[----:B------:R-:W-:Y:S01]  /*4330*/  IABS R222, R9 ;  /* 0x0000000900de7213 */ /* 0x000fe20000000000 */
[----:B------:R-:W-:-:S02]  /*4340*/  IMAD R214, R0, R7, R214 ;  /* 0x0000000700d67224 */ /* 0x000fc400078e02d6 */
[----:B------:R-:W-:Y:S02]  /*4350*/  IMAD.MOV R7, RZ, RZ, -R6 ;  /* 0x000000ffff077224 */ /* 0x000fe400078e0a06 */
[----:B------:R-:W-:Y:S01]  /*4360*/  @!P0 IMAD.IADD R210, R210, 0x1, -R0 ;  /* 0x00000001d2d28824 */ /* 0x000fe200078e0a00 */
[----:B------:R-:W-:Y:S01]  /*4370*/  ISETP.GE.AND P0, PT, R12, RZ, PT ;  /* 0x000000ff0c00720c */ /* 0x000fe20003f06270 */
[----:B------:R-:W-:Y:S01]  /*4380*/  IMAD R220, R0, R7, R220 ;  /* 0x0000000700dc7224 */ /* 0x000fe200078e02dc */
[----:B------:R-:W-:Y:S01]  /*4390*/  LOP3.LUT R12, R4, 0xb6, RZ, 0xfc, !PT ;  /* 0x000000b6040c7812 */ /* 0x000fe200078efcff */
[--C-:B------:R-:W-:Y:S01]  /*43a0*/  @!P2 IMAD.IADD R212, R212, 0x1, -R0.reuse ;  /* 0x00000001d4d4a824 */ /* 0x100fe200078e0a00 */
[----:B------:R-:W-:Y:S01]  /*43b0*/  ISETP.GT.U32.AND P2, PT, R0, R214, PT ;  /* 0x000000d60000720c */ /* 0x000fe20003f44070 */
[--C-:B------:R-:W-:Y:S01]  /*43c0*/  @!P6 IMAD.IADD R216, R216, 0x1, -R0.reuse ;  /* 0x00000001d8d8e824 */ /* 0x100fe200078e0a00 */
[----:B------:R-:W-:Y:S01]  /*43d0*/  ISETP.GT.U32.AND P6, PT, R0, R220, PT ;  /* 0x000000dc0000720c */ /* 0x000fe20003fc4070 */
[----:B------:R-:W-:Y:S01]  /*43e0*/  @!P4 IMAD.IADD R206, R206, 0x1, -R0 ;  /* 0x00000001cecec824 */ /* 0x000fe200078e0a00 */
[----:B------:R-:W-:Y:S01]  /*43f0*/  ISETP.GE.AND P4, PT, R10, RZ, PT ;  /* 0x000000ff0a00720c */ /* 0x000fe20003f86270 */
[----:B------:R-:W-:Y:S01]  /*4400*/  @!P5 IMAD.MOV R210, RZ, RZ, -R210 ;  /* 0x000000ffffd2d224 */ /* 0x000fe200078e0ad2 */
[----:B------:R-:W-:Y:S01]  /*4410*/  LOP3.LUT R10, R4, 0xaa, RZ, 0xfc, !PT ;  /* 0x000000aa040a7812 */ /* 0x000fe200078efcff */
[----:B------:R-:W-:Y:S01]  /*4420*/  @!P3 IMAD.MOV R206, RZ, RZ, -R206 ;  /* 0x000000ffffceb224 */ /* 0x000fe200078e0ace */
[----:B------:R-:W-:Y:S01]  /*4430*/  ISETP.GT.U32.AND P5, PT, R0, R218, PT ;  /* 0x000000da0000720c */ /* 0x000fe20003fa4070 */
[----:B------:R-:W-:Y:S01]  /*4440*/  IMAD.HI.U32 R6, R5, R222, RZ ;  /* 0x000000de05067227 */ /* 0x000fe200078e00ff */
[----:B------:R-:W-:-:S02]  /*4450*/  IABS R224, R10 ;  /* 0x0000000a00e07213 */ /* 0x000fc40000000000 */
[----:B------:R-:W-:Y:S01]  /*4460*/  ISETP.GE.AND P3, PT, R11, RZ, PT ;  /* 0x000000ff0b00720c */ /* 0x000fe20003f66270 */
[--C-:B------:R-:W-:Y:S01]  /*4470*/  @!P2 IMAD.IADD R214, R214, 0x1, -R0.reuse ;  /* 0x00000001d6d6a824 */ /* 0x100fe200078e0a00 */
[----:B------:R-:W-:Y:S01]  /*4480*/  LOP3.LUT R11, R4, 0xac, RZ, 0xfc, !PT ;  /* 0x000000ac040b7812 */ /* 0x000fe200078efcff */
[----:B------:R-:W-:Y:S01]  /*4490*/  IMAD.HI.U32 R7, R5, R224, RZ ;  /* 0x000000e005077227 */ /* 0x000fe200078e00ff */
[----:B------:R-:W-:Y:S02]  /*44a0*/  ISETP.GE.AND P2, PT, R9, RZ, PT ;  /* 0x000000ff0900720c */ /* 0x000fe40003f46270 */
[----:B------:R-:W-:Y:S01]  /*44b0*/  IABS R226, R11 ;  /* 0x0000000b00e27213 */ /* 0x000fe20000000000 */
[----:B------:R-:W-:Y:S01]  /*44c0*/  @!P6 IMAD.IADD R220, R220, 0x1, -R0 ;  /* 0x00000001dcdce824 */ /* 0x000fe200078e0a00 */
[----:B------:R-:W-:Y:S01]  /*44d0*/  IADD3 R7, -R7, RZ, RZ ;  /* 0x000000ff07077210 */ /* 0x000fe20007ffe1ff */
[----:B------:R-:W-:Y:S01]  /*44e0*/  IMAD.MOV R9, RZ, RZ, -R6 ;  /* 0x000000ffff097224 */ /* 0x000fe200078e0a06 */
[----:B------:R-:W-:Y:S01]  /*44f0*/  IABS R236, R12 ;  /* 0x0000000c00ec7213 */ /* 0x000fe20000000000 */
[----:B------:R-:W-:Y:S01]  /*4500*/  @!P5 IMAD.IADD R218, R218, 0x1, -R0 ;  /* 0x00000001dadad824 */ /* 0x000fe200078e0a00 */
[----:B------:R-:W-:Y:S01]  /*4510*/  ISETP.GE.AND P5, PT, R8, RZ, PT ;  /* 0x000000ff0800720c */ /* 0x000fe20003fa6270 */
[----:B------:R-:W-:Y:S01]  /*4520*/  IMAD.HI.U32 R8, R5, R226, RZ ;  /* 0x000000e205087227 */ /* 0x000fe200078e00ff */
[----:B------:R-:W-:-:S03]  /*4530*/  ISETP.GT.U32.AND P6, PT, R0, R220, PT ;  /* 0x000000dc0000720c */ /* 0x000fc60003fc4070 */
[----:B------:R-:W-:Y:S02]  /*4540*/  IMAD R222, R0, R9, R222 ;  /* 0x0000000900de7224 */ /* 0x000fe400078e02de */
[----:B------:R-:W-:Y:S01]  /*4550*/  IMAD.MOV R9, RZ, RZ, -R8 ;  /* 0x000000ffff097224 */ /* 0x000fe200078e0a08 */
[----:B------:R-:W-:Y:S01]  /*4560*/  LOP3.LUT R8, R4, 0xae, RZ, 0xfc, !PT ;  /* 0x000000ae04087812 */ /* 0x000fe200078efcff */
[C---:B------:R-:W-:Y:S02]  /*4570*/  IMAD R224, R0.reuse, R7, R224 ;  /* 0x0000000700e07224 */ /* 0x040fe400078e02e0 */
[----:B------:R-:W-:Y:S01]  /*4580*/  @!P3 IMAD.MOV R216, RZ, RZ, -R216 ;  /* 0x000000ffffd8b224 */ /* 0x000fe200078e0ad8 */
[C---:B------:R-:W-:Y:S01]  /*4590*/  ISETP.GT.U32.AND P3, PT, R0.reuse, R222, PT ;  /* 0x000000de0000720c */ /* 0x040fe20003f64070 */
[C---:B------:R-:W-:Y:S01]  /*45a0*/  IMAD R226, R0.reuse, R9, R226 ;  /* 0x0000000900e27224 */ /* 0x040fe200078e02e2 */
[----:B------:R-:W-:Y:S01]  /*45b0*/  IABS R228, R8 ;  /* 0x0000000800e47213 */ /* 0x000fe20000000000 */
[----:B------:R-:W-:Y:S01]  /*45c0*/  @!P0 IMAD.MOV R218, RZ, RZ, -R218 ;  /* 0x000000ffffda8224 */ /* 0x000fe200078e0ada */
[----:B------:R-:W-:Y:S01]  /*45d0*/  ISETP.GT.U32.AND P0, PT, R0, R224, PT ;  /* 0x000000e00000720c */ /* 0x000fe20003f04070 */
[----:B------:R-:W-:Y:S01]  /*45e0*/  @!P6 IMAD.IADD R220, R220, 0x1, -R0 ;  /* 0x00000001dcdce824 */ /* 0x000fe200078e0a00 */
[----:B------:R-:W-:Y:S01]  /*45f0*/  ISETP.GT.U32.AND P6, PT, R0, R226, PT ;  /* 0x000000e20000720c */ /* 0x000fe20003fc4070 */
[----:B------:R-:W-:Y:S01]  /*4600*/  IMAD.HI.U32 R6, R5, R228, RZ ;  /* 0x000000e405067227 */ /* 0x000fe200078e00ff */
[----:B------:R-:W-:-:S03]  /*4610*/  LOP3.LUT R9, R4, 0xb0, RZ, 0xfc, !PT ;  /* 0x000000b004097812 */ /* 0x000fc600078efcff */
[----:B------:R-:W-:Y:S01]  /*4620*/  @!P4 IMAD.MOV R212, RZ, RZ, -R212 ;  /* 0x000000ffffd4c224 */ /* 0x000fe200078e0ad4 */
[----:B------:R-:W-:Y:S01]  /*4630*/  IABS R230, R9 ;  /* 0x0000000900e67213 */ /* 0x000fe20000000000 */
[----:B------:R-:W-:Y:S01]  /*4640*/  @!P3 IMAD.IADD R222, R222, 0x1, -R0 ;  /* 0x00000001dedeb824 */ /* 0x000fe200078e0a00 */
[----:B------:R-:W-:Y:S01]  /*4650*/  ISETP.GT.U32.AND P4, PT, R0, R214, PT ;  /* 0x000000d60000720c */ /* 0x000fe20003f84070 */
[----:B------:R-:W-:Y:S01]  /*4660*/  IMAD.MOV R7, RZ, RZ, -R6 ;  /* 0x000000ffff077224 */ /* 0x000fe200078e0a06 */
[----:B------:R-:W-:Y:S01]  /*4670*/  ISETP.GE.AND P3, PT, R11, RZ, PT ;  /* 0x000000ff0b00720c */ /* 0x000fe20003f66270 */
[----:B------:R-:W-:Y:S01]  /*4680*/  @!P0 IMAD.IADD R224, R224, 0x1, -R0 ;  /* 0x00000001e0e08824 */ /* 0x000fe200078e0a00 */
[----:B------:R-:W-:Y:S01]  /*4690*/  ISETP.GT.U32.AND P0, PT, R0, R222, PT ;  /* 0x000000de0000720c */ /* 0x000fe20003f04070 */
[----:B------:R-:W-:Y:S01]  /*46a0*/  IMAD.HI.U32 R6, R5, R230, RZ ;  /* 0x000000e605067227 */ /* 0x000fe200078e00ff */
[----:B------:R-:W-:Y:S02]  /*46b0*/  @!P6 IADD3 R226, R226, -R0, RZ ;  /* 0x80000000e2e2e210 */ /* 0x000fe40007ffe0ff */
[C---:B------:R-:W-:Y:S01]  /*46c0*/  ISETP.GT.U32.AND P6, PT, R0.reuse, R224, PT ;  /* 0x000000e00000720c */ /* 0x040fe20003fc4070 */
[----:B------:R-:W-:Y:S01]  /*46d0*/  IMAD R228, R0, R7, R228 ;  /* 0x0000000700e47224 */ /* 0x000fe200078e02e4 */
[----:B------:R-:W-:Y:S01]  /*46e0*/  LOP3.LUT R11, R4, 0xb4, RZ, 0xfc, !PT ;  /* 0x000000b4040b7812 */ /* 0x000fe200078efcff */
[----:B------:R-:W-:-:S02]  /*46f0*/  IMAD.MOV R7, RZ, RZ, -R6 ;  /* 0x000000ffff077224 */ /* 0x000fc400078e0a06 */
[----:B------:R-:W-:Y:S01]  /*4700*/  @!P4 IMAD.IADD R214, R214, 0x1, -R0 ;  /* 0x00000001d6d6c824 */ /* 0x000fe200078e0a00 */
[----:B------:R-:W-:Y:S01]  /*4710*/  ISETP.GE.AND P4, PT, R10, RZ, PT ;  /* 0x000000ff0a00720c */ /* 0x000fe20003f86270 */
[----:B------:R-:W-:Y:S01]  /*4720*/  IMAD R230, R0, R7, R230 ;  /* 0x0000000700e67224 */ /* 0x000fe200078e02e6 */
[----:B------:R-:W-:Y:S01]  /*4730*/  LOP3.LUT R10, R4, 0xb2, RZ, 0xfc, !PT ;  /* 0x000000b2040a7812 */ /* 0x000fe200078efcff */
[----:B------:R-:W-:Y:S01]  /*4740*/  @!P0 IMAD.IADD R222, R222, 0x1, -R0 ;  /* 0x00000001dede8824 */ /* 0x000fe200078e0a00 */
[----:B------:R-:W-:Y:S01]  /*4750*/  ISETP.GT.U32.AND P0, PT, R0, R228, PT ;  /* 0x000000e40000720c */ /* 0x000fe20003f04070 */
[----:B------:R-:W-:Y:S01]  /*4760*/  @!P1 IMAD.MOV R214, RZ, RZ, -R214 ;  /* 0x000000ffffd69224 */ /* 0x000fe200078e0ad6 */
[----:B------:R-:W-:Y:S01]  /*4770*/  IABS R232, R10 ;  /* 0x0000000a00e87213 */ /* 0x000fe20000000000 */
[----:B------:R-:W-:Y:S01]  /*4780*/  @!P6 IMAD.IADD R224, R224, 0x1, -R0 ;  /* 0x00000001e0e0e824 */ /* 0x000fe200078e0a00 */
[C---:B------:R-:W-:Y:S01]  /*4790*/  ISETP.GT.U32.AND P6, PT, R0.reuse, R230, PT ;  /* 0x000000e60000720c */ /* 0x040fe20003fc4070 */
[----:B------:R-:W-:Y:S01]  /*47a0*/  @!P5 IMAD.MOV R220, RZ, RZ, -R220 ;  /* 0x000000ffffdcd224 */ /* 0x000fe200078e0adc */
[----:B------:R-:W-:Y:S01]  /*47b0*/  IABS R234, R11 ;  /* 0x0000000b00ea7213 */ /* 0x000fe20000000000 */
[----:B------:R-:W-:Y:S01]  /*47c0*/  IMAD.HI.U32 R6, R5, R232, RZ ;  /* 0x000000e805067227 */ /* 0x000fe200078e00ff */
[----:B------:R-:W-:-:S02]  /*47d0*/  ISETP.GT.U32.AND P1, PT, R0, R226, PT ;  /* 0x000000e20000720c */ /* 0x000fc40003f24070 */
[----:B------:R-:W-:Y:S01]  /*47e0*/  @!P2 IADD3 R222, -R222, RZ, RZ ;  /* 0x000000ffdedea210 */ /* 0x000fe20007ffe1ff */
[----:B------:R-:W-:Y:S02]  /*47f0*/  IMAD.MOV R7, RZ, RZ, -R6 ;  /* 0x000000ffff077224 */ /* 0x000fe400078e0a06 */
[----:B------:R-:W-:Y:S01]  /*4800*/  @!P0 IMAD.IADD R228, R228, 0x1, -R0 ;  /* 0x00000001e4e48824 */ /* 0x000fe200078e0a00 */
[----:B------:R-:W-:Y:S01]  /*4810*/  ISETP.GE.AND P0, PT, R9, RZ, PT ;  /* 0x000000ff0900720c */ /* 0x000fe20003f06270 */
[----:B------:R-:W-:-:S04]  /*4820*/  IMAD.HI.U32 R6, R5, R234, RZ ;  /* 0x000000ea05067227 */ /* 0x000fc800078e00ff */
[----:B------:R-:W-:Y:S01]  /*4830*/  @!P6 IMAD.IADD R230, R230, 0x1, -R0 ;  /* 0x00000001e6e6e824 */ /* 0x000fe200078e0a00 */
[C---:B------:R-:W-:Y:S01]  /*4840*/  ISETP.GT.U32.AND P6, PT, R0.reuse, R228, PT ;  /* 0x000000e40000720c */ /* 0x040fe20003fc4070 */
[C---:B------:R-:W-:Y:S02]  /*4850*/  IMAD R232, R0.reuse, R7, R232 ;  /* 0x0000000700e87224 */ /* 0x040fe400078e02e8 */
[----:B------:R-:W-:Y:S01]  /*4860*/  IMAD.MOV R7, RZ, RZ, -R6 ;  /* 0x000000ffff077224 */ /* 0x000fe200078e0a06 */
[----:B------:R-:W-:Y:S01]  /*4870*/  ISETP.GT.U32.AND P2, PT, R0, R230, PT ;  /* 0x000000e60000720c */ /* 0x000fe20003f44070 */
[----:B------:R-:W-:Y:S01]  /*4880*/  @!P1 IMAD.IADD R226, R226, 0x1, -R0 ;  /* 0x00000001e2e29824 */ /* 0x000fe200078e0a00 */
[C---:B------:R-:W-:Y:S01]  /*4890*/  ISETP.GT.U32.AND P5, PT, R0.reuse, R232, PT ;  /* 0x000000e80000720c */ /* 0x040fe20003fa4070 */
[----:B------:R-:W-:Y:S01]  /*48a0*/  IMAD R234, R0, R7, R234 ;  /* 0x0000000700ea7224 */ /* 0x000fe200078e02ea */
[----:B------:R-:W-:Y:S01]  /*48b0*/  ISETP.GE.AND P1, PT, R8, RZ, PT ;  /* 0x000000ff0800720c */ /* 0x000fe20003f26270 */
[----:B------:R-:W-:Y:S01]  /*48c0*/  IMAD.HI.U32 R6, R5, R236, RZ ;  /* 0x000000ec05067227 */ /* 0x000fe200078e00ff */
[----:B------:R-:W-:-:S03]  /*48d0*/  LOP3.LUT R8, R4, 0xb8, RZ, 0xfc, !PT ;  /* 0x000000b804087812 */ /* 0x000fc600078efcff */
[----:B------:R-:W-:Y:S01]  /*48e0*/  @!P6 IMAD.IADD R228, R228, 0x1, -R0 ;  /* 0x00000001e4e4e824 */ /* 0x000fe200078e0a00 */
[----:B------:R-:W-:Y:S01]  /*48f0*/  ISETP.GT.U32.AND P6, PT, R0, R234, PT ;  /* 0x000000ea0000720c */ /* 0x000fe20003fc4070 */
[----:B------:R-:W-:Y:S01]  /*4900*/  IMAD.MOV R7, RZ, RZ, -R6 ;  /* 0x000000ffff077224 */ /* 0x000fe200078e0a06 */
[----:B------:R-:W-:Y:S01]  /*4910*/  IABS R238, R8 ;  /* 0x0000000800ee7213 */ /* 0x000fe20000000000 */
[--C-:B------:R-:W-:Y:S01]  /*4920*/  @!P2 IMAD.IADD R230, R230, 0x1, -R0.reuse ;  /* 0x00000001e6e6a824 */ /* 0x100fe200078e0a00 */
[----:B------:R-:W-:Y:S01]  /*4930*/  ISETP.GE.AND P2, PT, R12, RZ, PT ;  /* 0x000000ff0c00720c */ /* 0x000fe20003f46270 */
[----:B------:R-:W-:Y:S01]  /*4940*/  @!P5 IMAD.IADD R232, R232, 0x1, -R0 ;  /* 0x00000001e8e8d824 */ /* 0x000fe200078e0a00 */
[----:B------:R-:W-:Y:S01]  /*4950*/  ISETP.GE.AND P5, PT, R8, RZ, PT ;  /* 0x000000ff0800720c */ /* 0x000fe20003fa6270 */
[----:B------:R-:W-:Y:S01]  /*4960*/  IMAD.HI.U32 R6, R5, R238, RZ ;  /* 0x000000ee05067227 */ /* 0x000fe200078e00ff */
[C---:B------:R-:W-:Y:S02]  /*4970*/  LOP3.LUT R8, R4.reuse, 0xba, RZ, 0xfc, !PT ;  /* 0x000000ba04087812 */ /* 0x040fe400078efcff */
[----:B------:R-:W-:Y:S01]  /*4980*/  LOP3.LUT R12, R4, 0xc4, RZ, 0xfc, !PT ;  /* 0x000000c4040c7812 */ /* 0x000fe200078efcff */
[----:B------:R-:W-:Y:S01]  /*4990*/  IMAD R236, R0, R7, R236 ;  /* 0x0000000700ec7224 */ /* 0x000fe200078e02ec */
[----:B------:R-:W-:Y:S01]  /*49a0*/  IABS R240, R8 ;  /* 0x0000000800f07213 */ /* 0x000fe20000000000 */
[----:B------:R-:W-:Y:S01]  /*49b0*/  @!P6 IMAD.IADD R234, R234, 0x1, -R0 ;  /* 0x00000001eaeae824 */ /* 0x000fe200078e0a00 */
[C---:B------:R-:W-:Y:S01]  /*49c0*/  ISETP.GT.U32.AND P6, PT, R0.reuse, R232, PT ;  /* 0x000000e80000720c */ /* 0x040fe20003fc4070 */
[----:B------:R-:W-:Y:S01]  /*49d0*/  IMAD.MOV R7, RZ, RZ, -R6 ;  /* 0x000000ffff077224 */ /* 0x000fe200078e0a06 */
[----:B------:R-:W-:Y:S01]  /*49e0*/  IABS R37, R12 ;  /* 0x0000000c00257213 */ /* 0x000fe20000000000 */
[----:B------:R-:W-:Y:S01]  /*49f0*/  @!P0 IMAD.MOV R230, RZ, RZ, -R230 ;  /* 0x000000ffffe68224 */ /* 0x000fe200078e0ae6 */
[C---:B------:R-:W-:Y:S01]  /*4a00*/  ISETP.GT.U32.AND P0, PT, R0.reuse, R236, PT ;  /* 0x000000ec0000720c */ /* 0x040fe20003f04070 */
[----:B------:R-:W-:-:S02]  /*4a10*/  IMAD R238, R0, R7, R238 ;  /* 0x0000000700ee7224 */ /* 0x000fc400078e02ee */
[----:B------:R-:W-:Y:S01]  /*4a20*/  @!P4 IMAD.MOV R224, RZ, RZ, -R224 ;  /* 0x000000ffffe0c224 */ /* 0x000fe200078e0ae0 */
[----:B------:R-:W-:Y:S01]  /*4a30*/  ISETP.GE.AND P4, PT, R10, RZ, PT ;  /* 0x000000ff0a00720c */ /* 0x000fe20003f86270 */
[----:B------:R-:W-:Y:S01]  /*4a40*/  @!P1 IMAD.MOV R228, RZ, RZ, -R228 ;  /* 0x000000ffffe49224 */ /* 0x000fe200078e0ae4 */
[----:B------:R-:W-:Y:S01]  /*4a50*/  LOP3.LUT R10, R4, 0xbc, RZ, 0xfc, !PT ;  /* 0x000000bc040a7812 */ /* 0x000fe200078efcff */
[----:B------:R-:W-:Y:S01]  /*4a60*/  @!P3 IMAD.MOV R226, RZ, RZ, -R226 ;  /* 0x000000ffffe2b224 */ /* 0x000fe200078e0ae2 */
[----:B------:R-:W-:Y:S01]  /*4a70*/  ISETP.GT.U32.AND P1, PT, R0, R234, PT ;  /* 0x000000ea0000720c */ /* 0x000fe20003f24070 */
[----:B------:R-:W-:Y:S01]  /*4a80*/  IMAD.HI.U32 R6, R5, R240, RZ ;  /* 0x000000f005067227 */ /* 0x000fe200078e00ff */
[----:B------:R-:W-:Y:S02]  /*4a90*/  @!P6 IADD3 R232, R232, -R0, RZ ;  /* 0x80000000e8e8e210 */ /* 0x000fe40007ffe0ff */
[----:B------:R-:W-:Y:S01]  /*4aa0*/  ISETP.GT.U32.AND P6, PT, R0, R238, PT ;  /* 0x000000ee0000720c */ /* 0x000fe20003fc4070 */
[----:B------:R-:W-:Y:S01]  /*4ab0*/  @!P0 IMAD.IADD R236, R236, 0x1, -R0 ;  /* 0x00000001ecec8824 */ /* 0x000fe200078e0a00 */
[----:B------:R-:W-:Y:S01]  /*4ac0*/  IABS R244, R10 ;  /* 0x0000000a00f47213 */ /* 0x000fe20000000000 */
[----:B------:R-:W-:Y:S01]  /*4ad0*/  IMAD.MOV R9, RZ, RZ, -R6 ;  /* 0x000000ffff097224 */ /* 0x000fe200078e0a06 */
[----:B------:R-:W-:Y:S01]  /*4ae0*/  ISETP.GE.AND P3, PT, R11, RZ, PT ;  /* 0x000000ff0b00720c */ /* 0x000fe20003f66270 */
[----:B------:R-:W-:Y:S01]  /*4af0*/  @!P4 IMAD.MOV R232, RZ, RZ, -R232 ;  /* 0x000000ffffe8c224 */ /* 0x000fe200078e0ae8 */
[----:B------:R-:W-:Y:S01]  /*4b00*/  LOP3.LUT R11, R4, 0xbe, RZ, 0xfc, !PT ;  /* 0x000000be040b7812 */ /* 0x000fe200078efcff */
[----:B------:R-:W-:Y:S01]  /*4b10*/  IMAD.HI.U32 R7, R5, R244, RZ ;  /* 0x000000f405077227 */ /* 0x000fe200078e00ff */
[----:B------:R-:W-:-:S02]  /*4b20*/  ISETP.GE.AND P0, PT, R10, RZ, PT ;  /* 0x000000ff0a00720c */ /* 0x000fc40003f06270 */
[----:B------:R-:W-:Y:S01]  /*4b30*/  IABS R246, R11 ;  /* 0x0000000b00f67213 */ /* 0x000fe20000000000 */
[----:B------:R-:W-:Y:S01]  /*4b40*/  IMAD.MOV R7, RZ, RZ, -R7 ;  /* 0x000000ffff077224 */ /* 0x000fe200078e0a07 */
[----:B------:R-:W-:Y:S01]  /*4b50*/  LOP3.LUT R10, R4, 0xc2, RZ, 0xfc, !PT ;  /* 0x000000c2040a7812 */ /* 0x000fe200078efcff */
[--C-:B------:R-:W-:Y:S01]  /*4b60*/  @!P6 IMAD.IADD R238, R238, 0x1, -R0.reuse ;  /* 0x00000001eeeee824 */ /* 0x100fe200078e0a00 */
[----:B------:R-:W-:Y:S01]  /*4b70*/  ISETP.GT.U32.AND P6, PT, R0, R236, PT ;  /* 0x000000ec0000720c */ /* 0x000fe20003fc4070 */
[----:B------:R-:W-:Y:S01]  /*4b80*/  @!P1 IMAD.IADD R234, R234, 0x1, -R0 ;  /* 0x00000001eaea9824 */ /* 0x000fe200078e0a00 */
[----:B------:R-:W-:Y:S01]  /*4b90*/  ISETP.GE.AND P1, PT, R8, RZ, PT ;  /* 0x000000ff0800720c */ /* 0x000fe20003f26270 */
[C---:B------:R-:W-:Y:S01]  /*4ba0*/  IMAD R240, R0.reuse, R9, R240 ;  /* 0x0000000900f07224 */ /* 0x040fe200078e02f0 */
[C---:B------:R-:W-:Y:S01]  /*4bb0*/  ISETP.GT.U32.AND P4, PT, R0.reuse, R238, PT ;  /* 0x000000ee0000720c */ /* 0x040fe20003f84070 */
[----:B------:R-:W-:Y:S01]  /*4bc0*/  IMAD R244, R0, R7, R244 ;  /* 0x0000000700f47224 */ /* 0x000fe200078e02f4 */
[----:B------:R-:W-:Y:S01]  /*4bd0*/  LOP3.LUT R8, R4, 0xc0, RZ, 0xfc, !PT ;  /* 0x000000c004087812 */ /* 0x000fe200078efcff */
[----:B------:R-:W-:Y:S01]  /*4be0*/  @!P3 IMAD.MOV R234, RZ, RZ, -R234 ;  /* 0x000000ffffeab224 */ /* 0x000fe200078e0aea */
[----:B------:R-:W-:Y:S01]  /*4bf0*/  ISETP.GT.U32.AND P3, PT, R0, R240, PT ;  /* 0x000000f00000720c */ /* 0x000fe20003f64070 */
[----:B------:R-:W-:Y:S01]  /*4c00*/  IMAD.HI.U32 R6, R5, R246, RZ ;  /* 0x000000f605067227 */ /* 0x000fe200078e00ff */
[----:B------:R-:W-:-:S02]  /*4c10*/  IABS R248, R8 ;  /* 0x0000000800f87213 */ /* 0x000fc40000000000 */
[----:B------:R-:W-:Y:S01]  /*4c20*/  IABS R250, R10 ;  /* 0x0000000a00fa7213 */ /* 0x000fe20000000000 */
[----:B------:R-:W-:Y:S01]  /*4c30*/  @!P6 IMAD.IADD R236, R236, 0x1, -R0 ;  /* 0x00000001ecece824 */ /* 0x000fe200078e0a00 */
[----:B------:R-:W-:Y:S01]  /*4c40*/  ISETP.GT.U32.AND P6, PT, R0, R244, PT ;  /* 0x000000f40000720c */ /* 0x000fe20003fc4070 */
[----:B------:R-:W-:Y:S02]  /*4c50*/  IMAD.MOV R9, RZ, RZ, -R6 ;  /* 0x000000ffff097224 */ /* 0x000fe400078e0a06 */
[----:B------:R-:W-:Y:S02]  /*4c60*/  @!P4 IMAD.IADD R238, R238, 0x1, -R0 ;  /* 0x00000001eeeec824 */ /* 0x000fe400078e0a00 */
[----:B------:R-:W-:Y:S02]  /*4c70*/  IMAD R246, R0, R9, R246 ;  /* 0x0000000900f67224 */ /* 0x000fe400078e02f6 */
[----:B------:R-:W-:Y:S01]  /*4c80*/  @!P3 IADD3 R240, R240, -R0, RZ ;  /* 0x80000000f0f0b210 */ /* 0x000fe20007ffe0ff */
[----:B------:R-:W-:Y:S01]  /*4c90*/  IMAD.HI.U32 R6, R5, R248, RZ ;  /* 0x000000f805067227 */ /* 0x000fe200078e00ff */
[----:B------:R-:W-:-:S02]  /*4ca0*/  ISETP.GE.AND P3, PT, R11, RZ, PT ;  /* 0x000000ff0b00720c */ /* 0x000fc40003f66270 */
[----:B------:R-:W-:Y:S01]  /*4cb0*/  ISETP.GT.U32.AND P4, PT, R0, R246, PT ;  /* 0x000000f60000720c */ /* 0x000fe20003f84070 */
[----:B------:R-:W-:Y:S02]  /*4cc0*/  IMAD.MOV R9, RZ, RZ, -R6 ;  /* 0x000000ffff097224 */ /* 0x000fe400078e0a06 */
[----:B------:R-:W-:Y:S01]  /*4cd0*/  @!P6 IMAD.IADD R244, R244, 0x1, -R0 ;  /* 0x00000001f4f4e824 */ /* 0x000fe200078e0a00 */
[C---:B------:R-:W-:Y:S01]  /*4ce0*/  ISETP.GT.U32.AND P6, PT, R0.reuse, R240, PT ;  /* 0x000000f00000720c */ /* 0x040fe20003fc4070 */
[----:B------:R-:W-:Y:S02]  /*4cf0*/  @!P2 IMAD.MOV R236, RZ, RZ, -R236 ;  /* 0x000000ffffeca224 */ /* 0x000fe400078e0aec */
[----:B------:R-:W-:Y:S01]  /*4d00*/  IMAD.HI.U32 R7, R5, R250, RZ ;  /* 0x000000fa05077227 */ /* 0x000fe200078e00ff */
[----:B------:R-:W-:-:S03]  /*4d10*/  ISETP.GT.U32.AND P2, PT, R0, R244, PT ;  /* 0x000000f40000720c */ /* 0x000fc60003f44070 */
[----:B------:R-:W-:Y:S02]  /*4d20*/  IMAD R248, R0, R9, R248 ;  /* 0x0000000900f87224 */ /* 0x000fe400078e02f8 */
[----:B------:R-:W-:Y:S02]  /*4d30*/  IMAD.MOV R11, RZ, RZ, -R7 ;  /* 0x000000ffff0b7224 */ /* 0x000fe400078e0a07 */
[--C-:B------:R-:W-:Y:S02]  /*4d40*/  @!P4 IMAD.IADD R246, R246, 0x1, -R0.reuse ;  /* 0x00000001f6f6c824 */ /* 0x100fe400078e0a00 */
        /* <DEDUP_REMOVED lines=8> */
[C---:B------:R-:W-:Y:S01]  /*4dd0*/  ISETP.GT.U32.AND P2, PT, R0.reuse, R250, PT ;  /* 0x000000fa0000720c */ /* 0x040fe20003f44070 */
[----:B------:R-:W-:Y:S01]  /*4de0*/  IMAD R37, R0, R6, R37 ;  /* 0x0000000600257224 */ /* 0x000fe200078e0225 */
[----:B------:R-:W-:Y:S01]  /*4df0*/  IABS R33, R11 ;  /* 0x0000000b00217213 */ /* 0x000fe20000000000 */
[----:B------:R-:W-:Y:S02]  /*4e00*/  IMAD.HI.U32 R7, R5, R35, RZ ;  /* 0x0000002305077227 */ /* 0x000fe400078e00ff */
[----:B------:R-:W-:-:S02]  /*4e10*/  @!P4 IADD3 R246, R246, -R0, RZ ;  /* 0x80000000f6f6c210 */ /* 0x000fc40007ffe0ff */
[----:B------:R-:W-:Y:S01]  /*4e20*/  @!P6 IMAD.IADD R248, R248, 0x1, -R0 ;  /* 0x00000001f8f8e824 */ /* 0x000fe200078e0a00 */
[----:B------:R-:W-:Y:S01]  /*4e30*/  ISETP.GT.U32.AND P6, PT, R0, R37, PT ;  /* 0x000000250000720c */ /* 0x000fe20003fc4070 */
[----:B------:R-:W-:Y:S01]  /*4e40*/  IMAD.MOV R7, RZ, RZ, -R7 ;  /* 0x000000ffff077224 */ /* 0x000fe200078e0a07 */
[----:B------:R-:W-:Y:S01]  /*4e50*/  ISETP.GE.AND P4, PT, R10, RZ, PT ;  /* 0x000000ff0a00720c */ /* 0x000fe20003f86270 */
[----:B------:R-:W-:Y:S01]  /*4e60*/  @!P5 IMAD.MOV R238, RZ, RZ, -R238 ;  /* 0x000000ffffeed224 */ /* 0x000fe200078e0aee */
[----:B------:R-:W-:Y:S01]  /*4e70*/  LOP3.LUT R10, R4, 0xc8, RZ, 0xfc, !PT ;  /* 0x000000c8040a7812 */ /* 0x000fe200078efcff */
[----:B------:R-:W-:Y:S01]  /*4e80*/  IMAD R35, R0, R7, R35 ;  /* 0x0000000700237224 */ /* 0x000fe200078e0223 */
[----:B------:R-:W-:Y:S01]  /*4e90*/  ISETP.GE.AND P5, PT, R8, RZ, PT ;  /* 0x000000ff0800720c */ /* 0x000fe20003fa6270 */
[----:B------:R-:W-:Y:S01]  /*4ea0*/  @!P2 IMAD.IADD R250, R250, 0x1, -R0 ;  /* 0x00000001fafaa824 */ /* 0x000fe200078e0a00 */
[----:B------:R-:W-:Y:S01]  /*4eb0*/  IABS R8, R10 ;  /* 0x0000000a00087213 */ /* 0x000fe20000000000 */
[----:B------:R-:W-:Y:S01]  /*4ec0*/  @!P0 IMAD.MOV R244, RZ, RZ, -R244 ;  /* 0x000000fffff48224 */ /* 0x000fe200078e0af4 */
[C---:B------:R-:W-:Y:S01]  /*4ed0*/  ISETP.GT.U32.AND P0, PT, R0.reuse, R35, PT ;  /* 0x000000230000720c */ /* 0x040fe20003f04070 */
[----:B------:R-:W-:Y:S01]  /*4ee0*/  @!P1 IMAD.MOV R240, RZ, RZ, -R240 ;  /* 0x000000fffff09224 */ /* 0x000fe200078e0af0 */
[C---:B------:R-:W-:Y:S01]  /*4ef0*/  ISETP.GT.U32.AND P1, PT, R0.reuse, R250, PT ;  /* 0x000000fa0000720c */ /* 0x040fe20003f24070 */
[----:B------:R-:W-:Y:S01]  /*4f00*/  @!P6 IMAD.IADD R37, R37, 0x1, -R0 ;  /* 0x000000012525e824 */ /* 0x000fe200078e0a00 */
[----:B------:R-:W-:Y:S01]  /*4f10*/  ISETP.GT.U32.AND P2, PT, R0, R248, PT ;  /* 0x000000f80000720c */ /* 0x000fe20003f44070 */
[----:B------:R-:W-:-:S03]  /*4f20*/  IMAD.HI.U32 R6, R5, R8, RZ ;  /* 0x0000000805067227 */ /* 0x000fc600078e00ff */
[----:B------:R-:W-:Y:S01]  /*4f30*/  ISETP.GT.U32.AND P6, PT, R0, R37, PT ;  /* 0x000000250000720c */ /* 0x000fe20003fc4070 */
[----:B------:R-:W-:-:S04]  /*4f40*/  IMAD.HI.U32 R7, R5, R33, RZ ;  /* 0x0000002105077227 */ /* 0x000fc800078e00ff */
[----:B------:R-:W-:Y:S01]  /*4f50*/  IMAD.MOV R9, RZ, RZ, -R6 ;  /* 0x000000ffff097224 */ /* 0x000fe200078e0a06 */
[----:B------:R-:W-:Y:S01]  /*4f60*/  @!P0 IADD3 R35, R35, -R0, RZ ;  /* 0x8000000023238210 */ /* 0x000fe20007ffe0ff */
[----:B------:R-:W-:Y:S01]  /*4f70*/  @!P3 IMAD.MOV R246, RZ, RZ, -R246 ;  /* 0x000000fffff6b224 */ /* 0x000fe200078e0af6 */
[----:B------:R-:W-:Y:S01]  /*4f80*/  ISETP.GE.AND P3, PT, R12, RZ, PT ;  /* 0x000000ff0c00720c */ /* 0x000fe20003f66270 */
[----:B------:R-:W-:Y:S01]  /*4f90*/  IMAD.MOV R6, RZ, RZ, -R7 ;  /* 0x000000ffff067224 */ /* 0x000fe200078e0a07 */
[----:B------:R-:W-:Y:S01]  /*4fa0*/  ISETP.GT.U32.AND P0, PT, R0, R35, PT ;  /* 0x000000230000720c */ /* 0x000fe20003f04070 */
[--C-:B------:R-:W-:Y:S01]  /*4fb0*/  @!P1 IMAD.IADD R250, R250, 0x1, -R0.reuse ;  /* 0x00000001fafa9824 */ /* 0x100fe200078e0a00 */
[----:B------:R-:W-:Y:S01]  /*4fc0*/  ISETP.GE.AND P1, PT, R10, RZ, PT ;  /* 0x000000ff0a00720c */ /* 0x000fe20003f26270 */
[----:B------:R-:W-:Y:S01]  /*4fd0*/  IMAD R33, R0, R6, R33 ;  /* 0x0000000600217224 */ /* 0x000fe200078e0221 */
[----:B------:R-:W-:Y:S01]  /*4fe0*/  LOP3.LUT R6, R4, 0xcc, RZ, 0xfc, !PT ;  /* 0x000000cc04067812 */ /* 0x000fe200078efcff */
[----:B------:R-:W-:Y:S01]  /*4ff0*/  @!P2 IMAD.IADD R248, R248, 0x1, -R0 ;  /* 0x00000001f8f8a824 */ /* 0x000fe200078e0a00 */
[----:B------:R-:W-:Y:S01]  /*5000*/  ISETP.GE.AND P2, PT, R13, RZ, PT ;  /* 0x000000ff0d00720c */ /* 0x000fe20003f46270 */
[C---:B------:R-:W-:Y:S01]  /*5010*/  IMAD R7, R0.reuse, R9, R8 ;  /* 0x0000000900077224 */ /* 0x040fe200078e0208 */
[----:B------:R-:W-:Y:S01]  /*5020*/  IABS R31, R6 ;  /* 0x00000006001f7213 */ /* 0x000fe20000000000 */
[----:B------:R-:W-:Y:S01]  /*5030*/  @!P4 IMAD.MOV R250, RZ, RZ, -R250 ;  /* 0x000000fffffac224 */ /* 0x000fe200078e0afa */
[C---:B------:R-:W-:Y:S01]  /*5040*/  ISETP.GT.U32.AND P4, PT, R0.reuse, R33, PT ;  /* 0x000000210000720c */ /* 0x040fe20003f84070 */
[----:B------:R-:W-:Y:S01]  /*5050*/  @!P6 IMAD.IADD R37, R37, 0x1, -R0 ;  /* 0x000000012525e824 */ /* 0x000fe200078e0a00 */
[----:B------:R-:W-:Y:S01]  /*5060*/  ISETP.GE.AND P6, PT, R11, RZ, PT ;  /* 0x000000ff0b00720c */ /* 0x000fe20003fc6270 */
[----:B------:R-:W-:Y:S01]  /*5070*/  @!P5 IMAD.MOV R248, RZ, RZ, -R248 ;  /* 0x000000fffff8d224 */ /* 0x000fe200078e0af8 */
[----:B------:R-:W-:Y:S01]  /*5080*/  ISETP.GT.U32.AND P5, PT, R0, R7, PT ;  /* 0x000000070000720c */ /* 0x000fe20003fa4070 */
[----:B------:R-:W-:Y:S01]  /*5090*/  @!P3 IMAD.MOV R37, RZ, RZ, -R37 ;  /* 0x000000ffff25b224 */ /* 0x000fe200078e0a25 */
[----:B------:R-:W-:Y:S01]  /*50a0*/  ISETP.GE.AND P3, PT, R6, RZ, PT ;  /* 0x000000ff0600720c */ /* 0x000fe20003f66270 */
[----:B------:R-:W-:Y:S01]  /*50b0*/  @!P0 IMAD.IADD R35, R35, 0x1, -R0 ;  /* 0x0000000123238824 */ /* 0x000fe200078e0a00 */
[----:B------:R-:W-:-:S02]  /*50c0*/  LOP3.LUT R6, R4, 0xce, RZ, 0xfc, !PT ;  /* 0x000000ce04067812 */ /* 0x000fc400078efcff */
[----:B------:R-:W-:Y:S01]  /*50d0*/  LOP3.LUT R8, R4, 0xd0, RZ, 0xfc, !PT ;  /* 0x000000d004087812 */ /* 0x000fe200078efcff */
[----:B------:R-:W-:Y:S01]  /*50e0*/  @!P2 IMAD.MOV R35, RZ, RZ, -R35 ;  /* 0x000000ffff23a224 */ /* 0x000fe200078e0a23 */
[----:B------:R-:W-:Y:S01]  /*50f0*/  ISETP.GE.AND P0, PT, R6, RZ, PT ;  /* 0x000000ff0600720c */ /* 0x000fe20003f06270 */
[--C-:B------:R-:W-:Y:S01]  /*5100*/  @!P4 IMAD.IADD R33, R33, 0x1, -R0.reuse ;  /* 0x000000012121c824 */ /* 0x100fe200078e0a00 */
[----:B------:R-:W-:Y:S01]  /*5110*/  IABS R9, R6 ;  /* 0x0000000600097213 */ /* 0x000fe20000000000 */
[----:B------:R-:W-:Y:S01]  /*5120*/  IMAD.HI.U32 R6, R5, R31, RZ ;  /* 0x0000001f05067227 */ /* 0x000fe200078e00ff */
[----:B------:R-:W-:Y:S02]  /*5130*/  IABS R29, R8 ;  /* 0x00000008001d7213 */ /* 0x000fe40000000000 */
[----:B------:R-:W-:Y:S01]  /*5140*/  ISETP.GT.U32.AND P4, PT, R0, R33, PT ;  /* 0x000000210000720c */ /* 0x000fe20003f84070 */
[----:B------:R-:W-:Y:S01]  /*5150*/  @!P5 IMAD.IADD R7, R7, 0x1, -R0 ;  /* 0x000000010707d824 */ /* 0x000fe200078e0a00 */
[----:B------:R-:W-:Y:S01]  /*5160*/  ISETP.GE.AND P2, PT, R8, RZ, PT ;  /* 0x000000ff0800720c */ /* 0x000fe20003f46270 */
[----:B------:R-:W-:Y:S01]  /*5170*/  IMAD.MOV R6, RZ, RZ, -R6 ;  /* 0x000000ffff067224 */ /* 0x000fe200078e0a06 */
[----:B------:R-:W-:Y:S01]  /*5180*/  LOP3.LUT R10, R4, 0xd2, RZ, 0xfc, !PT ;  /* 0x000000d2040a7812 */ /* 0x000fe200078efcff */
[----:B------:R-:W-:Y:S01]  /*5190*/  IMAD.HI.U32 R8, R5, R29, RZ ;  /* 0x0000001d05087227 */ /* 0x000fe200078e00ff */
[----:B------:R-:W-:-:S02]  /*51a0*/  ISETP.GT.U32.AND P5, PT, R0, R7, PT ;  /* 0x000000070000720c */ /* 0x000fc40003fa4070 */
[----:B------:R-:W-:Y:S01]  /*51b0*/  IABS R28, R10 ;  /* 0x0000000a001c7213 */ /* 0x000fe20000000000 */
[----:B------:R-:W-:Y:S01]  /*51c0*/  IMAD R31, R0, R6, R31 ;  /* 0x00000006001f7224 */ /* 0x000fe200078e021f */
[----:B------:R-:W-:Y:S01]  /*51d0*/  LOP3.LUT R12, R4, 0xd8, RZ, 0xfc, !PT ;  /* 0x000000d8040c7812 */ /* 0x000fe200078efcff */
[----:B------:R-:W-:-:S03]  /*51e0*/  IMAD.HI.U32 R6, R5, R9, RZ ;  /* 0x0000000905067227 */ /* 0x000fc600078e00ff */
[----:B------:R-:W-:Y:S01]  /*51f0*/  IABS R22, R12 ;  /* 0x0000000c00167213 */ /* 0x000fe20000000000 */
[----:B------:R-:W-:Y:S01]  /*5200*/  @!P4 IMAD.IADD R33, R33, 0x1, -R0 ;  /* 0x000000012121c824 */ /* 0x000fe200078e0a00 */
[----:B------:R-:W-:Y:S01]  /*5210*/  IADD3 R6, -R6, RZ, RZ ;  /* 0x000000ff06067210 */ /* 0x000fe20007ffe1ff */
[----:B------:R-:W-:Y:S01]  /*5220*/  IMAD.MOV R8, RZ, RZ, -R8 ;  /* 0x000000ffff087224 */ /* 0x000fe200078e0a08 */
[----:B------:R-:W-:Y:S01]  /*5230*/  ISETP.GE.AND P4, PT, R10, RZ, PT ;  /* 0x000000ff0a00720c */ /* 0x000fe20003f86270 */
[----:B------:R-:W-:Y:S01]  /*5240*/  @!P5 IMAD.IADD R7, R7, 0x1, -R0 ;  /* 0x000000010707d824 */ /* 0x000fe200078e0a00 */
[C---:B------:R-:W-:Y:S01]  /*5250*/  ISETP.GT.U32.AND P5, PT, R0.reuse, R31, PT ;  /* 0x0000001f0000720c */ /* 0x040fe20003fa4070 */
[----:B------:R-:W-:Y:S01]  /*5260*/  IMAD R9, R0, R6, R9 ;  /* 0x0000000600097224 */ /* 0x000fe200078e0209 */
[----:B------:R-:W-:Y:S01]  /*5270*/  LOP3.LUT R10, R4, 0xd6, RZ, 0xfc, !PT ;  /* 0x000000d6040a7812 */ /* 0x000fe200078efcff */
[----:B------:R-:W-:Y:S02]  /*5280*/  @!P6 IMAD.MOV R33, RZ, RZ, -R33 ;  /* 0x000000ffff21e224 */ /* 0x000fe400078e0a21 */
[C---:B------:R-:W-:Y:S01]  /*5290*/  IMAD R29, R0.reuse, R8, R29 ;  /* 0x00000008001d7224 */ /* 0x040fe200078e021d */
[----:B------:R-:W-:Y:S01]  /*52a0*/  ISETP.GT.U32.AND P6, PT, R0, R9, PT ;  /* 0x000000090000720c */ /* 0x000fe20003fc4070 */
[----:B------:R-:W-:Y:S01]  /*52b0*/  @!P1 IMAD.MOV R7, RZ, RZ, -R7 ;  /* 0x000000ffff079224 */ /* 0x000fe200078e0a07 */
[----:B------:R-:W-:Y:S01]  /*52c0*/  LOP3.LUT R8, R4, 0xd4, RZ, 0xfc, !PT ;  /* 0x000000d404087812 */ /* 0x000fe200078efcff */
[----:B------:R-:W-:Y:S01]  /*52d0*/  IMAD.HI.U32 R6, R5, R28, RZ ;  /* 0x0000001c05067227 */ /* 0x000fe200078e00ff */
[----:B------:R-:W-:-:S02]  /*52e0*/  IABS R90, R10 ;  /* 0x0000000a005a7213 */ /* 0x000fc40000000000 */
[----:B------:R-:W-:Y:S01]  /*52f0*/  IABS R94, R8 ;  /* 0x00000008005e7213 */ /* 0x000fe20000000000 */
[----:B------:R-:W-:Y:S01]  /*5300*/  @!P5 IMAD.IADD R31, R31, 0x1, -R0 ;  /* 0x000000011f1fd824 */ /* 0x000fe200078e0a00 */
[----:B------:R-:W-:Y:S01]  /*5310*/  ISETP.GE.AND P5, PT, R8, RZ, PT ;  /* 0x000000ff0800720c */ /* 0x000fe20003fa6270 */
[----:B------:R-:W-:Y:S02]  /*5320*/  IMAD.MOV R11, RZ, RZ, -R6 ;  /* 0x000000ffff0b7224 */ /* 0x000fe400078e0a06 */
[----:B------:R-:W-:Y:S01]  /*5330*/  IMAD.HI.U32 R6, R5, R94, RZ ;  /* 0x0000005e05067227 */ /* 0x000fe200078e00ff */
[----:B------:R-:W-:-:S03]  /*5340*/  ISETP.GT.U32.AND P1, PT, R0, R31, PT ;  /* 0x0000001f0000720c */ /* 0x000fc60003f24070 */
[----:B------:R-:W-:Y:S02]  /*5350*/  @!P6 IMAD.IADD R9, R9, 0x1, -R0 ;  /* 0x000000010909e824 */ /* 0x000fe400078e0a00 */
[C---:B------:R-:W-:Y:S02]  /*5360*/  IMAD R28, R0.reuse, R11, R28 ;  /* 0x0000000b001c7224 */ /* 0x040fe400078e021c */
[----:B------:R-:W-:Y:S01]  /*5370*/  IMAD.MOV R11, RZ, RZ, -R6 ;  /* 0x000000ffff0b7224 */ /* 0x000fe200078e0a06 */
[----:B------:R-:W-:Y:S01]  /*5380*/  ISETP.GT.U32.AND P6, PT, R0, R9, PT ;  /* 0x000000090000720c */ /* 0x000fe20003fc4070 */
[----:B------:R-:W-:-:S04]  /*5390*/  IMAD.HI.U32 R6, R5, R22, RZ ;  /* 0x0000001605067227 */ /* 0x000fc800078e00ff */
[----:B------:R-:W-:Y:S01]  /*53a0*/  @!P1 IMAD.IADD R31, R31, 0x1, -R0 ;  /* 0x000000011f1f9824 */ /* 0x000fe200078e0a00 */
[C---:B------:R-:W-:Y:S01]  /*53b0*/  ISETP.GT.U32.AND P1, PT, R0.reuse, R29, PT ;  /* 0x0000001d0000720c */ /* 0x040fe20003f24070 */
[C---:B------:R-:W-:Y:S02]  /*53c0*/  IMAD R94, R0.reuse, R11, R94 ;  /* 0x0000000b005e7224 */ /* 0x040fe400078e025e */
[----:B------:R-:W-:Y:S02]  /*53d0*/  @!P3 IMAD.MOV R31, RZ, RZ, -R31 ;  /* 0x000000ffff1fb224 */ /* 0x000fe400078e0a1f */
[----:B------:R-:W-:Y:S01]  /*53e0*/  IMAD.MOV R11, RZ, RZ, -R6 ;  /* 0x000000ffff0b7224 */ /* 0x000fe200078e0a06 */
[C---:B------:R-:W-:Y:S01]  /*53f0*/  ISETP.GT.U32.AND P3, PT, R0.reuse, R94, PT ;  /* 0x0000005e0000720c */ /* 0x040fe20003f64070 */
[----:B------:R-:W-:Y:S01]  /*5400*/  @!P6 IMAD.IADD R9, R9, 0x1, -R0 ;  /* 0x000000010909e824 */ /* 0x000fe200078e0a00 */
[----:B------:R-:W-:Y:S01]  /*5410*/  ISETP.GT.U32.AND P6, PT, R0, R28, PT ;  /* 0x0000001c0000720c */ /* 0x000fe20003fc4070 */
[----:B------:R-:W-:-:S04]  /*5420*/  IMAD.HI.U32 R8, R5, R90, RZ ;  /* 0x0000005a05087227 */ /* 0x000fc800078e00ff */
[----:B------:R-:W-:Y:S01]  /*5430*/  @!P1 IADD3 R29, R29, -R0, RZ ;  /* 0x800000001d1d9210 */ /* 0x000fe20007ffe0ff */
[C---:B------:R-:W-:Y:S02]  /*5440*/  IMAD R22, R0.reuse, R11, R22 ;  /* 0x0000000b00167224 */ /* 0x040fe400078e0216 */
[----:B------:R-:W-:Y:S01]  /*5450*/  IMAD.MOV R13, RZ, RZ, -R8 ;  /* 0x000000ffff0d7224 */ /* 0x000fe200078e0a08 */
[----:B------:R-:W-:Y:S01]  /*5460*/  ISETP.GT.U32.AND P1, PT, R0, R29, PT ;  /* 0x0000001d0000720c */ /* 0x000fe20003f24070 */
[----:B------:R-:W-:-:S04]  /*5470*/  IMAD.HI.U32 R6, R5, R84, RZ ;  /* 0x0000005405067227 */ /* 0x000fc800078e00ff */
[--C-:B------:R-:W-:Y:S01]  /*5480*/  @!P6 IMAD.IADD R28, R28, 0x1, -R0.reuse ;  /* 0x000000011c1ce824 */ /* 0x100fe200078e0a00 */
[----:B------:R-:W-:Y:S01]  /*5490*/  ISETP.GT.U32.AND P6, PT, R0, R22, PT ;  /* 0x000000160000720c */ /* 0x000fe20003fc4070 */
[----:B------:R-:W-:Y:S02]  /*54a0*/  @!P3 IMAD.IADD R94, R94, 0x1, -R0 ;  /* 0x000000015e5eb824 */ /* 0x000fe400078e0a00 */
[C---:B------:R-:W-:Y:S01]  /*54b0*/  IMAD R90, R0.reuse, R13, R90 ;  /* 0x0000000d005a7224 */ /* 0x040fe200078e025a */
[C---:B------:R-:W-:Y:S01]  /*54c0*/  ISETP.GT.U32.AND P3, PT, R0.reuse, R28, PT ;  /* 0x0000001c0000720c */ /* 0x040fe20003f64070 */
[----:B------:R-:W-:Y:S02]  /*54d0*/  IMAD.MOV R11, RZ, RZ, -R6 ;  /* 0x000000ffff0b7224 */ /* 0x000fe400078e0a06 */
[----:B------:R-:W-:Y:S01]  /*54e0*/  @!P0 IMAD.MOV R9, RZ, RZ, -R9 ;  /* 0x000000ffff098224 */ /* 0x000fe200078e0a09 */
[C---:B------:R-:W-:Y:S01]  /*54f0*/  ISETP.GT.U32.AND P0, PT, R0.reuse, R90, PT ;  /* 0x0000005a0000720c */ /* 0x040fe20003f04070 */
[----:B------:R-:W-:-:S02]  /*5500*/  IMAD R84, R0, R11, R84 ;  /* 0x0000000b00547224 */ /* 0x000fc400078e0254 */
[--C-:B------:R-:W-:Y:S01]  /*5510*/  @!P1 IMAD.IADD R29, R29, 0x1, -R0.reuse ;  /* 0x000000011d1d9824 */ /* 0x100fe200078e0a00 */
[----:B------:R-:W-:Y:S01]  /*5520*/  ISETP.GE.AND P1, PT, R10, RZ, PT ;  /* 0x000000ff0a00720c */ /* 0x000fe20003f26270 */
[C---:B------:R-:W-:Y:S01]  /*5530*/  IMAD.HI.U32 R8, R5.reuse, R20, RZ ;  /* 0x0000001405087227 */ /* 0x040fe200078e00ff */
[----:B------:R-:W-:Y:S02]  /*5540*/  LOP3.LUT R10, R4, 0xde, RZ, 0xfc, !PT ;  /* 0x000000de040a7812 */ /* 0x000fe400078efcff */
[----:B------:R-:W-:Y:S01]  /*5550*/  @!P6 IADD3 R22, R22, -R0, RZ ;  /* 0x800000001616e210 */ /* 0x000fe20007ffe0ff */
[--C-:B------:R-:W-:Y:S01]  /*5560*/  @!P3 IMAD.IADD R28, R28, 0x1, -R0.reuse ;  /* 0x000000011c1cb824 */ /* 0x100fe200078e0a00 */
[----:B------:R-:W-:Y:S01]  /*5570*/  ISETP.GT.U32.AND P3, PT, R0, R84, PT ;  /* 0x000000540000720c */ /* 0x000fe20003f64070 */
[----:B------:R-:W-:Y:S01]  /*5580*/  @!P2 IMAD.MOV R29, RZ, RZ, -R29 ;  /* 0x000000ffff1da224 */ /* 0x000fe200078e0a1d */
[----:B------:R-:W-:Y:S01]  /*5590*/  IABS R78, R10 ;  /* 0x0000000a004e7213 */ /* 0x000fe20000000000 */
[----:B------:R-:W-:Y:S01]  /*55a0*/  @!P0 IMAD.IADD R90, R90, 0x1, -R0 ;  /* 0x000000015a5a8824 */ /* 0x000fe200078e0a00 */
[C---:B------:R-:W-:Y:S01]  /*55b0*/  ISETP.GT.U32.AND P6, PT, R0.reuse, R22, PT ;  /* 0x000000160000720c */ /* 0x040fe20003fc4070 */
[----:B------:R-:W-:Y:S01]  /*55c0*/  @!P4 IMAD.MOV R28, RZ, RZ, -R28 ;  /* 0x000000ffff1cc224 */ /* 0x000fe200078e0a1c */
[C---:B------:R-:W-:Y:S01]  /*55d0*/  ISETP.GT.U32.AND P0, PT, R0.reuse, R94, PT ;  /* 0x0000005e0000720c */ /* 0x040fe20003f04070 */
[----:B------:R-:W-:Y:S01]  /*55e0*/  IMAD.HI.U32 R6, R5, R78, RZ ;  /* 0x0000004e05067227 */ /* 0x000fe200078e00ff */
[----:B------:R-:W-:-:S03]  /*55f0*/  ISETP.GT.U32.AND P2, PT, R0, R90, PT ;  /* 0x0000005a0000720c */ /* 0x000fc60003f44070 */
[----:B------:R-:W-:Y:S02]  /*5600*/  IMAD.MOV R11, RZ, RZ, -R6 ;  /* 0x000000ffff0b7224 */ /* 0x000fe400078e0a06 */
[----:B------:R-:W-:Y:S01]  /*5610*/  @!P3 IMAD.IADD R84, R84, 0x1, -R0 ;  /* 0x000000015454b824 */ /* 0x000fe200078e0a00 */
[----:B------:R-:W-:Y:S01]  /*5620*/  ISETP.GE.AND P3, PT, R14, RZ, PT ;  /* 0x000000ff0e00720c */ /* 0x000fe20003f66270 */
[C---:B------:R-:W-:Y:S02]  /*5630*/  IMAD R78, R0.reuse, R11, R78 ;  /* 0x0000000b004e7224 */ /* 0x040fe400078e024e */
[----:B------:R-:W-:Y:S01]  /*5640*/  IMAD.MOV R13, RZ, RZ, -R8 ;  /* 0x000000ffff0d7224 */ /* 0x000fe200078e0a08 */
[----:B------:R-:W-:Y:S01]  /*5650*/  ISETP.GT.U32.AND P4, PT, R0, R84, PT ;  /* 0x000000540000720c */ /* 0x000fe20003f84070 */
[----:B------:R-:W-:-:S04]  /*5660*/  IMAD.HI.U32 R8, R5, R72, RZ ;  /* 0x0000004805087227 */ /* 0x000fc800078e00ff */
[----:B------:R-:W-:Y:S01]  /*5670*/  @!P6 IMAD.IADD R22, R22, 0x1, -R0 ;  /* 0x000000011616e824 */ /* 0x000fe200078e0a00 */
[C---:B------:R-:W-:Y:S01]  /*5680*/  ISETP.GT.U32.AND P6, PT, R0.reuse, R78, PT ;  /* 0x0000004e0000720c */ /* 0x040fe20003fc4070 */
[----:B------:R-:W-:Y:S02]  /*5690*/  IMAD R20, R0, R13, R20 ;  /* 0x0000000d00147224 */ /* 0x000fe400078e0214 */
[----:B------:R-:W-:Y:S01]  /*56a0*/  IMAD.MOV R13, RZ, RZ, -R8 ;  /* 0x000000ffff0d7224 */ /* 0x000fe200078e0a08 */
[----:B------:R-:W-:Y:S01]  /*56b0*/  LOP3.LUT R8, R4, 0xe4, RZ, 0xfc, !PT ;  /* 0x000000e404087812 */ /* 0x000fe200078efcff */
[----:B------:R-:W-:-:S03]  /*56c0*/  IMAD.HI.U32 R6, R5, R18, RZ ;  /* 0x0000001205067227 */ /* 0x000fc600078e00ff */
[----:B------:R-:W-:Y:S01]  /*56d0*/  IABS R16, R8 ;  /* 0x0000000800107213 */ /* 0x000fe20000000000 */
[--C-:B------:R-:W-:Y:S01]  /*56e0*/  @!P2 IMAD.IADD R90, R90, 0x1, -R0.reuse ;  /* 0x000000015a5aa824 */ /* 0x100fe200078e0a00 */
[----:B------:R-:W-:Y:S01]  /*56f0*/  ISETP.GE.AND P2, PT, R12, RZ, PT ;  /* 0x000000ff0c00720c */ /* 0x000fe20003f46270 */
[----:B------:R-:W-:Y:S01]  /*5700*/  @!P0 IMAD.IADD R94, R94, 0x1, -R0 ;  /* 0x000000015e5e8824 */ /* 0x000fe200078e0a00 */
[C---:B------:R-:W-:Y:S01]  /*5710*/  ISETP.GT.U32.AND P0, PT, R0.reuse, R20, PT ;  /* 0x000000140000720c */ /* 0x040fe20003f04070 */
[----:B------:R-:W-:Y:S01]  /*5720*/  IMAD R72, R0, R13, R72 ;  /* 0x0000000d00487224 */ /* 0x000fe200078e0248 */
[----:B------:R-:W-:Y:S01]  /*5730*/  @!P6 IADD3 R78, R78, -R0, RZ ;  /* 0x800000004e4ee210 */ /* 0x000fe20007ffe0ff */
[----:B------:R-:W-:Y:S02]  /*5740*/  IMAD.MOV R11, RZ, RZ, -R6 ;  /* 0x000000ffff0b7224 */ /* 0x000fe400078e0a06 */
[----:B------:R-:W-:Y:S01]  /*5750*/  @!P4 IMAD.IADD R84, R84, 0x1, -R0 ;  /* 0x000000015454c824 */ /* 0x000fe200078e0a00 */
[C---:B------:R-:W-:Y:S01]  /*5760*/  ISETP.GT.U32.AND P4, PT, R0.reuse, R72, PT ;  /* 0x000000480000720c */ /* 0x040fe20003f84070 */
[C---:B------:R-:W-:Y:S01]  /*5770*/  IMAD R18, R0.reuse, R11, R18 ;  /* 0x0000000b00127224 */ /* 0x040fe200078e0212 */
[----:B------:R-:W-:Y:S01]  /*5780*/  ISETP.GT.U32.AND P6, PT, R0, R78, PT ;  /* 0x0000004e0000720c */ /* 0x000fe20003fc4070 */
[----:B------:R-:W-:Y:S01]  /*5790*/  @!P1 IMAD.MOV R90, RZ, RZ, -R90 ;  /* 0x000000ffff5a9224 */ /* 0x000fe200078e0a5a */
[----:B------:R-:W-:Y:S01]  /*57a0*/  @!P3 IADD3 R84, -R84, RZ, RZ ;  /* 0x000000ff5454b210 */ /* 0x000fe20007ffe1ff */
[----:B------:R-:W-:Y:S01]  /*57b0*/  @!P2 IMAD.MOV R22, RZ, RZ, -R22 ;  /* 0x000000ffff16a224 */ /* 0x000fe200078e0a16 */
[----:B------:R-:W-:Y:S01]  /*57c0*/  ISETP.GT.U32.AND P1, PT, R0, R18, PT ;  /* 0x000000120000720c */ /* 0x000fe20003f24070 */
[----:B------:R-:W-:Y:S01]  /*57d0*/  @!P0 IMAD.IADD R20, R20, 0x1, -R0 ;  /* 0x0000000114148824 */ /* 0x000fe200078e0a00 */
[----:B------:R-:W-:Y:S01]  /*57e0*/  ISETP.GE.AND P2, PT, R10, RZ, PT ;  /* 0x000000ff0a00720c */ /* 0x000fe20003f46270 */
[----:B------:R-:W-:Y:S01]  /*57f0*/  IMAD.HI.U32 R6, R5, R16, RZ ;  /* 0x0000001005067227 */ /* 0x000fe200078e00ff */
[----:B------:R-:W-:-:S02]  /*5800*/  LOP3.LUT R10, R4, 0xe6, RZ, 0xfc, !PT ;  /* 0x000000e6040a7812 */ /* 0x000fc400078efcff */
[----:B------:R-:W-:Y:S01]  /*5810*/  ISETP.GE.AND P0, PT, R15, RZ, PT ;  /* 0x000000ff0f00720c */ /* 0x000fe20003f06270 */
[----:B------:R-:W-:Y:S01]  /*5820*/  @!P5 IMAD.MOV R94, RZ, RZ, -R94 ;  /* 0x000000ffff5ed224 */ /* 0x000fe200078e0a5e */
[----:B------:R-:W-:Y:S01]  /*5830*/  ISETP.GT.U32.AND P5, PT, R0, R20, PT ;  /* 0x000000140000720c */ /* 0x000fe20003fa4070 */
[----:B------:R-:W-:Y:S01]  /*5840*/  @!P4 IMAD.IADD R72, R72, 0x1, -R0 ;  /* 0x000000014848c824 */ /* 0x000fe200078e0a00 */
[----:B------:R-:W-:Y:S01]  /*5850*/  IABS R66, R10 ;  /* 0x0000000a00427213 */ /* 0x000fe20000000000 */
[----:B------:R-:W-:Y:S01]  /*5860*/  IMAD.MOV R11, RZ, RZ, -R6 ;  /* 0x000000ffff0b7224 */ /* 0x000fe200078e0a06 */
[----:B------:R-:W-:Y:S01]  /*5870*/  LOP3.LUT R15, R4, 0xee, RZ, 0xfc, !PT ;  /* 0x000000ee040f7812 */ /* 0x000fe200078efcff */
[--C-:B------:R-:W-:Y:S01]  /*5880*/  @!P1 IMAD.IADD R18, R18, 0x1, -R0.reuse ;  /* 0x0000000112129824 */ /* 0x100fe200078e0a00 */
[----:B------:R-:W-:Y:S01]  /*5890*/  ISETP.GT.U32.AND P3, PT, R0, R72, PT ;  /* 0x000000480000720c */ /* 0x000fe20003f64070 */
[----:B------:R-:W-:Y:S01]  /*58a0*/  @!P6 IMAD.IADD R78, R78, 0x1, -R0 ;  /* 0x000000014e4ee824 */ /* 0x000fe200078e0a00 */
[----:B------:R-:W-:Y:S01]  /*58b0*/  ISETP.GE.AND P1, PT, R8, RZ, PT ;  /* 0x000000ff0800720c */ /* 0x000fe20003f26270 */
[----:B------:R-:W-:Y:S01]  /*58c0*/  IMAD R16, R0, R11, R16 ;  /* 0x0000000b00107224 */ /* 0x000fe200078e0210 */
[----:B------:R-:W-:Y:S01]  /*58d0*/  LOP3.LUT R8, R4, 0xe8, RZ, 0xfc, !PT ;  /* 0x000000e804087812 */ /* 0x000fe200078efcff */
[----:B------:R-:W-:Y:S01]  /*58e0*/  IMAD.HI.U32 R6, R5, R66, RZ ;  /* 0x0000004205067227 */ /* 0x000fe200078e00ff */
[----:B------:R-:W-:-:S02]  /*58f0*/  ISETP.GT.U32.AND P4, PT, R0, R18, PT ;  /* 0x000000120000720c */ /* 0x000fc40003f84070 */
[----:B------:R-:W-:Y:S01]  /*5900*/  IABS R14, R8 ;  /* 0x00000008000e7213 */ /* 0x000fe20000000000 */
[----:B------:R-:W-:Y:S01]  /*5910*/  IMAD.MOV R11, RZ, RZ, -R6 ;  /* 0x000000ffff0b7224 */ /* 0x000fe200078e0a06 */
[----:B------:R-:W-:Y:S01]  /*5920*/  ISETP.GE.AND P6, PT, R19, RZ, PT ;  /* 0x000000ff1300720c */ /* 0x000fe20003fc6270 */
[----:B------:R-:W-:Y:S01]  /*5930*/  @!P2 IMAD.MOV R78, RZ, RZ, -R78 ;  /* 0x000000ffff4ea224 */ /* 0x000fe200078e0a4e */
[----:B------:R-:W-:Y:S01]  /*5940*/  ISETP.GT.U32.AND P2, PT, R0, R16, PT ;  /* 0x000000100000720c */ /* 0x000fe20003f44070 */
[----:B------:R-:W-:Y:S01]  /*5950*/  @!P5 IMAD.IADD R20, R20, 0x1, -R0 ;  /* 0x000000011414d824 */ /* 0x000fe200078e0a00 */
[----:B------:R-:W-:Y:S01]  /*5960*/  ISETP.GE.AND P5, PT, R17, RZ, PT ;  /* 0x000000ff1100720c */ /* 0x000fe20003fa6270 */
[----:B------:R-:W-:Y:S01]  /*5970*/  IMAD R66, R0, R11, R66 ;  /* 0x0000000b00427224 */ /* 0x000fe200078e0242 */
[----:B------:R-:W-:Y:S01]  /*5980*/  IABS R60, R15 ;  /* 0x0000000f003c7213 */ /* 0x000fe20000000000 */
[----:B------:R-:W-:Y:S01]  /*5990*/  IMAD.HI.U32 R6, R5, R14, RZ ;  /* 0x0000000e05067227 */ /* 0x000fe200078e00ff */
[----:B------:R-:W-:-:S02]  /*59a0*/  LOP3.LUT R17, R4, 0xf2, RZ, 0xfc, !PT ;  /* 0x000000f204117812 */ /* 0x000fc400078efcff */
[----:B------:R-:W-:Y:S01]  /*59b0*/  LOP3.LUT R19, R4, 0xf4, RZ, 0xfc, !PT ;  /* 0x000000f404137812 */ /* 0x000fe200078efcff */
[----:B------:R-:W-:Y:S01]  /*59c0*/  @!P3 IMAD.IADD R72, R72, 0x1, -R0 ;  /* 0x000000014848b824 */ /* 0x000fe200078e0a00 */
[----:B------:R-:W-:Y:S01]  /*59d0*/  ISETP.GT.U32.AND P3, PT, R0, R66, PT ;  /* 0x000000420000720c */ /* 0x000fe20003f64070 */
[----:B------:R-:W-:Y:S01]  /*59e0*/  IMAD.MOV R11, RZ, RZ, -R6 ;  /* 0x000000ffff0b7224 */ /* 0x000fe200078e0a06 */
[----:B------:R-:W-:Y:S01]  /*59f0*/  IABS R52, R17 ;  /* 0x0000001100347213 */ /* 0x000fe20000000000 */
[----:B------:R-:W-:Y:S01]  /*5a00*/  @!P4 IMAD.IADD R18, R18, 0x1, -R0 ;  /* 0x000000011212c824 */ /* 0x000fe200078e0a00 */
[----:B------:R-:W-:Y:S01]  /*5a10*/  ISETP.GE.AND P4, PT, R8, RZ, PT ;  /* 0x000000ff0800720c */ /* 0x000fe20003f86270 */
[----:B------:R-:W-:Y:S01]  /*5a20*/  IMAD R14, R0, R11, R14 ;  /* 0x0000000b000e7224 */ /* 0x000fe200078e020e */
[----:B------:R-:W-:Y:S01]  /*5a30*/  LOP3.LUT R8, R4, 0xea, RZ, 0xfc, !PT ;  /* 0x000000ea04087812 */ /* 0x000fe200078efcff */
[----:B------:R-:W-:Y:S02]  /*5a40*/  @!P2 IMAD.IADD R16, R16, 0x1, -R0 ;  /* 0x000000011010a824 */ /* 0x000fe400078e0a00 */
        /* <DEDUP_REMOVED lines=8> */
[----:B------:R-:W-:Y:S01]  /*5ad0*/  ISETP.GT.U32.AND P3, PT, R0, R66, PT ;  /* 0x000000420000720c */ /* 0x000fe20003f64070 */
[C---:B------:R-:W-:Y:S01]  /*5ae0*/  IMAD.HI.U32 R6, R5.reuse, R12, RZ ;  /* 0x0000000c05067227 */ /* 0x040fe200078e00ff */
[----:B------:R-:W-:Y:S02]  /*5af0*/  LOP3.LUT R10, R4, 0xec, RZ, 0xfc, !PT ;  /* 0x000000ec040a7812 */ /* 0x000fe400078efcff */
[----:B------:R-:W-:Y:S01]  /*5b00*/  ISETP.GE.AND P6, PT, R8, RZ, PT ;  /* 0x000000ff0800720c */ /* 0x000fe20003fc6270 */
[--C-:B------:R-:W-:Y:S01]  /*5b10*/  @!P5 IMAD.IADD R14, R14, 0x1, -R0.reuse ;  /* 0x000000010e0ed824 */ /* 0x100fe200078e0a00 */
[----:B------:R-:W-:Y:S01]  /*5b20*/  IADD3 R11, -R6, RZ, RZ ;  /* 0x000000ff060b7210 */ /* 0x000fe20007ffe1ff */
[----:B------:R-:W-:Y:S01]  /*5b30*/  @!P2 IMAD.IADD R16, R16, 0x1, -R0 ;  /* 0x000000011010a824 */ /* 0x000fe200078e0a00 */
[----:B------:R-:W-:Y:S01]  /*5b40*/  IABS R58, R10 ;  /* 0x0000000a003a7213 */ /* 0x000fe20000000000 */
[----:B------:R-:W-:Y:S01]  /*5b50*/  IMAD.HI.U32 R8, R5, R60, RZ ;  /* 0x0000003c05087227 */ /* 0x000fe200078e00ff */
[----:B------:R-:W-:-:S02]  /*5b60*/  ISETP.GE.AND P5, PT, R15, RZ, PT ;  /* 0x000000ff0f00720c */ /* 0x000fc40003fa6270 */
[----:B------:R-:W-:Y:S01]  /*5b70*/  IABS R15, R19 ;  /* 0x00000013000f7213 */ /* 0x000fe20000000000 */
[----:B------:R-:W-:Y:S01]  /*5b80*/  IMAD R12, R0, R11, R12 ;  /* 0x0000000b000c7224 */ /* 0x000fe200078e020c */
[----:B------:R-:W-:Y:S01]  /*5b90*/  ISETP.GE.AND P2, PT, R10, RZ, PT ;  /* 0x000000ff0a00720c */ /* 0x000fe20003f46270 */
[----:B------:R-:W-:Y:S01]  /*5ba0*/  @!P1 IMAD.MOV R16, RZ, RZ, -R16 ;  /* 0x000000ffff109224 */ /* 0x000fe200078e0a10 */
[----:B------:R-:W-:Y:S01]  /*5bb0*/  ISETP.GT.U32.AND P1, PT, R0, R14, PT ;  /* 0x0000000e0000720c */ /* 0x000fe20003f24070 */
[----:B------:R-:W-:-:S04]  /*5bc0*/  IMAD.HI.U32 R6, R5, R58, RZ ;  /* 0x0000003a05067227 */ /* 0x000fc800078e00ff */
[----:B------:R-:W-:Y:S01]  /*5bd0*/  @!P3 IMAD.IADD R66, R66, 0x1, -R0 ;  /* 0x000000014242b824 */ /* 0x000fe200078e0a00 */
[----:B------:R-:W-:Y:S01]  /*5be0*/  ISETP.GT.U32.AND P3, PT, R0, R12, PT ;  /* 0x0000000c0000720c */ /* 0x000fe20003f64070 */
[----:B------:R-:W-:Y:S01]  /*5bf0*/  IMAD.MOV R11, RZ, RZ, -R6 ;  /* 0x000000ffff0b7224 */ /* 0x000fe200078e0a06 */
[----:B------:R-:W-:Y:S01]  /*5c00*/  LOP3.LUT R6, R4, 0xf0, RZ, 0xfc, !PT ;  /* 0x000000f004067812 */ /* 0x000fe200078efcff */
[----:B------:R-:W-:Y:S02]  /*5c10*/  IMAD.MOV R13, RZ, RZ, -R8 ;  /* 0x000000ffff0d7224 */ /* 0x000fe400078e0a08 */
[C---:B------:R-:W-:Y:S01]  /*5c20*/  IMAD R58, R0.reuse, R11, R58 ;  /* 0x0000000b003a7224 */ /* 0x040fe200078e023a */
[----:B------:R-:W-:Y:S01]  /*5c30*/  IABS R11, R6 ;  /* 0x00000006000b7213 */ /* 0x000fe20000000000 */
[----:B------:R-:W-:Y:S02]  /*5c40*/  IMAD R60, R0, R13, R60 ;  /* 0x0000000d003c7224 */ /* 0x000fe400078e023c */
[----:B------:R-:W-:Y:S01]  /*5c50*/  @!P1 IMAD.IADD R14, R14, 0x1, -R0 ;  /* 0x000000010e0e9824 */ /* 0x000fe200078e0a00 */
[----:B------:R-:W-:Y:S01]  /*5c60*/  ISETP.GT.U32.AND P1, PT, R0, R58, PT ;  /* 0x0000003a0000720c */ /* 0x000fe20003f24070 */
[----:B------:R-:W-:Y:S01]  /*5c70*/  @!P0 IMAD.MOV R66, RZ, RZ, -R66 ;  /* 0x000000ffff428224 */ /* 0x000fe200078e0a42 */
[----:B------:R-:W-:Y:S01]  /*5c80*/  ISETP.GE.AND P0, PT, R6, RZ, PT ;  /* 0x000000ff0600720c */ /* 0x000fe20003f06270 */
[----:B------:R-:W-:-:S02]  /*5c90*/  @!P3 IMAD.IADD R12, R12, 0x1, -R0 ;  /* 0x000000010c0cb824 */ /* 0x000fc400078e0a00 */
[----:B------:R-:W-:Y:S01]  /*5ca0*/  @!P4 IMAD.MOV R14, RZ, RZ, -R14 ;  /* 0x000000ffff0ec224 */ /* 0x000fe200078e0a0e */
[C---:B------:R-:W-:Y:S01]  /*5cb0*/  ISETP.GT.U32.AND P4, PT, R0.reuse, R60, PT ;  /* 0x0000003c0000720c */ /* 0x040fe20003f84070 */
[----:B------:R-:W-:Y:S01]  /*5cc0*/  IMAD.HI.U32 R6, R5, R11, RZ ;  /* 0x0000000b05067227 */ /* 0x000fe200078e00ff */
[----:B------:R-:W-:-:S03]  /*5cd0*/  ISETP.GT.U32.AND P3, PT, R0, R12, PT ;  /* 0x0000000c0000720c */ /* 0x000fc60003f64070 */
[----:B------:R-:W-:Y:S01]  /*5ce0*/  IMAD.HI.U32 R8, R5, R52, RZ ;  /* 0x0000003405087227 */ /* 0x000fe200078e00ff */
[----:B------:R-:W-:-:S03]  /*5cf0*/  IADD3 R6, -R6, RZ, RZ ;  /* 0x000000ff06067210 */ /* 0x000fc60007ffe1ff */
[----:B------:R-:W-:Y:S02]  /*5d00*/  @!P1 IMAD.IADD R58, R58, 0x1, -R0 ;  /* 0x000000013a3a9824 */ /* 0x000fe400078e0a00 */
[----:B------:R-:W-:-:S03]  /*5d10*/  IMAD.HI.U32 R10, R5, R15, RZ ;  /* 0x0000000f050a7227 */ /* 0x000fc600078e00ff */
[----:B------:R-:W-:Y:S01]  /*5d20*/  ISETP.GT.U32.AND P1, PT, R0, R58, PT ;  /* 0x0000003a0000720c */ /* 0x000fe20003f24070 */
[----:B------:R-:W-:Y:S02]  /*5d30*/  @!P4 IMAD.IADD R60, R60, 0x1, -R0 ;  /* 0x000000013c3cc824 */ /* 0x000fe400078e0a00 */
[----:B------:R-:W-:Y:S02]  /*5d40*/  IMAD.MOV R13, RZ, RZ, -R8 ;  /* 0x000000ffff0d7224 */ /* 0x000fe400078e0a08 */
[----:B------:R-:W-:Y:S01]  /*5d50*/  IMAD.MOV R8, RZ, RZ, -R10 ;  /* 0x000000ffff087224 */ /* 0x000fe200078e0a0a */
[----:B------:R-:W-:Y:S01]  /*5d60*/  ISETP.GT.U32.AND P4, PT, R0, R60, PT ;  /* 0x0000003c0000720c */ /* 0x000fe20003f84070 */
[----:B------:R-:W-:Y:S01]  /*5d70*/  @!P3 IMAD.IADD R12, R12, 0x1, -R0 ;  /* 0x000000010c0cb824 */ /* 0x000fe200078e0a00 */
[----:B------:R-:W-:Y:S01]  /*5d80*/  ISETP.GE.AND P3, PT, R17, RZ, PT ;  /* 0x000000ff1100720c */ /* 0x000fe20003f66270 */
[----:B------:R-:W-:Y:S01]  /*5d90*/  IMAD R10, R0, R6, R11 ;  /* 0x00000006000a7224 */ /* 0x000fe200078e020b */
[----:B------:R-:W-:Y:S01]  /*5da0*/  LOP3.LUT R17, R4, 0xf6, RZ, 0xfc, !PT ;  /* 0x000000f604117812 */ /* 0x000fe200078efcff */
[----:B------:R-:W-:-:S02]  /*5db0*/  @!P6 IMAD.MOV R12, RZ, RZ, -R12 ;  /* 0x000000ffff0ce224 */ /* 0x000fc400078e0a0c */
[C---:B------:R-:W-:Y:S01]  /*5dc0*/  IMAD R52, R0.reuse, R13, R52 ;  /* 0x0000000d00347224 */ /* 0x040fe200078e0234 */
[C---:B------:R-:W-:Y:S01]  /*5dd0*/  ISETP.GT.U32.AND P6, PT, R0.reuse, R10, PT ;  /* 0x0000000a0000720c */ /* 0x040fe20003fc4070 */
[----:B------:R-:W-:Y:S01]  /*5de0*/  IMAD R8, R0, R8, R15 ;  /* 0x0000000800087224 */ /* 0x000fe200078e020f */
[----:B------:R-:W-:Y:S01]  /*5df0*/  IABS R6, R17 ;  /* 0x0000001100067213 */ /* 0x000fe20000000000 */
[--C-:B------:R-:W-:Y:S01]  /*5e00*/  @!P1 IMAD.IADD R58, R58, 0x1, -R0.reuse ;  /* 0x000000013a3a9824 */ /* 0x100fe200078e0a00 */
[----:B------:R-:W-:Y:S01]  /*5e10*/  LOP3.LUT R15, R4, 0xfc, RZ, 0xfc, !PT ;  /* 0x000000fc040f7812 */ /* 0x000fe200078efcff */
[----:B------:R-:W-:Y:S01]  /*5e20*/  @!P4 IMAD.IADD R60, R60, 0x1, -R0 ;  /* 0x000000013c3cc824 */ /* 0x000fe200078e0a00 */
[C---:B------:R-:W-:Y:S01]  /*5e30*/  ISETP.GT.U32.AND P1, PT, R0.reuse, R52, PT ;  /* 0x000000340000720c */ /* 0x040fe20003f24070 */
[----:B------:R-:W-:Y:S01]  /*5e40*/  IMAD.HI.U32 R4, R5, R6, RZ ;  /* 0x0000000605047227 */ /* 0x000fe200078e00ff */
[----:B------:R-:W-:Y:S02]  /*5e50*/  ISETP.GT.U32.AND P4, PT, R0, R8, PT ;  /* 0x000000080000720c */ /* 0x000fe40003f84070 */
[----:B------:R-:W-:Y:S01]  /*5e60*/  IABS R26, R15 ;  /* 0x0000000f001a7213 */ /* 0x000fe20000000000 */
[----:B------:R-:W-:-:S02]  /*5e70*/  IMAD.MOV R11, RZ, RZ, -R4 ;  /* 0x000000ffff0b7224 */ /* 0x000fc400078e0a04 */
[----:B------:R-:W-:Y:S02]  /*5e80*/  @!P6 IMAD.IADD R10, R10, 0x1, -R0 ;  /* 0x000000010a0ae824 */ /* 0x000fe400078e0a00 */
[C---:B------:R-:W-:Y:S02]  /*5e90*/  IMAD R6, R0.reuse, R11, R6 ;  /* 0x0000000b00067224 */ /* 0x040fe400078e0206 */
[C---:B------:R-:W-:Y:S01]  /*5ea0*/  IMAD.HI.U32 R4, R5.reuse, R32, RZ ;  /* 0x0000002005047227 */ /* 0x040fe200078e00ff */
[----:B------:R-:W-:Y:S02]  /*5eb0*/  ISETP.GT.U32.AND P6, PT, R0, R10, PT ;  /* 0x0000000a0000720c */ /* 0x000fe40003fc4070 */
[----:B------:R-:W-:Y:S01]  /*5ec0*/  @!P1 IADD3 R52, R52, -R0, RZ ;  /* 0x8000000034349210 */ /* 0x000fe20007ffe0ff */
[----:B------:R-:W-:Y:S01]  /*5ed0*/  IMAD.MOV R13, RZ, RZ, -R4 ;  /* 0x000000ffff0d7224 */ /* 0x000fe200078e0a04 */
[----:B------:R-:W-:Y:S01]  /*5ee0*/  ISETP.GT.U32.AND P1, PT, R0, R6, PT ;  /* 0x000000060000720c */ /* 0x000fe20003f24070 */
[----:B------:R-:W-:Y:S01]  /*5ef0*/  @!P4 IMAD.IADD R8, R8, 0x1, -R0 ;  /* 0x000000010808c824 */ /* 0x000fe200078e0a00 */
[----:B------:R-:W-:Y:S01]  /*5f00*/  IADD3 R4, R252, -0x1, RZ ;  /* 0xfffffffffc047810 */ /* 0x000fe20007ffe0ff */
[----:B------:R-:W-:Y:S01]  /*5f10*/  @!P2 IMAD.MOV R58, RZ, RZ, -R58 ;  /* 0x000000ffff3aa224 */ /* 0x000fe200078e0a3a */
[C---:B------:R-:W-:Y:S01]  /*5f20*/  ISETP.GT.U32.AND P2, PT, R0.reuse, R52, PT ;  /* 0x000000340000720c */ /* 0x040fe20003f44070 */
[----:B------:R-:W-:Y:S01]  /*5f30*/  IMAD.HI.U32 R11, R5, R42, RZ ;  /* 0x0000002a050b7227 */ /* 0x000fe200078e00ff */
[----:B------:R-:W-:-:S03]  /*5f40*/  ISETP.GT.U32.AND P4, PT, R0, R8, PT ;  /* 0x000000080000720c */ /* 0x000fc60003f84070 */
[----:B------:R-:W-:Y:S02]  /*5f50*/  IMAD R32, R0, R13, R32 ;  /* 0x0000000d00207224 */ /* 0x000fe400078e0220 */
[----:B------:R-:W-:-:S04]  /*5f60*/  IMAD.HI.U32 R5, R5, R26, RZ ;  /* 0x0000001a05057227 */ /* 0x000fc800078e00ff */
[----:B------:R-:W-:Y:S02]  /*5f70*/  IMAD.MOV R11, RZ, RZ, -R11 ;  /* 0x000000ffff0b7224 */ /* 0x000fe400078e0a0b */
[--C-:B------:R-:W-:Y:S01]  /*5f80*/  @!P6 IMAD.IADD R10, R10, 0x1, -R0.reuse ;  /* 0x000000010a0ae824 */ /* 0x100fe200078e0a00 */
[----:B------:R-:W-:Y:S01]  /*5f90*/  ISETP.GT.U32.AND P6, PT, R0, R32, PT ;  /* 0x000000200000720c */ /* 0x000fe20003fc4070 */
[----:B------:R-:W-:Y:S02]  /*5fa0*/  IMAD.MOV R5, RZ, RZ, -R5 ;  /* 0x000000ffff057224 */ /* 0x000fe400078e0a05 */
[----:B------:R-:W-:Y:S02]  /*5fb0*/  @!P1 IMAD.IADD R6, R6, 0x1, -R0 ;  /* 0x0000000106069824 */ /* 0x000fe400078e0a00 */
[C---:B------:R-:W-:Y:S02]  /*5fc0*/  IMAD R42, R0.reuse, R11, R42 ;  /* 0x0000000b002a7224 */ /* 0x040fe400078e022a */
[C---:B------:R-:W-:Y:S01]  /*5fd0*/  IMAD R26, R0.reuse, R5, R26 ;  /* 0x00000005001a7224 */ /* 0x040fe200078e021a */
[----:B------:R-:W-:Y:S01]  /*5fe0*/  ISETP.GT.U32.AND P1, PT, R0, R6, PT ;  /* 0x000000060000720c */ /* 0x000fe20003f24070 */
[--C-:B------:R-:W-:Y:S01]  /*5ff0*/  @!P2 IMAD.IADD R52, R52, 0x1, -R0.reuse ;  /* 0x000000013434a824 */ /* 0x100fe200078e0a00 */
[----:B------:R-:W-:Y:S01]  /*6000*/  ISETP.GT.U32.AND P2, PT, R0, R42, PT ;  /* 0x0000002a0000720c */ /* 0x000fe20003f44070 */
[----:B------:R-:W-:Y:S01]  /*6010*/  @!P4 IMAD.IADD R8, R8, 0x1, -R0 ;  /* 0x000000010808c824 */ /* 0x000fe200078e0a00 */
[----:B------:R-:W-:Y:S01]  /*6020*/  ISETP.GT.U32.AND P4, PT, R0, R26, PT ;  /* 0x0000001a0000720c */ /* 0x000fe20003f84070 */
[----:B------:R-:W-:Y:S01]  /*6030*/  @!P3 IMAD.MOV R52, RZ, RZ, -R52 ;  /* 0x000000ffff34b224 */ /* 0x000fe200078e0a34 */
[----:B------:R-:W-:Y:S01]  /*6040*/  @!P6 IADD3 R32, R32, -R0, RZ ;  /* 0x800000002020e210 */ /* 0x000fe20007ffe0ff */
[----:B------:R-:W-:Y:S01]  /*6050*/  @!P5 IMAD.MOV R60, RZ, RZ, -R60 ;  /* 0x000000ffff3cd224 */ /* 0x000fe200078e0a3c */
[----:B------:R-:W-:Y:S01]  /*6060*/  ISETP.GE.U32.AND P5, PT, R4, 0x7fffffe0, PT ;  /* 0x7fffffe00400780c */ /* 0x000fe20003fa6070 */
[----:B------:R-:W-:Y:S01]  /*6070*/  @!P0 IMAD.MOV R10, RZ, RZ, -R10 ;  /* 0x000000ffff0a8224 */ /* 0x000fe200078e0a0a */
[----:B------:R-:W-:-:S02]  /*6080*/  ISETP.GT.U32.AND P6, PT, R0, R32, PT ;  /* 0x000000200000720c */ /* 0x000fc40003fc4070 */
[----:B------:R-:W-:Y:S01]  /*6090*/  ISETP.GE.AND P0, PT, R19, RZ, PT ;  /* 0x000000ff1300720c */ /* 0x000fe20003f06270 */
[--C-:B------:R-:W-:Y:S01]  /*60a0*/  @!P1 IMAD.IADD R6, R6, 0x1, -R0.reuse ;  /* 0x0000000106069824 */ /* 0x100fe200078e0a00 */
[----:B------:R-:W-:Y:S01]  /*60b0*/  ISETP.GE.AND P1, PT, R17, RZ, PT ;  /* 0x000000ff1100720c */ /* 0x000fe20003f26270 */
[--C-:B------:R-:W-:Y:S01]  /*60c0*/  @!P2 IMAD.IADD R42, R42, 0x1, -R0.reuse ;  /* 0x000000012a2aa824 */ /* 0x100fe200078e0a00 */
[----:B------:R-:W-:Y:S01]  /*60d0*/  ISETP.GE.AND P2, PT, R21, RZ, PT ;  /* 0x000000ff1500720c */ /* 0x000fe20003f46270 */
[--C-:B------:R-:W-:Y:S01]  /*60e0*/  @!P4 IMAD.IADD R26, R26, 0x1, -R0.reuse ;  /* 0x000000011a1ac824 */ /* 0x100fe200078e0a00 */
[----:B------:R-:W-:Y:S02]  /*60f0*/  IADD3 R4, R252, -0x5, RZ ;  /* 0xfffffffbfc047810 */ /* 0x000fe40007ffe0ff */
[C---:B------:R-:W-:Y:S02]  /*6100*/  ISETP.GT.U32.AND P4, PT, R0.reuse, R42, PT ;  /* 0x0000002a0000720c */ /* 0x040fe40003f84070 */
[----:B------:R-:W-:Y:S01]  /*6110*/  ISETP.GT.U32.AND P3, PT, R0, R26, PT ;  /* 0x0000001a0000720c */ /* 0x000fe20003f64070 */
[----:B------:R-:W-:Y:S01]  /*6120*/  @!P6 IMAD.IADD R32, R32, 0x1, -R0 ;  /* 0x000000012020e824 */ /* 0x000fe200078e0a00 */
[----:B------:R-:W-:Y:S01]  /*6130*/  ISETP.GE.U32.AND P6, PT, R4, 0x7fffffdc, PT ;  /* 0x7fffffdc0400780c */ /* 0x000fe20003fc6070 */
[----:B------:R-:W-:Y:S01]  /*6140*/  @!P0 IMAD.MOV R8, RZ, RZ, -R8 ;  /* 0x000000ffff088224 */ /* 0x000fe200078e0a08 */
[----:B------:R-:W-:Y:S01]  /*6150*/  IADD3 R4, R252, -0xd, RZ ;  /* 0xfffffff3fc047810 */ /* 0x000fe20007ffe0ff */
[----:B------:R-:W-:Y:S01]  /*6160*/  @!P1 IMAD.MOV R6, RZ, RZ, -R6 ;  /* 0x000000ffff069224 */ /* 0x000fe200078e0a06 */
[----:B------:R-:W-:Y:S01]  /*6170*/  ISETP.GE.AND P1, PT, R23, RZ, PT ;  /* 0x000000ff1700720c */ /* 0x000fe20003f26270 */
[----:B------:R-:W-:Y:S01]  /*6180*/  @!P2 IMAD.MOV R32, RZ, RZ, -R32 ;  /* 0x000000ffff20a224 */ /* 0x000fe200078e0a20 */
[----:B------:R-:W-:-:S02]  /*6190*/  ISETP.GE.AND P2, PT, R15, RZ, PT ;  /* 0x000000ff0f00720c */ /* 0x000fc40003f46270 */
[----:B------:R-:W-:Y:S02]  /*61a0*/  IADD3 R5, R252, -0x9, RZ ;  /* 0xfffffff7fc057810 */ /* 0x000fe40007ffe0ff */
[----:B------:R-:W-:Y:S01]  /*61b0*/  @!P4 IADD3 R42, R42, -R0, RZ ;  /* 0x800000002a2ac210 */ /* 0x000fe20007ffe0ff */
[----:B------:R-:W-:Y:S01]  /*61c0*/  @!P3 IMAD.IADD R26, R26, 0x1, -R0 ;  /* 0x000000011a1ab824 */ /* 0x000fe200078e0a00 */
[----:B------:R-:W-:Y:S01]  /*61d0*/  ISETP.NE.AND P3, PT, RZ, c[0x0][0x17c], PT ;  /* 0x00005f00ff007a0c */ /* 0x000fe20003f65270 */
[----:B------:R-:W-:Y:S01]  /*61e0*/  IMAD R0, R27, c[0x0][0x18c], RZ ;  /* 0x000063001b007a24 */ /* 0x000fe200078e02ff */
[----:B------:R-:W-:Y:S02]  /*61f0*/  ISETP.GE.U32.AND P4, PT, R4, 0x7fffffd4, PT ;  /* 0x7fffffd40400780c */ /* 0x000fe40003f86070 */
[----:B------:R-:W-:Y:S01]  /*6200*/  IADD3 R4, R252, -0x11, RZ ;  /* 0xffffffeffc047810 */ /* 0x000fe20007ffe0ff */
[----:B------:R-:W-:Y:S01]  /*6210*/  @!P1 IMAD.MOV R42, RZ, RZ, -R42 ;  /* 0x000000ffff2a9224 */ /* 0x000fe200078e0a2a */
[C---:B------:R-:W-:Y:S01]  /*6220*/  SEL R38, R95.reuse, R38, !P3 ;  /* 0x000000265f267207 */ /* 0x040fe20005800000 */
[----:B------:R-:W-:Y:S01]  /*6230*/  @!P2 IMAD.MOV R26, RZ, RZ, -R26 ;  /* 0x000000ffff1aa224 */ /* 0x000fe200078e0a1a */
[----:B------:R-:W-:-:S02]  /*6240*/  SEL R36, R95, R36, !P3 ;  /* 0x000000245f247207 */ /* 0x000fc40005800000 */
[----:B------:R-:W-:Y:S01]  /*6250*/  ISETP.GE.U32.AND P1, PT, R4, 0x7fffffd0, PT ;  /* 0x7fffffd00400780c */ /* 0x000fe20003f26070 */
[----:B------:R-:W-:Y:S01]  /*6260*/  IMAD R173, R38, c[0x0][0x190], RZ ;  /* 0x0000640026ad7a24 */ /* 0x000fe200078e02ff */
[----:B------:R-:W-:Y:S01]  /*6270*/  LEA R4, P2, R0, c[0x0][0x168], 0x2 ;  /* 0x00005a0000047a11 */ /* 0x000fe200078410ff */
[----:B------:R-:W-:Y:S01]  /*6280*/  IMAD R38, R24, c[0x0][0x184], RZ ;  /* 0x0000610018267a24 */ /* 0x000fe200078e02ff */
[C---:B------:R-:W-:Y:S02]  /*6290*/  SEL R165, R95.reuse, R30, !P3 ;  /* 0x0000001e5fa57207 */ /* 0x040fe40005800000 */
[----:B------:R-:W-:Y:S02]  /*62a0*/  SEL R163, R95, R34, !P3 ;  /* 0x000000225fa37207 */ /* 0x000fe40005800000 */
[----:B------:R-:W-:Y:S01]  /*62b0*/  ISETP.GE.U32.AND P0, PT, R5, 0x7fffffd8, PT ;  /* 0x7fffffd80500780c */ /* 0x000fe20003f06070 */
[----:B------:R-:W-:Y:S01]  /*62c0*/  IMAD R165, R165, c[0x0][0x190], RZ ;  /* 0x00006400a5a57a24 */ /* 0x000fe200078e02ff */
[----:B------:R-:W-:Y:S01]  /*62d0*/  SEL R161, R95, R48, !P3 ;  /* 0x000000305fa17207 */ /* 0x000fe20005800000 */
[----:B------:R-:W-:Y:S01]  /*62e0*/  IMAD R163, R163, c[0x0][0x190], RZ ;  /* 0x00006400a3a37a24 */ /* 0x000fe200078e02ff */
[----:B------:R-:W-:-:S02]  /*62f0*/  SEL R34, R95, R7, !P3 ;  /* 0x000000075f227207 */ /* 0x000fc40005800000 */
[----:B------:R-:W-:Y:S01]  /*6300*/  SEL R30, R95, R9, !P3 ;  /* 0x000000095f1e7207 */ /* 0x000fe20005800000 */
[----:B------:R-:W-:Y:S01]  /*6310*/  IMAD R161, R161, c[0x0][0x190], RZ ;  /* 0x00006400a1a17a24 */ /* 0x000fe200078e02ff */
[C---:B------:R-:W-:Y:S01]  /*6320*/  SEL R13, R95.reuse, R12, !P3 ;  /* 0x0000000c5f0d7207 */ /* 0x040fe20005800000 */
[----:B------:R-:W-:Y:S01]  /*6330*/  IMAD R34, R34, c[0x0][0x190], RZ ;  /* 0x0000640022227a24 */ /* 0x000fe200078e02ff */
[C---:B------:R-:W-:Y:S01]  /*6340*/  SEL R40, R95.reuse, R40, !P3 ;  /* 0x000000285f287207 */ /* 0x040fe20005800000 */
[----:B------:R-:W-:Y:S01]  /*6350*/  IMAD R30, R30, c[0x0][0x190], RZ ;  /* 0x000064001e1e7a24 */ /* 0x000fe200078e02ff */
[----:B------:R-:W-:Y:S01]  /*6360*/  SEL R44, R95, R44, !P3 ;  /* 0x0000002c5f2c7207 */ /* 0x000fe20005800000 */
[----:B------:R-:W-:Y:S01]  /*6370*/  IMAD R13, R13, c[0x0][0x190], RZ ;  /* 0x000064000d0d7a24 */ /* 0x000fe200078e02ff */
[C---:B------:R-:W-:Y:S01]  /*6380*/  SEL R46, R95.reuse, R46, !P3 ;  /* 0x0000002e5f2e7207 */ /* 0x040fe20005800000 */
[----:B------:R-:W-:Y:S01]  /*6390*/  IMAD R205, R40, c[0x0][0x190], RZ ;  /* 0x0000640028cd7a24 */ /* 0x000fe200078e02ff */
[----:B------:R-:W-:Y:S01]  /*63a0*/  SEL R50, R95, R50, !P3 ;  /* 0x000000325f327207 */ /* 0x000fe20005800000 */
[----:B------:R-:W-:Y:S01]  /*63b0*/  IMAD R40, R3, c[0x0][0x184], RZ ;  /* 0x0000610003287a24 */ /* 0x000fe200078e02ff */
[C---:B------:R-:W-:Y:S01]  /*63c0*/  SEL R54, R95.reuse, R54, !P3 ;  /* 0x000000365f367207 */ /* 0x040fe20005800000 */
        /* <DEDUP_REMOVED lines=63> */
[----:B------:R-:W-:Y:S01]  /*67c0*/  SEL R153, R95, R138, !P3 ;  /* 0x0000008a5f997207 */ /* 0x000fe20005800000 */
        /* <DEDUP_REMOVED lines=129> */
[C---:B------:R-:W-:Y:S01]  /*6fe0*/  SEL R23, R95.reuse, R90, !P3 ;  /* 0x0000005a5f177207 */ /* 0x040fe20005800000 */
        /* <DEDUP_REMOVED lines=37> */
[----:B------:R-:W-:Y:S01]  /*7240*/  LEA.HI.X.SX32 R0, R0, c[0x0][0x16c], 0x2, P2 ;  /* 0x00005b0000007a11 */ /* 0x000fe200010f16ff */
[----:B------:R-:W-:Y:S01]  /*7250*/  IMAD R36, R2, c[0x0][0x184], RZ ;  /* 0x0000610002247a24 */ /* 0x000fe200078e02ff */
[----:B------:R-:W-:Y:S01]  /*7260*/  LEA R2, P2, R173, R4, 0x2 ;  /* 0x00000004ad027211 */ /* 0x000fe200078410ff */
[----:B------:R-:W-:Y:S01]  /*7270*/  IMAD R6, R6, c[0x0][0x190], RZ ;  /* 0x0000640006067a24 */ /* 0x000fe200078e02ff */
[----:B------:R-:W-:Y:S01]  /*7280*/  ULDC.64 UR4, c[0x0][0x118] ;  /* 0x0000460000047ab9 */ /* 0x000fe20000000a00 */
[----:B------:R-:W-:Y:S01]  /*7290*/  IMAD.SHL.U32 R250, R242, 0x4, RZ ;  /* 0x00000004f2fa7824 */ /* 0x000fe200078e00ff */
[----:B------:R-:W-:-:S02]  /*72a0*/  LEA R176, P3, R36, c[0x0][0x160], 0x2 ;  /* 0x0000580024b07a11 */ /* 0x000fc400078610ff */
[----:B------:R-:W-:Y:S02]  /*72b0*/  LEA.HI.X.SX32 R3, R173, R0, 0x2, P2 ;  /* 0x00000000ad037211 */ /* 0x000fe400010f16ff */
[----:B------:R-:W-:Y:S02]  /*72c0*/  LEA R24, P2, R38, c[0x0][0x160], 0x2 ;  /* 0x0000580026187a11 */ /* 0x000fe400078410ff */
[----:B------:R-:W-:Y:S01]  /*72d0*/  LEA.HI.X.SX32 R177, R36, c[0x0][0x164], 0x2, P3 ;  /* 0x0000590024b17a11 */ /* 0x000fe200018f16ff */
[----:B------:R1:W-:Y:S01]  /*72e0*/  STL.64 [R1+0x2210], R2 ;  /* 0x0022100201007387 */ /* 0x0003e20000100a00 */
[----:B------:R-:W-:Y:S02]  /*72f0*/  LEA R172, P3, R40, c[0x0][0x160], 0x2 ;  /* 0x0000580028ac7a11 */ /* 0x000fe400078610ff */
[----:B------:R-:W-:Y:S01]  /*7300*/  LEA.HI.X.SX32 R25, R38, c[0x0][0x164], 0x2, P2 ;  /* 0x0000590026197a11 */ /* 0x000fe200010f16ff */
[----:B------:R-:W-:Y:S01]  /*7310*/  IMAD R7, R7, c[0x0][0x190], RZ ;  /* 0x0000640007077a24 */ /* 0x000fe200078e02ff */
[----:B------:R-:W-:Y:S01]  /*7320*/  LEA R174, P2, R42, c[0x0][0x160], 0x2 ;  /* 0x000058002aae7a11 */ /* 0x000fe200078410ff */
[----:B------:R-:W-:Y:S01]  /*7330*/  IMAD R5, R5, c[0x0][0x190], RZ ;  /* 0x0000640005057a24 */ /* 0x000fe200078e02ff */
[----:B------:R-:W-:Y:S01]  /*7340*/  LEA.HI.X.SX32 R173, R40, c[0x0][0x164], 0x2, P3 ;  /* 0x0000590028ad7a11 */ /* 0x000fe200018f16ff */
[----:B------:R-:W-:Y:S01]  /*7350*/  IMAD R26, R26, c[0x0][0x190], RZ ;  /* 0x000064001a1a7a24 */ /* 0x000fe200078e02ff */
[----:B------:R-:W-:Y:S01]  /*7360*/  LEA R238, P3, R95, R4, 0x2 ;  /* 0x000000045fee7211 */ /* 0x000fe200078610ff */
[----:B------:R2:W-:Y:S01]  /*7370*/  LDGSTS.E [R250], [R176.64], !P5 ;  /* 0x00000000b0fa7fae */ /* 0x0005e2000e921844 */
[----:B------:R-:W-:-:S02]  /*7380*/  LEA.HI.X.SX32 R175, R42, c[0x0][0x164], 0x2, P2 ;  /* 0x000059002aaf7a11 */ /* 0x000fc400010f16ff */
[----:B------:R-:W-:Y:S01]  /*7390*/  LEA R240, P2, R205, R4, 0x2 ;  /* 0x00000004cdf07211 */ /* 0x000fe200078410ff */
[----:B------:R3:W-:Y:S01]  /*73a0*/  LDGSTS.E [R250+0x100], [R24.64], !P5 ;  /* 0x0010000018fa7fae */ /* 0x0007e2000e921844 */
[-C--:B------:R-:W-:Y:S02]  /*73b0*/  LEA.HI.X.SX32 R239, R95, R0.reuse, 0x2, P3 ;  /* 0x000000005fef7211 */ /* 0x080fe400018f16ff */
[----:B------:R-:W-:Y:S01]  /*73c0*/  LEA.HI.X.SX32 R241, R205, R0, 0x2, P2 ;  /* 0x00000000cdf17211 */ /* 0x000fe200010f16ff */
[----:B------:R4:W-:Y:S01]  /*73d0*/  LDGSTS.E [R250+0x200], [R172.64], !P5 ;  /* 0x00200000acfa7fae */ /* 0x0009e2000e921844 */
[C---:B-1----:R-:W-:Y:S02]  /*73e0*/  LEA R2, P2, R209.reuse, R4, 0x2 ;  /* 0x00000004d1027211 */ /* 0x042fe400078410ff */
[----:B------:R-:W-:Y:S01]  /*73f0*/  IADD3 R32, R252, -0x15, RZ ;  /* 0xffffffebfc207810 */ /* 0x000fe20007ffe0ff */
[----:B------:R1:W-:Y:S01]  /*7400*/  STL.64 [R1+0x1130], R238 ;  /* 0x001130ee01007387 */ /* 0x0003e20000100a00 */
[----:B------:R-:W-:-:S03]  /*7410*/  LEA.HI.X.SX32 R3, R209, R0, 0x2, P2 ;  /* 0x00000000d1037211 */ /* 0x000fc600010f16ff */
[----:B------:R-:W-:Y:S04]  /*7420*/  STL.64 [R1+0x1128], R240 ;  /* 0x001128f001007387 */ /* 0x000fe80000100a00 */
[----:B------:R2:W-:Y:S01]  /*7430*/  STL.64 [R1+0x1110], R2 ;  /* 0x0011100201007387 */ /* 0x0005e20000100a00 */
[----:B-1----:R-:W-:-:S03]  /*7440*/  LEA R238, P3, R207, R4, 0x2 ;  /* 0x00000004cfee7211 */ /* 0x002fc600078610ff */
[----:B------:R1:W-:Y:S01]  /*7450*/  LDGSTS.E [R250+0x300], [R174.64], !P5 ;  /* 0x00300000aefa7fae */ /* 0x0003e2000e921844 */
[----:B------:R-:W-:Y:S02]  /*7460*/  LEA.HI.X.SX32 R239, R207, R0, 0x2, P3 ;  /* 0x00000000cfef7211 */ /* 0x000fe400018f16ff */
[-C--:B------:R-:W-:Y:S02]  /*7470*/  LEA R94, P3, R211, R4.reuse, 0x2 ;  /* 0x00000004d35e7211 */ /* 0x080fe400078610ff */
[----:B--2---:R-:W-:Y:S01]  /*7480*/  LEA R2, P2, R213, R4, 0x2 ;  /* 0x00000004d5027211 */ /* 0x004fe200078410ff */
[----:B------:R-:W-:Y:S01]  /*7490*/  STL.64 [R1+0x1120], R238 ;  /* 0x001120ee01007387 */ /* 0x000fe20000100a00 */
[-C--:B------:R-:W-:Y:S02]  /*74a0*/  LEA.HI.X.SX32 R95, R211, R0.reuse, 0x2, P3 ;  /* 0x00000000d35f7211 */ /* 0x080fe400018f16ff */
[----:B------:R-:W-:-:S03]  /*74b0*/  LEA.HI.X.SX32 R3, R213, R0, 0x2, P2 ;  /* 0x00000000d5037211 */ /* 0x000fc600010f16ff */
[----:B------:R2:W-:Y:S04]  /*74c0*/  STL.64 [R1+0x1100], R94 ;  /* 0x0011005e01007387 */ /* 0x0005e80000100a00 */
[----:B------:R1:W-:Y:S01]  /*74d0*/  STL.64 [R1+0x10e8], R2 ;  /* 0x0010e80201007387 */ /* 0x0003e20000100a00 */
[-C--:B--2---:R-:W-:Y:S02]  /*74e0*/  LEA R94, P3, R215, R4.reuse, 0x2 ;  /* 0x00000004d75e7211 */ /* 0x084fe400078610ff */
[----:B-1----:R-:W-:Y:S02]  /*74f0*/  LEA R2, P2, R217, R4, 0x2 ;  /* 0x00000004d9027211 */ /* 0x002fe400078410ff */
[-C--:B------:R-:W-:Y:S02]  /*7500*/  LEA.HI.X.SX32 R95, R215, R0.reuse, 0x2, P3 ;  /* 0x00000000d75f7211 */ /* 0x080fe400018f16ff */
[----:B------:R-:W-:-:S02]  /*7510*/  LEA.HI.X.SX32 R3, R217, R0, 0x2, P2 ;  /* 0x00000000d9037211 */ /* 0x000fc400010f16ff */
[----:B------:R-:W-:-:S03]  /*7520*/  LEA R204, P3, R219, R4, 0x2 ;  /* 0x00000004dbcc7211 */ /* 0x000fc600078610ff */
[----:B------:R1:W-:Y:S01]  /*7530*/  STL.64 [R1+0x10a8], R2 ;  /* 0x0010a80201007387 */ /* 0x0003e20000100a00 */
[----:B------:R-:W-:-:S03]  /*7540*/  LEA.HI.X.SX32 R205, R219, R0, 0x2, P3 ;  /* 0x00000000dbcd7211 */ /* 0x000fc600018f16ff */
[----:B------:R2:W-:Y:S04]  /*7550*/  STL.64 [R1+0x10c0], R94 ;  /* 0x0010c05e01007387 */ /* 0x0005e80000100a00 */
[----:B------:R3:W-:Y:S01]  /*7560*/  STL.64 [R1+0x10a0], R204 ;  /* 0x0010a0cc01007387 */ /* 0x0007e20000100a00 */
[----:B-1----:R-:W-:-:S04]  /*7570*/  LEA R2, P2, R221, R4, 0x2 ;  /* 0x00000004dd027211 */ /* 0x002fc800078410ff */
[----:B------:R-:W-:Y:S01]  /*7580*/  LEA.HI.X.SX32 R3, R221, R0, 0x2, P2 ;  /* 0x00000000dd037211 */ /* 0x000fe200010f16ff */
[----:B--2---:R-:W-:Y:S01]  /*7590*/  IMAD R95, R48, c[0x0][0x190], RZ ;  /* 0x00006400305f7a24 */ /* 0x004fe200078e02ff */
[----:B---3--:R-:W-:-:S03]  /*75a0*/  LEA R204, P3, R223, R4, 0x2 ;  /* 0x00000004dfcc7211 */ /* 0x008fc600078610ff */
[----:B------:R1:W-:Y:S01]  /*75b0*/  STL.64 [R1+0x1098], R2 ;  /* 0x0010980201007387 */ /* 0x0003e20000100a00 */
[----:B------:R-:W-:-:S05]  /*75c0*/  LEA.HI.X.SX32 R205, R223, R0, 0x2, P3 ;  /* 0x00000000dfcd7211 */ /* 0x000fca00018f16ff */
[----:B------:R2:W-:Y:S01]  /*75d0*/  STL.64 [R1+0x1090], R204 ;  /* 0x001090cc01007387 */ /* 0x0005e20000100a00 */
[----:B-1----:R-:W-:-:S04]  /*75e0*/  LEA R2, P2, R225, R4, 0x2 ;  /* 0x00000004e1027211 */ /* 0x002fc800078410ff */
[----:B------:R-:W-:Y:S02]  /*75f0*/  LEA.HI.X.SX32 R3, R225, R0, 0x2, P2 ;  /* 0x00000000e1037211 */ /* 0x000fe400010f16ff */
[----:B--2---:R-:W-:-:S03]  /*7600*/  LEA R204, P3, R227, R4, 0x2 ;  /* 0x00000004e3cc7211 */ /* 0x004fc600078610ff */
        /* <DEDUP_REMOVED lines=25> */
[----:B------:R-:W-:Y:S02]  /*77a0*/  LEA.HI.X.SX32 R205, R199, R0, 0x2, P3 ;  /* 0x00000000c7cd7211 */ /* 0x000fe400018f16ff */
[----:B------:R-:W-:-:S04]  /*77b0*/  LEA R200, P3, R195, R4, 0x2 ;  /* 0x00000004c3c87211 */ /* 0x000fc800078610ff */
[----:B------:R-:W-:Y:S02]  /*77c0*/  LEA.HI.X.SX32 R201, R195, R0, 0x2, P3 ;  /* 0x00000000c3c97211 */ /* 0x000fe400018f16ff */
[-C--:B------:R-:W-:Y:S02]  /*77d0*/  LEA R196, P3, R191, R4.reuse, 0x2 ;  /* 0x00000004bfc47211 */ /* 0x080fe400078610ff */
[----:B-1----:R-:W-:-:S04]  /*77e0*/  LEA R2, P2, R197, R4, 0x2 ;  /* 0x00000004c5027211 */ /* 0x002fc800078410ff */
[-C--:B------:R-:W-:Y:S02]  /*77f0*/  LEA.HI.X.SX32 R3, R197, R0.reuse, 0x2, P2 ;  /* 0x00000000c5037211 */ /* 0x080fe400010f16ff */
[----:B------:R-:W-:Y:S02]  /*7800*/  LEA.HI.X.SX32 R197, R191, R0, 0x2, P3 ;  /* 0x00000000bfc57211 */ /* 0x000fe400018f16ff */
[-C--:B------:R-:W-:Y:S01]  /*7810*/  LEA R192, P3, R187, R4.reuse, 0x2 ;  /* 0x00000004bbc07211 */ /* 0x080fe200078610ff */
[----:B------:R1:W-:Y:S04]  /*7820*/  STL.64 [R1+0x1038], R2 ;  /* 0x0010380201007387 */ /* 0x0003e80000100a00 */
[----:B------:R-:W-:Y:S01]  /*7830*/  STL.64 [R1+0x1040], R204 ;  /* 0x001040cc01007387 */ /* 0x000fe20000100a00 */
        /* <DEDUP_REMOVED lines=225> */
[C---:B------:R-:W-:Y:S01]  /*8650*/  LEA R36, P3, R31.reuse, R4, 0x2 ;  /* 0x000000041f247211 */ /* 0x040fe200078610ff */
[----:B------:R1:W-:Y:S03]  /*8660*/  STL.64 [R1+0x6d8], R2 ;  /* 0x0006d80201007387 */ /* 0x0003e60000100a00 */
[----:B------:R-:W-:Y:S01]  /*8670*/  LEA.HI.X.SX32 R37, R31, R0, 0x2, P3 ;  /* 0x000000001f257211 */ /* 0x000fe200018f16ff */
[----:B------:R-:W-:Y:S01]  /*8680*/  STL.64 [R1+0x9f0], R46 ;  /* 0x0009f02e01007387 */ /* 0x000fe20000100a00 */
[----:B------:R-:W-:-:S02]  /*8690*/  LEA R34, P3, R29, R4, 0x2 ;  /* 0x000000041d227211 */ /* 0x000fc400078610ff */
[----:B-1----:R-:W-:-:S04]  /*86a0*/  LEA R2, P2, R35, R4, 0x2 ;  /* 0x0000000423027211 */ /* 0x002fc800078410ff */
[-C--:B------:R-:W-:Y:S02]  /*86b0*/  LEA.HI.X.SX32 R3, R35, R0.reuse, 0x2, P2 ;  /* 0x0000000023037211 */ /* 0x080fe400010f16ff */
[----:B------:R-:W-:-:S03]  /*86c0*/  LEA.HI.X.SX32 R35, R29, R0, 0x2, P3 ;  /* 0x000000001d237211 */ /* 0x000fc600018f16ff */
[----:B------:R1:W-:Y:S04]  /*86d0*/  STL.64 [R1+0x5e8], R2 ;  /* 0x0005e80201007387 */ /* 0x0003e80000100a00 */
[----:B------:R-:W-:Y:S01]  /*86e0*/  STL.64 [R1+0x6d0], R42 ;  /* 0x0006d02a01007387 */ /* 0x000fe20000100a00 */
[----:B-1----:R-:W-:-:S04]  /*86f0*/  LEA R2, P2, R33, R4, 0x2 ;  /* 0x0000000421027211 */ /* 0x002fc800078410ff */
[----:B------:R-:W-:-:S05]  /*8700*/  LEA.HI.X.SX32 R3, R33, R0, 0x2, P2 ;  /* 0x0000000021037211 */ /* 0x000fca00010f16ff */
[----:B------:R1:W-:Y:S04]  /*8710*/  STL.64 [R1+0x598], R2 ;  /* 0x0005980201007387 */ /* 0x0003e80000100a00 */
[----:B------:R-:W-:Y:S01]  /*8720*/  STL.64 [R1+0x5e0], R38 ;  /* 0x0005e02601007387 */ /* 0x000fe20000100a00 */
[----:B-1----:R-:W-:-:S04]  /*8730*/  LEA R2, P2, R30, R4, 0x2 ;  /* 0x000000041e027211 */ /* 0x002fc800078410ff */
[----:B------:R-:W-:Y:S02]  /*8740*/  LEA.HI.X.SX32 R3, R30, R0, 0x2, P2 ;  /* 0x000000001e037211 */ /* 0x000fe400010f16ff */
[----:B------:R-:W-:-:S03]  /*8750*/  LEA R30, P3, R27, R4, 0x2 ;  /* 0x000000041b1e7211 */ /* 0x000fc600078610ff */
[----:B------:R1:W-:Y:S01]  /*8760*/  STL.64 [R1+0x588], R2 ;  /* 0x0005880201007387 */ /* 0x0003e20000100a00 */
[----:B------:R-:W-:-:S03]  /*8770*/  LEA.HI.X.SX32 R31, R27, R0, 0x2, P3 ;  /* 0x000000001b1f7211 */ /* 0x000fc600018f16ff */
        /* <DEDUP_REMOVED lines=8> */
[----:B------:R-:W-:-:S05]  /*8800*/  LEA.HI.X.SX32 R3, R23, R0, 0x2, P2 ;  /* 0x0000000017037211 */ /* 0x000fca00010f16ff */
[----:B------:R1:W-:Y:S04]  /*8810*/  STL.64 [R1+0x558], R2 ;  /* 0x0005580201007387 */ /* 0x0003e80000100a00 */
[----:B------:R-:W-:Y:S04]  /*8820*/  STL.64 [R1+0x560], R30 ;  /* 0x0005601e01007387 */ /* 0x000fe80000100a00 */
        /* <DEDUP_REMOVED lines=9> */
[CC--:B------:R-:W-:Y:S02]  /*88c0*/  LEA R22, P2, R17.reuse, R4.reuse, 0x2 ;  /* 0x0000000411167211 */ /* 0x0c0fe400078410ff */
[C---:B--2---:R-:W-:Y:S01]  /*88d0*/  LEA R28, P3, R18.reuse, R4, 0x2 ;  /* 0x00000004121c7211 */ /* 0x044fe200078610ff */
[----:B------:R-:W-:Y:S01]  /*88e0*/  STL.64 [R1+0x538], R2 ;  /* 0x0005380201007387 */ /* 0x000fe20000100a00 */
[-C--:B------:R-:W-:Y:S02]  /*88f0*/  LEA.HI.X.SX32 R23, R17, R0.reuse, 0x2, P2 ;  /* 0x0000000011177211 */ /* 0x080fe400010f16ff */
[----:B------:R-:W-:Y:S01]  /*8900*/  LEA.HI.X.SX32 R29, R18, R0, 0x2, P3 ;  /* 0x00000000121d7211 */ /* 0x000fe200018f16ff */
[----:B------:R1:W-:Y:S01]  /*8910*/  STL.64 [R1+0x2218], R2 ;  /* 0x0022180201007387 */ /* 0x0003e20000100a00 */
[----:B------:R-:W-:-:S03]  /*8920*/  LEA R20, P2, R15, R4, 0x2 ;  /* 0x000000040f147211 */ /* 0x000fc600078410ff */
[----:B------:R-:W-:Y:S01]  /*8930*/  STL.64 [R1+0x530], R28 ;  /* 0x0005301c01007387 */ /* 0x000fe20000100a00 */
[----:B------:R-:W-:-:S03]  /*8940*/  LEA.HI.X.SX32 R21, R15, R0, 0x2, P2 ;  /* 0x000000000f157211 */ /* 0x000fc600010f16ff */
[----:B------:R2:W-:Y:S01]  /*8950*/  STL.64 [R1+0x3d8], R22 ;  /* 0x0003d81601007387 */ /* 0x0005e20000100a00 */
[----:B-1----:R-:W-:-:S04]  /*8960*/  LEA R2, P3, R16, R4, 0x2 ;  /* 0x0000000410027211 */ /* 0x002fc800078610ff */
[----:B------:R-:W-:Y:S02]  /*8970*/  LEA.HI.X.SX32 R3, R16, R0, 0x2, P3 ;  /* 0x0000000010037211 */ /* 0x000fe400018f16ff */
[-C--:B------:R-:W-:Y:S02]  /*8980*/  LEA R18, P3, R14, R4.reuse, 0x2 ;  /* 0x000000040e127211 */ /* 0x080fe400078610ff */
[C---:B--2---:R-:W-:Y:S01]  /*8990*/  LEA R22, P2, R13.reuse, R4, 0x2 ;  /* 0x000000040d167211 */ /* 0x044fe200078410ff */
[----:B------:R-:W-:Y:S04]  /*89a0*/  STL.64 [R1+0x3d0], R2 ;  /* 0x0003d00201007387 */ /* 0x000fe80000100a00 */
[----:B------:R-:W-:Y:S04]  /*89b0*/  STL [R1+0x3c0], R18 ;  /* 0x0003c01201007387 */ /* 0x000fe80000100800 */
[----:B------:R-:W-:Y:S04]  /*89c0*/  STL.64 [R1+0x3c8], R20 ;  /* 0x0003c81401007387 */ /* 0x000fe80000100a00 */
[----:B------:R1:W-:Y:S04]  /*89d0*/  STL.64 [R1+0x22f0], R2 ;  /* 0x0022f00201007387 */ /* 0x0003e80000100a00 */
[----:B-1----:R1:W2:Y:S01]  /*89e0*/  LDL.64 R2, [R1+0x3c0] ;  /* 0x0003c00001027983 */ /* 0x0022a20000100a00 */
[----:B------:R-:W-:Y:S01]  /*89f0*/  LEA.HI.X.SX32 R23, R13, R0, 0x2, P2 ;  /* 0x000000000d177211 */ /* 0x000fe200010f16ff */
[----:B------:R-:W-:Y:S01]  /*8a00*/  IMAD.MOV.U32 R240, RZ, RZ, c[0x0][0x188] ;  /* 0x00006200fff07624 */ /* 0x000fe200078e00ff */
[----:B------:R-:W-:-:S02]  /*8a10*/  IADD3 R27, R252, -0x19, RZ ;  /* 0xffffffe7fc1b7810 */ /* 0x000fc40007ffe0ff */
[----:B------:R-:W-:Y:S01]  /*8a20*/  LOP3.LUT R246, R250, 0x20, RZ, 0x3c, !PT ;  /* 0x00000020faf67812 */ /* 0x000fe200078e3cff */
[----:B------:R-:W-:Y:S01]  /*8a30*/  IMAD.SHL.U32 R184, R240, 0x4, RZ ;  /* 0x00000004f0b87824 */ /* 0x000fe200078e00ff */
[----:B------:R-:W-:Y:S01]  /*8a40*/  LOP3.LUT R251, R250, 0x40, RZ, 0x3c, !PT ;  /* 0x00000040fafb7812 */ /* 0x000fe200078e3cff */
[----:B------:R-:W-:Y:S01]  /*8a50*/  IMAD.SHL.U32 R192, R240, 0x8, RZ ;  /* 0x00000008f0c07824 */ /* 0x000fe200078e00ff */
[----:B------:R-:W-:Y:S01]  /*8a60*/  STL.64 [R1+0x22f8], R22 ;  /* 0x0022f81601007387 */ /* 0x000fe20000100a00 */
[----:B------:R-:W-:Y:S01]  /*8a70*/  IMAD.WIDE R178, R184, 0x4, R176 ;  /* 0x00000004b8b27825 */ /* 0x000fe200078e02b0 */
[----:B------:R-:W-:Y:S02]  /*8a80*/  LOP3.LUT R247, R250, 0x60, RZ, 0x3c, !PT ;  /* 0x00000060faf77812 */ /* 0x000fe400078e3cff */
[----:B------:R-:W-:Y:S01]  /*8a90*/  LOP3.LUT R248, R245, 0x1f, RZ, 0xc0, !PT ;  /* 0x0000001ff5f87812 */ /* 0x000fe200078ec0ff */
[----:B------:R-:W-:Y:S01]  /*8aa0*/  IMAD.WIDE R180, R184, 0x4, R24 ;  /* 0x00000004b8b47825 */ /* 0x000fe200078e0218 */
[----:B------:R3:W-:Y:S01]  /*8ab0*/  LDGSTS.E [R250+0x1000], [R178.64], !P6 ;  /* 0x01000000b2fa7fae */ /* 0x0007e2000f121844 */
[----:B------:R-:W-:-:S02]  /*8ac0*/  IADD3 R241, R252, -0x21, RZ ;  /* 0xffffffdffcf17810 */ /* 0x000fc40007ffe0ff */
[C---:B------:R-:W-:Y:S01]  /*8ad0*/  IMAD.WIDE R182, R184.reuse, 0x4, R172 ;  /* 0x00000004b8b67825 */ /* 0x040fe200078e02ac */
[----:B------:R1:W-:Y:S01]  /*8ae0*/  LDGSTS.E [R250+0x1100], [R180.64], !P6 ;  /* 0x01100000b4fa7fae */ /* 0x0003e2000f121844 */
[----:B------:R-:W-:Y:S02]  /*8af0*/  MOV R243, 0x1f ;  /* 0x0000001f00f37802 */ /* 0x000fe40000000f00 */
[----:B------:R-:W-:Y:S01]  /*8b00*/  IMAD.WIDE R184, R184, 0x4, R174 ;  /* 0x00000004b8b87825 */ /* 0x000fe200078e02ae */
[----:B------:R1:W-:Y:S01]  /*8b10*/  LDGSTS.E [R250+0x1200], [R182.64], !P6 ;  /* 0x01200000b6fa7fae */ /* 0x0003e2000f121844 */
[----:B------:R-:W-:Y:S02]  /*8b20*/  SHF.R.S32.HI R244, RZ, 0x5, R245 ;  /* 0x00000005fff47819 */ /* 0x000fe400000114f5 */
[----:B------:R-:W-:Y:S01]  /*8b30*/  IMAD.WIDE R186, R192, 0x4, R176 ;  /* 0x00000004c0ba7825 */ /* 0x000fe200078e02b0 */
[----:B------:R1:W-:Y:S01]  /*8b40*/  LDGSTS.E [R250+0x1300], [R184.64], !P6 ;  /* 0x01300000b8fa7fae */ /* 0x0003e2000f121844 */
[----:B------:R-:W-:-:S02]  /*8b50*/  SGXT R244, R244, 0x1 ;  /* 0x00000001f4f4781a */ /* 0x000fc40000000200 */
[----:B------:R-:W-:Y:S01]  /*8b60*/  IMAD R200, R240, 0xc, RZ ;  /* 0x0000000cf0c87824 */ /* 0x000fe200078e02ff */
[----:B------:R1:W-:Y:S01]  /*8b70*/  LDGSTS.E [R250+0x2000], [R186.64], !P0 ;  /* 0x02000000bafa7fae */ /* 0x0003e2000c121844 */
[----:B------:R-:W-:Y:S01]  /*8b80*/  IMAD.WIDE R188, R192, 0x4, R24 ;  /* 0x00000004c0bc7825 */ /* 0x000fe200078e0218 */
[----:B------:R-:W-:-:S03]  /*8b90*/  IADD3 R245, R252, -0x31, RZ ;  /* 0xffffffcffcf57810 */ /* 0x000fc60007ffe0ff */
[C---:B------:R-:W-:Y:S01]  /*8ba0*/  IMAD.WIDE R190, R192.reuse, 0x4, R172 ;  /* 0x00000004c0be7825 */ /* 0x040fe200078e02ac */
[----:B------:R1:W-:Y:S03]  /*8bb0*/  LDGSTS.E [R250+0x2100], [R188.64], !P0 ;  /* 0x02100000bcfa7fae */ /* 0x0003e6000c121844 */
[----:B------:R-:W-:Y:S01]  /*8bc0*/  IMAD.WIDE R192, R192, 0x4, R174 ;  /* 0x00000004c0c07825 */ /* 0x000fe200078e02ae */
[----:B------:R1:W-:Y:S03]  /*8bd0*/  LDGSTS.E [R250+0x2200], [R190.64], !P0 ;  /* 0x02200000befa7fae */ /* 0x0003e6000c121844 */
[----:B------:R-:W-:Y:S01]  /*8be0*/  IMAD.WIDE R194, R200, 0x4, R176 ;  /* 0x00000004c8c27825 */ /* 0x000fe200078e02b0 */
[----:B------:R1:W-:Y:S03]  /*8bf0*/  LDGSTS.E [R250+0x2300], [R192.64], !P0 ;  /* 0x02300000c0fa7fae */ /* 0x0003e6000c121844 */
[----:B------:R-:W-:Y:S01]  /*8c00*/  IMAD.SHL.U32 R208, R240, 0x10, RZ ;  /* 0x00000010f0d07824 */ /* 0x000fe200078e00ff */
[----:B------:R1:W-:Y:S01]  /*8c10*/  LDGSTS.E [R250+0x3000], [R194.64], !P4 ;  /* 0x03000000c2fa7fae */ /* 0x0003e2000e121844 */
[----:B------:R-:W-:-:S04]  /*8c20*/  IMAD.WIDE R196, R200, 0x4, R24 ;  /* 0x00000004c8c47825 */ /* 0x000fc800078e0218 */
[C---:B------:R-:W-:Y:S01]  /*8c30*/  IMAD.WIDE R198, R200.reuse, 0x4, R172 ;  /* 0x00000004c8c67825 */ /* 0x040fe200078e02ac */
[----:B------:R1:W-:Y:S03]  /*8c40*/  LDGSTS.E [R250+0x3100], [R196.64], !P4 ;  /* 0x03100000c4fa7fae */ /* 0x0003e6000e121844 */
[----:B------:R-:W-:Y:S01]  /*8c50*/  IMAD.WIDE R200, R200, 0x4, R174 ;  /* 0x00000004c8c87825 */ /* 0x000fe200078e02ae */
[----:B------:R1:W-:Y:S03]  /*8c60*/  LDGSTS.E [R250+0x3200], [R198.64], !P4 ;  /* 0x03200000c6fa7fae */ /* 0x0003e6000e121844 */
[----:B------:R-:W-:Y:S01]  /*8c70*/  IMAD.WIDE R202, R208, 0x4, R176 ;  /* 0x00000004d0ca7825 */ /* 0x000fe200078e02b0 */
[----:B------:R1:W-:Y:S03]  /*8c80*/  LDGSTS.E [R250+0x3300], [R200.64], !P4 ;  /* 0x03300000c8fa7fae */ /* 0x0003e6000e121844 */
[----:B------:R-:W-:Y:S01]  /*8c90*/  IMAD R216, R240, 0x14, RZ ;  /* 0x00000014f0d87824 */ /* 0x000fe200078e02ff */
        /* <DEDUP_REMOVED lines=8> */
[----:B------:R-:W-:-:S02]  /*8d20*/  IMAD R224, R240, 0x18, RZ ;  /* 0x00000018f0e07824 */ /* 0x000fc400078e02ff */
[----:B------:R-:W-:-:S04]  /*8d30*/  IMAD.WIDE R212, R216, 0x4, R24 ;  /* 0x00000004d8d47825 */ /* 0x000fc800078e0218 */
[----:B------:R-:W-:-:S04]  /*8d40*/  IMAD.WIDE R214, R216, 0x4, R172 ;  /* 0x00000004d8d67825 */ /* 0x000fc800078e02ac */
[----:B------:R-:W-:-:S04]  /*8d50*/  IMAD.WIDE R216, R216, 0x4, R174 ;  /* 0x00000004d8d87825 */ /* 0x000fc800078e02ae */
[----:B------:R-:W-:-:S04]  /*8d60*/  IMAD.WIDE R218, R224, 0x4, R176 ;  /* 0x00000004e0da7825 */ /* 0x000fc800078e02b0 */
[----:B------:R-:W-:Y:S02]  /*8d70*/  IMAD R236, R240, 0x1c, RZ ;  /* 0x0000001cf0ec7824 */ /* 0x000fe400078e02ff */
[----:B------:R-:W-:-:S04]  /*8d80*/  IMAD.WIDE R220, R224, 0x4, R24 ;  /* 0x00000004e0dc7825 */ /* 0x000fc800078e0218 */
[----:B------:R-:W-:-:S04]  /*8d90*/  IMAD.WIDE R222, R224, 0x4, R172 ;  /* 0x00000004e0de7825 */ /* 0x000fc800078e02ac */
[----:B------:R-:W-:-:S04]  /*8da0*/  IMAD.WIDE R224, R224, 0x4, R174 ;  /* 0x00000004e0e07825 */ /* 0x000fc800078e02ae */
[----:B------:R-:W-:-:S04]  /*8db0*/  IMAD.WIDE R226, R236, 0x4, R176 ;  /* 0x00000004ece27825 */ /* 0x000fc800078e02b0 */
[----:B------:R-:W-:-:S04]  /*8dc0*/  IMAD.WIDE R228, R236, 0x4, R24 ;  /* 0x00000004ece47825 */ /* 0x000fc800078e0218 */
[----:B------:R-:W-:-:S04]  /*8dd0*/  IMAD.WIDE R230, R236, 0x4, R172 ;  /* 0x00000004ece67825 */ /* 0x000fc800078e02ac */
[----:B------:R-:W-:-:S04]  /*8de0*/  IMAD.WIDE R236, R236, 0x4, R174 ;  /* 0x00000004ecec7825 */ /* 0x000fc800078e02ae */
[----:B------:R-:W-:-:S04]  /*8df0*/  IMAD.WIDE R238, R240, 0x4, R176 ;  /* 0x00000004f0ee7825 */ /* 0x000fc800078e02b0 */
[C---:B------:R-:W-:Y:S02]  /*8e00*/  IMAD R120, R240.reuse, 0x5, RZ ;  /* 0x00000005f0787824 */ /* 0x040fe400078e02ff */
[----:B------:R-:W-:-:S04]  /*8e10*/  IMAD.WIDE R28, R240, 0x4, R172 ;  /* 0x00000004f01c7825 */ /* 0x000fc800078e02ac */
[----:B------:R-:W-:-:S04]  /*8e20*/  IMAD.WIDE R30, R240, 0x4, R174 ;  /* 0x00000004f01e7825 */ /* 0x000fc800078e02ae */
[----:B------:R-:W-:Y:S02]  /*8e30*/  IMAD R128, R240, 0x9, RZ ;  /* 0x00000009f0807824 */ /* 0x000fe400078e02ff */
        /* <DEDUP_REMOVED lines=28> */
[----:B------:R-:W-:Y:S02]  /*9000*/  IMAD.SHL.U32 R38, R240, 0x2, RZ ;  /* 0x00000002f0267824 */ /* 0x000fe400078e00ff */
        /* <DEDUP_REMOVED lines=12> */
[----:B------:R-:W-:Y:S01]  /*90d0*/  IMAD.WIDE R54, R54, 0x4, R174 ;  /* 0x0000000436367825 */ /* 0x000fe200078e02ae */
[----:B--2---:R-:W-:-:S03]  /*90e0*/  LEA.HI.X.SX32 R3, R14, R0, 0x2, P3 ;  /* 0x000000000e037211 */ /* 0x004fc600018f16ff */
[----:B------:R-:W-:Y:S01]  /*90f0*/  IMAD.MOV.U32 R2, RZ, RZ, R18 ;  /* 0x000000ffff027224 */ /* 0x000fe200078e0012 */
[-C--:B------:R-:W-:Y:S01]  /*9100*/  LEA R20, P3, R12, R4.reuse, 0x2 ;  /* 0x000000040c147211 */ /* 0x080fe200078610ff */
[----:B------:R-:W-:Y:S01]  /*9110*/  IMAD.WIDE R68, R74, 0x4, R176 ;  /* 0x000000044a447825 */ /* 0x000fe200078e02b0 */
[C---:B------:R-:W-:Y:S01]  /*9120*/  LEA R18, P2, R11.reuse, R4, 0x2 ;  /* 0x000000040b127211 */ /* 0x040fe200078410ff */
[----:B------:R-:W-:Y:S01]  /*9130*/  STL [R1+0x3c4], R3 ;  /* 0x0003c40301007387 */ /* 0x000fe20000100800 */
[----:B------:R-:W-:Y:S01]  /*9140*/  LEA.HI.X.SX32 R21, R12, R0, 0x2, P3 ;  /* 0x000000000c157211 */ /* 0x000fe200018f16ff */
[----:B------:R-:W-:Y:S01]  /*9150*/  IMAD R82, R240, 0xe, RZ ;  /* 0x0000000ef0527824 */ /* 0x000fe200078e02ff */
[----:B------:R-:W-:Y:S01]  /*9160*/  LEA R16, P3, R10, R4, 0x2 ;  /* 0x000000040a107211 */ /* 0x000fe200078610ff */
[C---:B------:R-:W-:Y:S01]  /*9170*/  IMAD.WIDE R70, R74.reuse, 0x4, R24 ;  /* 0x000000044a467825 */ /* 0x040fe200078e0218 */
[----:B------:R-:W-:Y:S01]  /*9180*/  LEA.HI.X.SX32 R19, R11, R0, 0x2, P2 ;  /* 0x000000000b137211 */ /* 0x000fe200010f16ff */
[----:B------:R-:W-:Y:S01]  /*9190*/  STL.64 [R1+0x2300], R2 ;  /* 0x0023000201007387 */ /* 0x000fe20000100a00 */
[C---:B------:R-:W-:Y:S01]  /*91a0*/  LEA R14, P2, R9.reuse, R4, 0x2 ;  /* 0x00000004090e7211 */ /* 0x040fe200078410ff */
[----:B------:R-:W-:Y:S01]  /*91b0*/  IMAD.WIDE R72, R74, 0x4, R172 ;  /* 0x000000044a487825 */ /* 0x000fe200078e02ac */
[----:B------:R-:W-:Y:S01]  /*91c0*/  LEA.HI.X.SX32 R17, R10, R0, 0x2, P3 ;  /* 0x000000000a117211 */ /* 0x000fe200018f16ff */
[----:B------:R-:W-:Y:S01]  /*91d0*/  STL.64 [R1+0x2220], R18 ;  /* 0x0022201201007387 */ /* 0x000fe20000100a00 */
[----:B------:R-:W-:Y:S01]  /*91e0*/  LEA R12, P3, R8, R4, 0x2 ;  /* 0x00000004080c7211 */ /* 0x000fe200078610ff */
[----:B------:R-:W-:Y:S01]  /*91f0*/  IMAD.WIDE R74, R74, 0x4, R174 ;  /* 0x000000044a4a7825 */ /* 0x000fe200078e02ae */
[----:B------:R-:W-:-:S02]  /*9200*/  LEA.HI.X.SX32 R15, R9, R0, 0x2, P2 ;  /* 0x00000000090f7211 */ /* 0x000fc400010f16ff */
[----:B------:R-:W-:Y:S01]  /*9210*/  LEA R10, P2, R6, R4, 0x2 ;  /* 0x00000004060a7211 */ /* 0x000fe200078410ff */
[----:B------:R-:W-:Y:S01]  /*9220*/  IMAD.WIDE R76, R82, 0x4, R176 ;  /* 0x00000004524c7825 */ /* 0x000fe200078e02b0 */
[----:B------:R-:W-:Y:S02]  /*9230*/  LEA.HI.X.SX32 R13, R8, R0, 0x2, P3 ;  /* 0x00000000080d7211 */ /* 0x000fe400018f16ff */
[----:B------:R-:W-:Y:S01]  /*9240*/  LEA R8, P3, R7, R4, 0x2 ;  /* 0x0000000407087211 */ /* 0x000fe200078610ff */
[----:B------:R-:W-:Y:S01]  /*9250*/  IMAD R90, R240, 0x12, RZ ;  /* 0x00000012f05a7824 */ /* 0x000fe200078e02ff */
[----:B------:R-:W-:Y:S01]  /*9260*/  LEA.HI.X.SX32 R11, R6, R0, 0x2, P2 ;  /* 0x00000000060b7211 */ /* 0x000fe200010f16ff */
[C---:B------:R-:W-:Y:S01]  /*9270*/  IMAD.WIDE R78, R82.reuse, 0x4, R24 ;  /* 0x00000004524e7825 */ /* 0x040fe200078e0218 */
[----:B------:R-:W-:Y:S02]  /*9280*/  LEA R6, P2, R5, R4, 0x2 ;  /* 0x0000000405067211 */ /* 0x000fe400078410ff */
[----:B------:R-:W-:Y:S01]  /*9290*/  LEA.HI.X.SX32 R9, R7, R0, 0x2, P3 ;  /* 0x0000000007097211 */ /* 0x000fe200018f16ff */
[----:B------:R-:W-:Y:S01]  /*92a0*/  IMAD.WIDE R80, R82, 0x4, R172 ;  /* 0x0000000452507825 */ /* 0x000fe200078e02ac */
[----:B------:R-:W-:Y:S01]  /*92b0*/  LEA R4, P3, R26, R4, 0x2 ;  /* 0x000000041a047211 */ /* 0x000fe200078610ff */
[----:B------:R2:W-:Y:S01]  /*92c0*/  STL.64 [R1+0x2228], R10 ;  /* 0x0022280a01007387 */ /* 0x0005e20000100a00 */
[-C--:B------:R-:W-:Y:S01]  /*92d0*/  LEA.HI.X.SX32 R7, R5, R0.reuse, 0x2, P2 ;  /* 0x0000000005077211 */ /* 0x080fe200010f16ff */
[----:B------:R-:W-:Y:S01]  /*92e0*/  IMAD.WIDE R82, R82, 0x4, R174 ;  /* 0x0000000452527825 */ /* 0x000fe200078e02ae */
[----:B------:R-:W-:Y:S01]  /*92f0*/  LEA.HI.X.SX32 R5, R26, R0, 0x2, P3 ;  /* 0x000000001a057211 */ /* 0x000fe200018f16ff */
[----:B------:R-:W-:Y:S01]  /*9300*/  STL.64 [R1+0x2230], R178 ;  /* 0x002230b201007387 */ /* 0x000fe20000100a00 */
[----:B------:R-:W-:Y:S01]  /*9310*/  IADD3 R0, R252, -0x1d, RZ ;  /* 0xffffffe3fc007810 */ /* 0x000fe20007ffe0ff */
[----:B------:R-:W-:Y:S01]  /*9320*/  IMAD R98, R240, 0x16, RZ ;  /* 0x00000016f0627824 */ /* 0x000fe200078e02ff */
[----:B------:R-:W-:Y:S01]  /*9330*/  ISETP.GE.U32.AND P2, PT, R32, 0x7fffffcc, PT ;  /* 0x7fffffcc2000780c */ /* 0x000fe20003f46070 */
[----:B------:R-:W-:Y:S01]  /*9340*/  IMAD.WIDE R32, R120, 0x4, R176 ;  /* 0x0000000478207825 */ /* 0x000fe200078e02b0 */
[----:B------:R-:W-:Y:S01]  /*9350*/  ISETP.GE.U32.AND P5, PT, R0, 0x7fffffc4, PT ;  /* 0x7fffffc40000780c */ /* 0x000fe20003fa6070 */
[----:B------:R-:W-:Y:S01]  /*9360*/  STL.64 [R1+0x2238], R180 ;  /* 0x002238b401007387 */ /* 0x000fe20000100a00 */
[----:B------:R-:W-:Y:S01]  /*9370*/  IADD3 R0, R252, -0x2, RZ ;  /* 0xfffffffefc007810 */ /* 0x000fe20007ffe0ff */
[----:B------:R-:W-:Y:S01]  /*9380*/  IMAD.WIDE R120, R120, 0x4, R174 ;  /* 0x0000000478787825 */ /* 0x000fe200078e02ae */
[----:B------:R-:W-:Y:S01]  /*9390*/  ISETP.GE.U32.AND P3, PT, R27, 0x7fffffc8, PT ;  /* 0x7fffffc81b00780c */ /* 0x000fe20003f66070 */
[----:B------:R-:W-:Y:S01]  /*93a0*/  STL.64 [R1+0x2240], R182 ;  /* 0x002240b601007387 */ /* 0x000fe20000100a00 */
[----:B------:R-:W-:Y:S01]  /*93b0*/  ISETP.GE.U32.AND P6, PT, R0, 0x7fffffdf, PT ;  /* 0x7fffffdf0000780c */ /* 0x000fe20003fc6070 */
[----:B------:R-:W-:Y:S01]  /*93c0*/  IMAD.WIDE R26, R240, 0x4, R24 ;  /* 0x00000004f01a7825 */ /* 0x000fe200078e0218 */
[----:B------:R-:W-:Y:S01]  /*93d0*/  IADD3 R0, R252, -0x6, RZ ;  /* 0xfffffffafc007810 */ /* 0x000fe20007ffe0ff */
[----:B------:R-:W-:Y:S02]  /*93e0*/  STL.64 [R1+0x2248], R184 ;  /* 0x002248b801007387 */ /* 0x000fe40000100a00 */
[----:B------:R-:W-:Y:S01]  /*93f0*/  IMAD.WIDE R84, R90, 0x4, R176 ;  /* 0x000000045a547825 */ /* 0x000fe200078e02b0 */
[----:B------:R-:W-:Y:S01]  /*9400*/  ISETP.GE.U32.AND P0, PT, R0, 0x7fffffdb, PT ;  /* 0x7fffffdb0000780c */ /* 0x000fe20003f06070 */
[----:B------:R1:W-:Y:S01]  /*9410*/  LDGSTS.E [R250+0x5000], [R210.64], !P2 ;  /* 0x05000000d2fa7fae */ /* 0x0003e2000d121844 */
[----:B------:R-:W-:Y:S01]  /*9420*/  IADD3 R0, R252, -0xa, RZ ;  /* 0xfffffff6fc007810 */ /* 0x000fe20007ffe0ff */
[----:B------:R-:W-:-:S02]  /*9430*/  IMAD.WIDE R86, R90, 0x4, R24 ;  /* 0x000000045a567825 */ /* 0x000fc400078e0218 */
[----:B------:R1:W-:Y:S01]  /*9440*/  LDGSTS.E [R250+0x5100], [R212.64], !P2 ;  /* 0x05100000d4fa7fae */ /* 0x0003e2000d121844 */
[----:B------:R-:W-:Y:S01]  /*9450*/  ISETP.GE.U32.AND P4, PT, R0, 0x7fffffd7, PT ;  /* 0x7fffffd70000780c */ /* 0x000fe20003f86070 */
[----:B------:R-:W-:Y:S01]  /*9460*/  IMAD.WIDE R88, R90, 0x4, R172 ;  /* 0x000000045a587825 */ /* 0x000fe200078e02ac */
[----:B------:R-:W-:Y:S01]  /*9470*/  IADD3 R0, R252, -0xe, RZ ;  /* 0xfffffff2fc007810 */ /* 0x000fe20007ffe0ff */
[----:B------:R1:W-:Y:S02]  /*9480*/  LDGSTS.E [R250+0x5200], [R214.64], !P2 ;  /* 0x05200000d6fa7fae */ /* 0x0003e4000d121844 */
[----:B------:R-:W-:Y:S01]  /*9490*/  IMAD.WIDE R90, R90, 0x4, R174 ;  /* 0x000000045a5a7825 */ /* 0x000fe200078e02ae */
[----:B------:R-:W-:Y:S01]  /*94a0*/  ISETP.GE.U32.AND P1, PT, R0, 0x7fffffd3, PT ;  /* 0x7fffffd30000780c */ /* 0x000fe20003f26070 */
[----:B------:R1:W-:Y:S01]  /*94b0*/  LDGSTS.E [R250+0x5300], [R216.64], !P2 ;  /* 0x05300000d8fa7fae */ /* 0x0003e2000d121844 */
[----:B------:R-:W-:Y:S01]  /*94c0*/  IADD3 R0, R252, -0x12, RZ ;  /* 0xffffffeefc007810 */ /* 0x000fe20007ffe0ff */
[----:B------:R-:W-:-:S02]  /*94d0*/  IMAD R106, R240, 0x1a, RZ ;  /* 0x0000001af06a7824 */ /* 0x000fc400078e02ff */
[----:B------:R1:W-:Y:S01]  /*94e0*/  LDGSTS.E [R250+0x6000], [R218.64], !P3 ;  /* 0x06000000dafa7fae */ /* 0x0003e2000d921844 */
[----:B------:R-:W-:Y:S01]  /*94f0*/  ISETP.GE.U32.AND P2, PT, R0, 0x7fffffcf, PT ;  /* 0x7fffffcf0000780c */ /* 0x000fe20003f46070 */
[----:B------:R-:W-:Y:S01]  /*9500*/  IMAD.WIDE R92, R98, 0x4, R176 ;  /* 0x00000004625c7825 */ /* 0x000fe200078e02b0 */
[----:B------:R-:W-:Y:S01]  /*9510*/  IADD3 R0, R252, -0x16, RZ ;  /* 0xffffffeafc007810 */ /* 0x000fe20007ffe0ff */
[----:B------:R1:W-:Y:S02]  /*9520*/  LDGSTS.E [R250+0x6100], [R220.64], !P3 ;  /* 0x06100000dcfa7fae */ /* 0x0003e4000d921844 */
[C---:B------:R-:W-:Y:S02]  /*9530*/  IMAD.WIDE R94, R98.reuse, 0x4, R24 ;  /* 0x00000004625e7825 */ /* 0x040fe400078e0218 */
[----:B------:R1:W-:Y:S02]  /*9540*/  LDGSTS.E [R250+0x6200], [R222.64], !P3 ;  /* 0x06200000defa7fae */ /* 0x0003e4000d921844 */
[----:B------:R-:W-:-:S02]  /*9550*/  IMAD.WIDE R96, R98, 0x4, R172 ;  /* 0x0000000462607825 */ /* 0x000fc400078e02ac */
[----:B------:R1:W-:Y:S01]  /*9560*/  LDGSTS.E [R250+0x6300], [R224.64], !P3 ;  /* 0x06300000e0fa7fae */ /* 0x0003e2000d921844 */
[----:B------:R-:W-:Y:S01]  /*9570*/  ISETP.GE.U32.AND P3, PT, R0, 0x7fffffcb, PT ;  /* 0x7fffffcb0000780c */ /* 0x000fe20003f66070 */
[----:B------:R-:W-:Y:S01]  /*9580*/  IMAD.WIDE R98, R98, 0x4, R174 ;  /* 0x0000000462627825 */ /* 0x000fe200078e02ae */
[----:B------:R-:W-:Y:S01]  /*9590*/  IADD3 R0, R252, -0x1a, RZ ;  /* 0xffffffe6fc007810 */ /* 0x000fe20007ffe0ff */
[----:B------:R1:W-:Y:S02]  /*95a0*/  LDGSTS.E [R250+0x7000], [R226.64], !P5 ;  /* 0x07000000e2fa7fae */ /* 0x0003e4000e921844 */
[----:B------:R-:W-:Y:S02]  /*95b0*/  IMAD R114, R240, 0x1e, RZ ;  /* 0x0000001ef0727824 */ /* 0x000fe400078e02ff */
[----:B------:R1:W-:Y:S01]  /*95c0*/  LDGSTS.E [R250+0x7100], [R228.64], !P5 ;  /* 0x07100000e4fa7fae */ /* 0x0003e2000e921844 */
[----:B------:R-:W-:-:S03]  /*95d0*/  IMAD.WIDE R100, R106, 0x4, R176 ;  /* 0x000000046a647825 */ /* 0x000fc600078e02b0 */
[----:B------:R1:W-:Y:S01]  /*95e0*/  LDGSTS.E [R250+0x7200], [R230.64], !P5 ;  /* 0x07200000e6fa7fae */ /* 0x0003e2000e921844 */
[----:B------:R-:W-:-:S03]  /*95f0*/  IMAD.WIDE R102, R106, 0x4, R24 ;  /* 0x000000046a667825 */ /* 0x000fc600078e0218 */
[----:B------:R1:W-:Y:S01]  /*9600*/  LDGSTS.E [R250+0x7300], [R236.64], !P5 ;  /* 0x07300000ecfa7fae */ /* 0x0003e2000e921844 */
[----:B------:R-:W-:Y:S01]  /*9610*/  ISETP.GE.U32.AND P5, PT, R0, 0x7fffffc7, PT ;  /* 0x7fffffc70000780c */ /* 0x000fe20003fa6070 */
[----:B------:R-:W-:Y:S01]  /*9620*/  IMAD.WIDE R104, R106, 0x4, R172 ;  /* 0x000000046a687825 */ /* 0x000fe200078e02ac */
[----:B------:R-:W-:Y:S01]  /*9630*/  IADD3 R0, R252, -0x1e, RZ ;  /* 0xffffffe2fc007810 */ /* 0x000fe20007ffe0ff */
[----:B------:R1:W-:Y:S02]  /*9640*/  LDGSTS.E [R246+0x400], [R238.64], !P6 ;  /* 0x00400000eef67fae */ /* 0x0003e4000f121844 */
[----:B------:R-:W-:Y:S02]  /*9650*/  IMAD.WIDE R106, R106, 0x4, R174 ;  /* 0x000000046a6a7825 */ /* 0x000fe400078e02ae */
[----:B------:R1:W-:Y:S02]  /*9660*/  LDGSTS.E [R246+0x500], [R26.64], !P6 ;  /* 0x005000001af67fae */ /* 0x0003e4000f121844 */
[----:B------:R-:W-:-:S02]  /*9670*/  IMAD.WIDE R108, R114, 0x4, R176 ;  /* 0x00000004726c7825 */ /* 0x000fc400078e02b0 */
[----:B------:R1:W-:Y:S02]  /*9680*/  LDGSTS.E [R246+0x600], [R28.64], !P6 ;  /* 0x006000001cf67fae */ /* 0x0003e4000f121844 */
[----:B------:R-:W-:Y:S02]  /*9690*/  IMAD R46, R240, 0x3, RZ ;  /* 0x00000003f02e7824 */ /* 0x000fe400078e02ff */
[----:B------:R1:W-:Y:S01]  /*96a0*/  LDGSTS.E [R246+0x700], [R30.64], !P6 ;  /* 0x007000001ef67fae */ /* 0x0003e2000f121844 */
[----:B------:R-:W-:Y:S01]  /*96b0*/  ISETP.GE.U32.AND P6, PT, R0, 0x7fffffc3, PT ;  /* 0x7fffffc30000780c */ /* 0x000fe20003fc6070 */
[----:B------:R-:W-:Y:S01]  /*96c0*/  IMAD.WIDE R110, R114, 0x4, R24 ;  /* 0x00000004726e7825 */ /* 0x000fe200078e0218 */
[----:B------:R-:W-:Y:S01]  /*96d0*/  IADD3 R0, R252, -0x3, RZ ;  /* 0xfffffffdfc007810 */ /* 0x000fe20007ffe0ff */
[----:B------:R1:W-:Y:S02]  /*96e0*/  LDGSTS.E [R246+0x1400], [R32.64], !P0 ;  /* 0x0140000020f67fae */ /* 0x0003e4000c121844 */
[----:B------:R-:W-:-:S02]  /*96f0*/  IMAD.WIDE R112, R114, 0x4, R172 ;  /* 0x0000000472707825 */ /* 0x000fc400078e02ac */
[----:B------:R1:W-:Y:S02]  /*9700*/  LDGSTS.E [R246+0x1500], [R116.64], !P0 ;  /* 0x0150000074f67fae */ /* 0x0003e4000c121844 */
[----:B------:R-:W-:Y:S02]  /*9710*/  IMAD.WIDE R114, R114, 0x4, R174 ;  /* 0x0000000472727825 */ /* 0x000fe400078e02ae */
        /* <DEDUP_REMOVED lines=9> */
[C---:B------:R-:W-:Y:S02]  /*97b0*/  IMAD.WIDE R44, R46.reuse, 0x4, R172 ;  /* 0x000000042e2c7825 */ /* 0x040fe400078e02ac */
[----:B------:R1:W-:Y:S02]  /*97c0*/  LDGSTS.E [R246+0x2600], [R126.64], !P4 ;  /* 0x026000007ef67fae */ /* 0x0003e4000e121844 */
[----:B------:R-:W-:Y:S02]  /*97d0*/  IMAD.WIDE R46, R46, 0x4, R174 ;  /* 0x000000042e2e7825 */ /* 0x000fe400078e02ae */
        /* <DEDUP_REMOVED lines=12> */
[----:B------:R-:W-:Y:S01]  /*98a0*/  IMAD R234, R240, 0xb, RZ ;  /* 0x0000000bf0ea7824 */ /* 0x000fe200078e02ff */
        /* <DEDUP_REMOVED lines=11> */
[----:B------:R1:W-:Y:S04]  /*9960*/  LDGSTS.E [R246+0x5400], [R146.64], !P3 ;  /* 0x0540000092f67fae */ /* 0x0003e8000d921844 */
[----:B------:R1:W-:Y:S04]  /*9970*/  LDGSTS.E [R246+0x5500], [R148.64], !P3 ;  /* 0x0550000094f67fae */ /* 0x0003e8000d921844 */
[----:B------:R1:W-:Y:S04]  /*9980*/  LDGSTS.E [R246+0x5600], [R150.64], !P3 ;  /* 0x0560000096f67fae */ /* 0x0003e8000d921844 */
[----:B------:R1:W-:Y:S01]  /*9990*/  LDGSTS.E [R246+0x5700], [R152.64], !P3 ;  /* 0x0570000098f67fae */ /* 0x0003e2000d921844 */
[----:B------:R-:W-:-:S02]  /*99a0*/  ISETP.GE.U32.AND P3, PT, R0, 0x7fffffce, PT ;  /* 0x7fffffce0000780c */ /* 0x000fc40003f66070 */
        /* <DEDUP_REMOVED lines=57> */
[----:B------:R-:W-:Y:S04]  /*9d40*/  STL.64 [R1+0x2250], R186 ;  /* 0x002250ba01007387 */ /* 0x000fe80000100a00 */
[----:B------:R1:W-:Y:S04]  /*9d50*/  LDGSTS.E [R251+0x7a00], [R112.64], !P0 ;  /* 0x07a0000070fb7fae */ /* 0x0003e8000c121844 */
[----:B------:R-:W-:Y:S04]  /*9d60*/  STL.64 [R1+0x2258], R188 ;  /* 0x002258bc01007387 */ /* 0x000fe80000100a00 */
[----:B------:R1:W-:Y:S01]  /*9d70*/  LDGSTS.E [R251+0x7b00], [R114.64], !P0 ;  /* 0x07b0000072fb7fae */ /* 0x0003e2000c121844 */
[----:B------:R-:W-:-:S02]  /*9d80*/  ISETP.GE.U32.AND P0, PT, R0, 0x7fffffc5, PT ;  /* 0x7fffffc50000780c */ /* 0x000fc40003f06070 */
[----:B------:R-:W-:Y:S01]  /*9d90*/  IADD3 R0, R252, -0x20, RZ ;  /* 0xffffffe0fc007810 */ /* 0x000fe20007ffe0ff */
[----:B------:R-:W-:Y:S04]  /*9da0*/  STL.64 [R1+0x2260], R190 ;  /* 0x002260be01007387 */ /* 0x000fe80000100a00 */
[----:B------:R1:W-:Y:S04]  /*9db0*/  LDGSTS.E [R247+0xc00], [R40.64], !P4 ;  /* 0x00c0000028f77fae */ /* 0x0003e8000e121844 */
[----:B------:R-:W-:Y:S04]  /*9dc0*/  STL.64 [R1+0x2268], R192 ;  /* 0x002268c001007387 */ /* 0x000fe80000100a00 */
[----:B------:R1:W-:Y:S04]  /*9dd0*/  LDGSTS.E [R247+0xd00], [R42.64], !P4 ;  /* 0x00d000002af77fae */ /* 0x0003e8000e121844 */
[----:B------:R-:W-:Y:S04]  /*9de0*/  STL.64 [R1+0x2270], R194 ;  /* 0x002270c201007387 */ /* 0x000fe80000100a00 */
[----:B------:R1:W-:Y:S04]  /*9df0*/  LDGSTS.E [R247+0xe00], [R44.64], !P4 ;  /* 0x00e000002cf77fae */ /* 0x0003e8000e121844 */
[----:B------:R-:W-:Y:S04]  /*9e00*/  STL.64 [R1+0x2278], R196 ;  /* 0x002278c401007387 */ /* 0x000fe80000100a00 */
[----:B------:R1:W-:Y:S01]  /*9e10*/  LDGSTS.E [R247+0xf00], [R46.64], !P4 ;  /* 0x00f000002ef77fae */ /* 0x0003e2000e121844 */
[----:B------:R-:W-:-:S03]  /*9e20*/  ISETP.GE.U32.AND P4, PT, R0, 0x7fffffc1, PT ;  /* 0x7fffffc10000780c */ /* 0x000fc60003f86070 */
        /* <DEDUP_REMOVED lines=8> */
[----:B------:R-:W-:Y:S01]  /*9eb0*/  ISETP.GE.AND P1, PT, R248, R0, PT ;  /* 0x00000000f800720c */ /* 0x000fe20003f26270 */
[----:B------:R-:W-:-:S02]  /*9ec0*/  IMAD R0, R240, 0xf, RZ ;  /* 0x0000000ff0007824 */ /* 0x000fc400078e02ff */
[----:B------:R-:W-:Y:S02]  /*9ed0*/  STL.64 [R1+0x22a0], R206 ;  /* 0x0022a0ce01007387 */ /* 0x000fe40000100a00 */
[C---:B--2---:R-:W-:Y:S02]  /*9ee0*/  IMAD.WIDE R10, R0.reuse, 0x4, R176 ;  /* 0x00000004000a7825 */ /* 0x044fe400078e02b0 */
[----:B------:R-:W-:Y:S02]  /*9ef0*/  STL.64 [R1+0x22a8], R208 ;  /* 0x0022a8d001007387 */ /* 0x000fe40000100a00 */
[C---:B------:R-:W-:Y:S02]  /*9f00*/  IMAD.WIDE R18, R0.reuse, 0x4, R24 ;  /* 0x0000000400127825 */ /* 0x040fe400078e0218 */
[----:B------:R-:W-:Y:S02]  /*9f10*/  STL.64 [R1+0x22b0], R210 ;  /* 0x0022b0d201007387 */ /* 0x000fe40000100a00 */
[----:B------:R-:W-:-:S02]  /*9f20*/  IMAD.WIDE R2, R0, 0x4, R172 ;  /* 0x0000000400027825 */ /* 0x000fc400078e02ac */
[----:B------:R-:W-:Y:S02]  /*9f30*/  STL.64 [R1+0x22b8], R212 ;  /* 0x0022b8d401007387 */ /* 0x000fe40000100a00 */
[----:B------:R-:W-:Y:S01]  /*9f40*/  IMAD.WIDE R22, R0, 0x4, R174 ;  /* 0x0000000400167825 */ /* 0x000fe200078e02ae */
[----:B------:R-:W-:Y:S01]  /*9f50*/  IADD3 R0, R252, -0x25, RZ ;  /* 0xffffffdbfc007810 */ /* 0x000fe20007ffe0ff */
[----:B------:R-:W-:Y:S04]  /*9f60*/  STL.64 [R1+0x22c0], R214 ;  /* 0x0022c0d601007387 */ /* 0x000fe80000100a00 */
        /* <DEDUP_REMOVED lines=8> */
[----:B------:R-:W-:Y:S01]  /*9ff0*/  ISETP.GE.U32.AND P2, PT, R241, 0x7fffffc0, PT ;  /* 0x7fffffc0f100780c */ /* 0x000fe20003f46070 */
[----:B------:R-:W-:-:S02]  /*a000*/  IMAD R241, R240, 0x13, RZ ;  /* 0x00000013f0f17824 */ /* 0x000fc400078e02ff */
[----:B------:R-:W-:Y:S04]  /*a010*/  STL.64 [R1+0x22e8], R224 ;  /* 0x0022e8e001007387 */ /* 0x000fe80000100a00 */
[----:B------:R1:W-:Y:S04]  /*a020*/  STL.64 [R1+0x10d8], R10 ;  /* 0x0010d80a01007387 */ /* 0x0003e80000100a00 */
[----:B------:R1:W-:Y:S04]  /*a030*/  LDGSTS.E [R247+0x3c00], [R10.64], !P3 ;  /* 0x03c000000af77fae */ /* 0x0003e8000d921844 */
[----:B------:R2:W-:Y:S04]  /*a040*/  STL.64 [R1+0x1108], R18 ;  /* 0x0011081201007387 */ /* 0x0005e80000100a00 */
[----:B------:R2:W-:Y:S04]  /*a050*/  LDGSTS.E [R247+0x3d00], [R18.64], !P3 ;  /* 0x03d0000012f77fae */ /* 0x0005e8000d921844 */
[----:B------:R3:W-:Y:S01]  /*a060*/  STL.64 [R1+0x1118], R2 ;  /* 0x0011180201007387 */ /* 0x0007e20000100a00 */
[----:B-1----:R-:W-:-:S03]  /*a070*/  IMAD.WIDE R10, R241, 0x4, R172 ;  /* 0x00000004f10a7825 */ /* 0x002fc600078e02ac */
[----:B------:R3:W-:Y:S04]  /*a080*/  LDGSTS.E [R247+0x3e00], [R2.64], !P3 ;  /* 0x03e0000002f77fae */ /* 0x0007e8000d921844 */
[----:B------:R1:W-:Y:S01]  /*a090*/  STL.64 [R1+0x11a0], R22 ;  /* 0x0011a01601007387 */ /* 0x0003e20000100a00 */
[----:B--2---:R-:W-:-:S03]  /*a0a0*/  IMAD.WIDE R18, R241, 0x4, R24 ;  /* 0x00000004f1127825 */ /* 0x004fc600078e0218 */
[----:B------:R1:W-:Y:S01]  /*a0b0*/  LDGSTS.E [R247+0x3f00], [R22.64], !P3 ;  /* 0x03f0000016f77fae */ /* 0x0003e2000d921844 */
[----:B------:R-:W-:Y:S01]  /*a0c0*/  ISETP.GE.U32.AND P3, PT, R0, 0x7fffffbc, PT ;  /* 0x7fffffbc0000780c */ /* 0x000fe20003f66070 */
[----:B------:R-:W-:Y:S02]  /*a0d0*/  IMAD R0, R240, 0x17, RZ ;  /* 0x00000017f0007824 */ /* 0x000fe400078e02ff */
[----:B---3--:R-:W-:-:S04]  /*a0e0*/  IMAD.WIDE R2, R241, 0x4, R174 ;  /* 0x00000004f1027825 */ /* 0x008fc800078e02ae */
[----:B-1----:R-:W-:Y:S01]  /*a0f0*/  IMAD.WIDE R22, R241, 0x4, R176 ;  /* 0x00000004f1167825 */ /* 0x002fe200078e02b0 */
[----:B------:R-:W-:-:S04]  /*a100*/  IADD3 R241, R252, -0x29, RZ ;  /* 0xffffffd7fcf17810 */ /* 0x000fc80007ffe0ff */
[----:B------:R1:W-:Y:S04]  /*a110*/  LDGSTS.E [R247+0x4c00], [R22.64], !P5 ;  /* 0x04c0000016f77fae */ /* 0x0003e8000e921844 */
[----:B------:R2:W-:Y:S04]  /*a120*/  LDGSTS.E [R247+0x4d00], [R18.64], !P5 ;  /* 0x04d0000012f77fae */ /* 0x0005e8000e921844 */
[----:B------:R3:W-:Y:S04]  /*a130*/  LDGSTS.E [R247+0x4e00], [R10.64], !P5 ;  /* 0x04e000000af77fae */ /* 0x0007e8000e921844 */
[----:B------:R1:W-:Y:S04]  /*a140*/  STL.64 [R1+0x10f8], R22 ;  /* 0x0010f81601007387 */ /* 0x0003e80000100a00 */
[----:B------:R2:W-:Y:S01]  /*a150*/  LDGSTS.E [R247+0x4f00], [R2.64], !P5 ;  /* 0x04f0000002f77fae */ /* 0x0005e2000e921844 */
[----:B------:R-:W-:Y:S01]  /*a160*/  ISETP.GE.U32.AND P5, PT, R241, 0x7fffffb8, PT ;  /* 0x7fffffb8f100780c */ /* 0x000fe20003fa6070 */
[----:B------:R-:W-:-:S02]  /*a170*/  IMAD R241, R240, 0x1b, RZ ;  /* 0x0000001bf0f17824 */ /* 0x000fc400078e02ff */
[----:B------:R2:W-:Y:S02]  /*a180*/  STL.64 [R1+0x11a8], R18 ;  /* 0x0011a81201007387 */ /* 0x0005e40000100a00 */
[--C-:B------:R-:W-:Y:S02]  /*a190*/  IMAD.WIDE R178, R241, 0x4, R176.reuse ;  /* 0x00000004f1b27825 */ /* 0x100fe400078e02b0 */
[----:B------:R3:W-:Y:S02]  /*a1a0*/  STL.64 [R1+0x11b0], R10 ;  /* 0x0011b00a01007387 */ /* 0x0007e40000100a00 */
[C---:B-1----:R-:W-:Y:S02]  /*a1b0*/  IMAD.WIDE R22, R0.reuse, 0x4, R176 ;  /* 0x0000000400167825 */ /* 0x042fe400078e02b0 */
[----:B------:R1:W-:Y:S02]  /*a1c0*/  STL.64 [R1+0x13a0], R2 ;  /* 0x0013a00201007387 */ /* 0x0003e40000100a00 */
[----:B--2---:R-:W-:-:S02]  /*a1d0*/  IMAD.WIDE R18, R0, 0x4, R24 ;  /* 0x0000000400127825 */ /* 0x004fc400078e0218 */
[----:B------:R2:W-:Y:S02]  /*a1e0*/  STL.64 [R1+0x13a8], R22 ;  /* 0x0013a81601007387 */ /* 0x0005e40000100a00 */
[C---:B---3--:R-:W-:Y:S02]  /*a1f0*/  IMAD.WIDE R10, R0.reuse, 0x4, R172 ;  /* 0x00000004000a7825 */ /* 0x048fe400078e02ac */
[----:B------:R2:W-:Y:S02]  /*a200*/  LDGSTS.E [R247+0x5c00], [R22.64], !P6 ;  /* 0x05c0000016f77fae */ /* 0x0005e4000f121844 */
[----:B-1----:R-:W-:Y:S02]  /*a210*/  IMAD.WIDE R2, R0, 0x4, R174 ;  /* 0x0000000400027825 */ /* 0x002fe400078e02ae */
[----:B------:R1:W-:Y:S01]  /*a220*/  STL.64 [R1+0x13c0], R18 ;  /* 0x0013c01201007387 */ /* 0x0003e20000100a00 */
[----:B------:R-:W-:-:S03]  /*a230*/  IADD3 R0, R252, -0x2d, RZ ;  /* 0xffffffd3fc007810 */ /* 0x000fc60007ffe0ff */
[----:B------:R1:W-:Y:S01]  /*a240*/  LDGSTS.E [R247+0x5d00], [R18.64], !P6 ;  /* 0x05d0000012f77fae */ /* 0x0003e2000f121844 */
[----:B--2---:R-:W-:-:S03]  /*a250*/  IMAD.WIDE R22, R241, 0x4, R24 ;  /* 0x00000004f1167825 */ /* 0x004fc600078e0218 */
[----:B------:R2:W-:Y:S04]  /*a260*/  STL.64 [R1+0x13c8], R10 ;  /* 0x0013c80a01007387 */ /* 0x0005e80000100a00 */
[----:B------:R2:W-:Y:S01]  /*a270*/  LDGSTS.E [R247+0x5e00], [R10.64], !P6 ;  /* 0x05e000000af77fae */ /* 0x0005e2000f121844 */
[----:B-1----:R-:W-:-:S03]  /*a280*/  IMAD.WIDE R18, R241, 0x4, R172 ;  /* 0x00000004f1127825 */ /* 0x002fc600078e02ac */
[----:B------:R1:W-:Y:S04]  /*a290*/  STL.64 [R1+0x13d0], R2 ;  /* 0x0013d00201007387 */ /* 0x0003e80000100a00 */
[----:B------:R1:W-:Y:S01]  /*a2a0*/  LDGSTS.E [R247+0x5f00], [R2.64], !P6 ;  /* 0x05f0000002f77fae */ /* 0x0003e2000f121844 */
[----:B------:R-:W-:Y:S01]  /*a2b0*/  ISETP.GE.U32.AND P6, PT, R0, 0x7fffffb4, PT ;  /* 0x7fffffb40000780c */ /* 0x000fe20003fc6070 */
[----:B--2---:R-:W-:Y:S02]  /*a2c0*/  IMAD.WIDE R10, R241, 0x4, R174 ;  /* 0x00000004f10a7825 */ /* 0x004fe400078e02ae */
[----:B------:R2:W-:Y:S02]  /*a2d0*/  LDGSTS.E [R247+0x6c00], [R178.64], !P0 ;  /* 0x06c00000b2f77fae */ /* 0x0005e4000c121844 */
[----:B------:R-:W-:-:S02]  /*a2e0*/  IMAD R241, R240, 0x1f, RZ ;  /* 0x0000001ff0f17824 */ /* 0x000fc400078e02ff */
[----:B------:R3:W-:Y:S01]  /*a2f0*/  LDGSTS.E [R247+0x6d00], [R22.64], !P0 ;  /* 0x06d0000016f77fae */ /* 0x0007e2000c121844 */
[----:B-1----:R-:W-:-:S03]  /*a300*/  IADD3 R2, R243, c[0x0][0x180], RZ ;  /* 0x00006000f3027a10 */ /* 0x002fc60007ffe0ff */
[----:B------:R1:W-:Y:S01]  /*a310*/  LDGSTS.E [R247+0x6e00], [R18.64], !P0 ;  /* 0x06e0000012f77fae */ /* 0x0003e2000c121844 */
[----:B------:R-:W-:-:S03]  /*a320*/  IMAD.SHL.U32 R243, R248, 0x4, RZ ;  /* 0x00000004f8f37824 */ /* 0x000fc600078e00ff */
[----:B------:R1:W-:Y:S01]  /*a330*/  LDGSTS.E [R247+0x6f00], [R10.64], !P0 ;  /* 0x06f000000af77fae */ /* 0x0003e2000c121844 */
[----:B------:R-:W-:Y:S02]  /*a340*/  ISETP.GT.AND P0, PT, R2, 0x1f, PT ;  /* 0x0000001f0200780c */ /* 0x000fe40003f04270 */
[----:B------:R-:W-:Y:S01]  /*a350*/  LOP3.LUT R3, R243, 0x90, R244, 0x78, !PT ;  /* 0x00000090f3037812 */ /* 0x000fe200078e78f4 */
[----:B------:R2:W-:Y:S01]  /*a360*/  STL.64 [R1+0x13b0], R178 ;  /* 0x0013b0b201007387 */ /* 0x0005e20000100a00 */
[----:B------:R-:W-:Y:S02]  /*a370*/  SEL R0, RZ, 0x4, !P0 ;  /* 0x00000004ff007807 */ /* 0x000fe40004000000 */
[----:B------:R-:W-:Y:S01]  /*a380*/  ISETP.GE.AND P0, PT, R248, c[0x0][0x180], PT ;  /* 0x00006000f8007a0c */ /* 0x000fe20003f06270 */
[----:B------:R3:W-:Y:S01]  /*a390*/  STL.64 [R1+0x13d8], R22 ;  /* 0x0013d81601007387 */ /* 0x0007e20000100a00 */
[----:B------:R-:W-:Y:S02]  /*a3a0*/  IMAD.SHL.U32 R248, R240, 0x20, RZ ;  /* 0x00000020f0f87824 */ /* 0x000fe400078e00ff */
[----:B------:R-:W-:Y:S01]  /*a3b0*/  SEL R0, R0, RZ, !P0 ;  /* 0x000000ff00007207 */ /* 0x000fe20004000000 */
[----:B------:R1:W-:Y:S01]  /*a3c0*/  STL.64 [R1+0x13e0], R18 ;  /* 0x0013e01201007387 */ /* 0x0003e20000100a00 */
[----:B------:R-:W-:Y:S01]  /*a3d0*/  ISETP.GE.U32.AND P0, PT, R245, 0x7fffffb0, PT ;  /* 0x7fffffb0f500780c */ /* 0x000fe20003f06070 */
[----:B--2---:R-:W-:-:S02]  /*a3e0*/  IMAD.WIDE R178, R241, 0x4, R176 ;  /* 0x00000004f1b27825 */ /* 0x004fc400078e02b0 */
[----:B------:R2:W-:Y:S02]  /*a3f0*/  STL.64 [R1+0x13e8], R10 ;  /* 0x0013e80a01007387 */ /* 0x0005e40000100a00 */
[C---:B---3--:R-:W-:Y:S02]  /*a400*/  IMAD.WIDE R22, R241.reuse, 0x4, R24 ;  /* 0x00000004f1167825 */ /* 0x048fe400078e0218 */
[----:B------:R-:W-:Y:S02]  /*a410*/  STL.64 [R1+0x13b8], R178 ;  /* 0x0013b8b201007387 */ /* 0x000fe40000100a00 */
[C---:B-1----:R-:W-:Y:S02]  /*a420*/  IMAD.WIDE R18, R241.reuse, 0x4, R172 ;  /* 0x00000004f1127825 */ /* 0x042fe400078e02ac */
[----:B------:R-:W-:Y:S02]  /*a430*/  STL.64 [R1+0x13f8], R22 ;  /* 0x0013f81601007387 */ /* 0x000fe40000100a00 */
[----:B--2---:R-:W-:-:S02]  /*a440*/  IMAD.WIDE R10, R241, 0x4, R174 ;  /* 0x00000004f10a7825 */ /* 0x004fc400078e02ae */
[----:B------:R-:W-:Y:S01]  /*a450*/  STL.64 [R1+0x1408], R18 ;  /* 0x0014081201007387 */ /* 0x000fe20000100a00 */
[----:B------:R-:W-:-:S03]  /*a460*/  IADD3 R241, R252, -0x39, RZ ;  /* 0xffffffc7fcf17810 */ /* 0x000fc60007ffe0ff */
[----:B------:R1:W-:Y:S04]  /*a470*/  LDGSTS.E [R247+0x7c00], [R178.64], !P4 ;  /* 0x07c00000b2f77fae */ /* 0x0003e8000e121844 */
[----:B------:R-:W-:Y:S04]  /*a480*/  STL.64 [R1+0x1418], R10 ;  /* 0x0014180a01007387 */ /* 0x000fe80000100a00 */
[----:B------:R2:W-:Y:S04]  /*a490*/  LDGSTS.E [R247+0x7d00], [R22.64], !P4 ;  /* 0x07d0000016f77fae */ /* 0x0005e8000e121844 */
[----:B------:R3:W-:Y:S04]  /*a4a0*/  STL [R1+0x15b4], R3 ;  /* 0x0015b40301007387 */ /* 0x0007e80000100800 */
[----:B------:R1:W-:Y:S04]  /*a4b0*/  LDGSTS.E [R247+0x7e00], [R18.64], !P4 ;  /* 0x07e0000012f77fae */ /* 0x0003e8000e121844 */
[----:B------:R-:W4:Y:S04]  /*a4c0*/  LDL R252, [R1+0x15b4] ;  /* 0x0015b40001fc7983 */ /* 0x000f280000100800 */
[----:B------:R1:W-:Y:S01]  /*a4d0*/  LDGSTS.E [R247+0x7f00], [R10.64], !P4 ;  /* 0x07f000000af77fae */ /* 0x0003e2000e121844 */
[----:B------:R-:W-:-:S02]  /*a4e0*/  ISETP.NE.U32.AND P4, PT, R0, RZ, PT ;  /* 0x000000ff0000720c */ /* 0x000fc40003f85070 */
[----:B------:R-:W-:Y:S01]  /*a4f0*/  SEL R0, RZ, 0x4, P1 ;  /* 0x00000004ff007807 */ /* 0x000fe20000800000 */
[----:B------:R-:W4:Y:S01]  /*a500*/  LDL.64 R244, [R1+0x1100] ;  /* 0x0011000001f47983 */ /* 0x000f220000100a00 */
[----:B------:R-:W-:-:S03]  /*a510*/  ISETP.GT.AND P1, PT, R2, 0x3f, PT ;  /* 0x0000003f0200780c */ /* 0x000fc60003f24270 */
[----:B---3--:R-:W3:Y:S04]  /*a520*/  LDL.64 R2, [R1+0x1130] ;  /* 0x0011300001027983 */ /* 0x008ee80000100a00 */
[----:B------:R-:W3:Y:S04]  /*a530*/  LDL.64 R224, [R1+0x10a0] ;  /* 0x0010a00001e07983 */ /* 0x000ee80000100a00 */
        /* <DEDUP_REMOVED lines=22> */
[----:B-1----:R-:W3:Y:S04]  /*a6a0*/  LDL.64 R178, [R1+0x5e0] ;  /* 0x0005e00001b27983 */ /* 0x002ee80000100a00 */
[----:B------:R-:W3:Y:S04]  /*a6b0*/  LDL.64 R10, [R1+0x580] ;  /* 0x00058000010a7983 */ /* 0x000ee80000100a00 */
[----:B------:R-:W3:Y:S04]  /*a6c0*/  LDL.64 R18, [R1+0x550] ;  /* 0x0005500001127983 */ /* 0x000ee80000100a00 */
[----:B--2---:R-:W2:Y:S04]  /*a6d0*/  LDL.64 R22, [R1+0x530] ;  /* 0x0005300001167983 */ /* 0x004ea80000100a00 */
[----:B------:R-:W0:Y:S01]  /*a6e0*/  LDGDEPBAR ;  /* 0x00000000000079af */ /* 0x000e220000000000 */
[----:B----4-:R-:W-:-:S05]  /*a6f0*/  LOP3.LUT R240, R252, 0x20, RZ, 0x3c, !PT ;  /* 0x00000020fcf07812 */ /* 0x010fca00078e3cff */
[----:B------:R1:W-:Y:S04]  /*a700*/  STL [R1+0x1dc8], R240 ;  /* 0x001dc8f001007387 */ /* 0x0003e80000100800 */
[----:B---3--:R3:W-:Y:S04]  /*a710*/  LDGSTS.E [R252+0x10000], [R2.64], P4 ;  /* 0x1000000002fc7fae */ /* 0x0087e8000a121844 */
[----:B------:R4:W-:Y:S04]  /*a720*/  LDGSTS.E [R252+0x10400], [R244.64], P4 ;  /* 0x10400000f4fc7fae */ /* 0x0009e8000a121844 */
[----:B------:R1:W-:Y:S04]  /*a730*/  LDGSTS.E [R252+0x10800], [R224.64], P4 ;  /* 0x10800000e0fc7fae */ /* 0x0003e8000a121844 */
[----:B---3--:R-:W3:Y:S04]  /*a740*/  LDL.LU.64 R2, [R1+0x2300] ;  /* 0x0023000001027983 */ /* 0x008ee80000300a00 */
[----:B------:R1:W-:Y:S04]  /*a750*/  LDGSTS.E [R252+0x10c00], [R222.64], P4 ;  /* 0x10c00000defc7fae */ /* 0x0003e8000a121844 */
        /* <DEDUP_REMOVED lines=14> */
[----:B------:R1:W-:Y:S01]  /*a840*/  LDGSTS.E [R252+0x14800], [R192.64], P4 ;  /* 0x14800000c0fc7fae */ /* 0x0003e2000a121844 */
[----:B------:R-:W-:-:S03]  /*a850*/  LOP3.LUT R242, R252, 0x40, RZ, 0x3c, !PT ;  /* 0x00000040fcf27812 */ /* 0x000fc600078e3cff */
[----:B------:R1:W-:Y:S01]  /*a860*/  LDGSTS.E [R252+0x14c00], [R190.64], P4 ;  /* 0x14c00000befc7fae */ /* 0x0003e2000a121844 */
[----:B------:R-:W-:-:S03]  /*a870*/  LOP3.LUT R243, R252, 0x60, RZ, 0x3c, !PT ;  /* 0x00000060fcf37812 */ /* 0x000fc600078e3cff */
[----:B------:R1:W-:Y:S04]  /*a880*/  LDGSTS.E [R252+0x15000], [R188.64], P4 ;  /* 0x15000000bcfc7fae */ /* 0x0003e8000a121844 */
[----:B------:R1:W-:Y:S04]  /*a890*/  LDGSTS.E [R252+0x15400], [R186.64], P4 ;  /* 0x15400000bafc7fae */ /* 0x0003e8000a121844 */
[----:B------:R1:W-:Y:S04]  /*a8a0*/  LDGSTS.E [R252+0x15800], [R184.64], P4 ;  /* 0x15800000b8fc7fae */ /* 0x0003e8000a121844 */
[----:B------:R1:W-:Y:S04]  /*a8b0*/  LDGSTS.E [R252+0x15c00], [R182.64], P4 ;  /* 0x15c00000b6fc7fae */ /* 0x0003e8000a121844 */
[----:B------:R1:W-:Y:S04]  /*a8c0*/  LDGSTS.E [R252+0x16000], [R180.64], P4 ;  /* 0x16000000b4fc7fae */ /* 0x0003e8000a121844 */
[----:B------:R1:W-:Y:S04]  /*a8d0*/  LDGSTS.E [R252+0x16400], [R178.64], P4 ;  /* 0x16400000b2fc7fae */ /* 0x0003e8000a121844 */
[----:B------:R1:W-:Y:S04]  /*a8e0*/  LDGSTS.E [R252+0x16800], [R10.64], P4 ;  /* 0x168000000afc7fae */ /* 0x0003e8000a121844 */
[----:B------:R1:W-:Y:S04]  /*a8f0*/  STL [R1+0x1dc4], R242 ;  /* 0x001dc4f201007387 */ /* 0x0003e80000100800 */
[----:B------:R1:W-:Y:S04]  /*a900*/  LDGSTS.E [R252+0x16c00], [R18.64], P4 ;  /* 0x16c0000012fc7fae */ /* 0x0003e8000a121844 */
[----:B------:R-:W-:Y:S04]  /*a910*/  STL [R1+0x1dc0], R243 ;  /* 0x001dc0f301007387 */ /* 0x000fe80000100800 */
[----:B--2---:R2:W-:Y:S04]  /*a920*/  LDGSTS.E [R252+0x17000], [R22.64], P4 ;  /* 0x1700000016fc7fae */ /* 0x0045e8000a121844 */
[----:B----4-:R-:W4:Y:S04]  /*a930*/  LDL.64 R244, [R1+0x10e8] ;  /* 0x0010e80001f47983 */ /* 0x010f280000100a00 */
[----:B-1----:R-:W4:Y:S04]  /*a940*/  LDL.64 R224, [R1+0x1098] ;  /* 0x0010980001e07983 */ /* 0x002f280000100a00 */
[----:B--2---:R-:W2:Y:S04]  /*a950*/  LDL.64 R22, [R1+0x1128] ;  /* 0x0011280001167983 */ /* 0x004ea80000100a00 */
[----:B------:R-:W4:Y:S04]  /*a960*/  LDL.64 R222, [R1+0x1078] ;  /* 0x0010780001de7983 */ /* 0x000f280000100a00 */
        /* <DEDUP_REMOVED lines=24> */
[----:B---3--:R1:W-:Y:S04]  /*aaf0*/  LDGSTS.E [R252+0x17400], [R2.64], P4 ;  /* 0x1740000002fc7fae */ /* 0x0083e8000a121844 */
[----:B------:R4:W-:Y:S04]  /*ab00*/  LDGSTS.E [R252+0x17800], [R16.64], P4 ;  /* 0x1780000010fc7fae */ /* 0x0009e8000a121844 */
[----:B------:R4:W-:Y:S04]  /*ab10*/  LDGSTS.E [R252+0x17c00], [R8.64], P4 ;  /* 0x17c0000008fc7fae */ /* 0x0009e8000a121844 */
[----:B-1----:R-:W4:Y:S04]  /*ab20*/  LDL.64 R2, [R1+0x3d8] ;  /* 0x0003d80001027983 */ /* 0x002f280000100a00 */
[----:B--2---:R1:W-:Y:S04]  /*ab30*/  LDGSTS.E [R240+0x10100], [R22.64], P4 ;  /* 0x1010000016f07fae */ /* 0x0043e8000a121844 */
[----:B----4-:R2:W-:Y:S04]  /*ab40*/  LDGSTS.E [R240+0x10500], [R244.64], P4 ;  /* 0x10500000f4f07fae */ /* 0x0105e8000a121844 */
        /* <DEDUP_REMOVED lines=24> */
[----:B-1----:R-:W3:Y:S04]  /*acd0*/  LDL.LU.64 R22, [R1+0x22f8] ;  /* 0x0022f80001167983 */ /* 0x002ee80000300a00 */
[----:B------:R1:W-:Y:S04]  /*ace0*/  LDGSTS.E [R240+0x16900], [R10.64], P4 ;  /* 0x169000000af07fae */ /* 0x0003e8000a121844 */
[----:B------:R1:W-:Y:S04]  /*acf0*/  LDGSTS.E [R240+0x16d00], [R18.64], P4 ;  /* 0x16d0000012f07fae */ /* 0x0003e8000a121844 */
[----:B--2---:R-:W2:Y:S04]  /*ad00*/  LDL.64 R244, [R1+0x10c0] ;  /* 0x0010c00001f47983 */ /* 0x004ea80000100a00 */
[----:B----4-:R-:W4:Y:S04]  /*ad10*/  LDL.64 R224, [R1+0x1090] ;  /* 0x0010900001e07983 */ /* 0x010f280000100a00 */
[----:B------:R-:W2:Y:S04]  /*ad20*/  LDL.64 R222, [R1+0x1070] ;  /* 0x0010700001de7983 */ /* 0x000ea80000100a00 */
        /* <DEDUP_REMOVED lines=15> */
[----:B------:R1:W-:Y:S04]  /*ae20*/  LDGSTS.E [R240+0x17100], [R2.64], P4 ;  /* 0x1710000002f07fae */ /* 0x0003e8000a121844 */
[----:B------:R-:W2:Y:S04]  /*ae30*/  LDL.64 R190, [R1+0xcf0] ;  /* 0x000cf00001be7983 */ /* 0x000ea80000100a00 */
[----:B------:R-:W2:Y:S04]  /*ae40*/  LDL.64 R188, [R1+0xcd0] ;  /* 0x000cd00001bc7983 */ /* 0x000ea80000100a00 */
[----:B-1----:R-:W2:Y:S04]  /*ae50*/  LDL.64 R2, [R1+0x1120] ;  /* 0x0011200001027983 */ /* 0x002ea80000100a00 */
        /* <DEDUP_REMOVED lines=10> */
[----:B--2---:R2:W-:Y:S04]  /*af00*/  LDGSTS.E [R242+0x10200], [R2.64], P4 ;  /* 0x1020000002f27fae */ /* 0x0045e8000a121844 */
[----:B------:R3:W-:Y:S04]  /*af10*/  LDGSTS.E [R242+0x10600], [R244.64], P4 ;  /* 0x10600000f4f27fae */ /* 0x0007e8000a121844 */
[----:B----4-:R4:W-:Y:S04]  /*af20*/  LDGSTS.E [R242+0x10a00], [R224.64], P4 ;  /* 0x10a00000e0f27fae */ /* 0x0109e8000a121844 */
[----:B--2---:R-:W2:Y:S04]  /*af30*/  LDL.LU.64 R2, [R1+0x22f0] ;  /* 0x0022f00001027983 */ /* 0x004ea80000300a00 */
[----:B------:R1:W-:Y:S04]  /*af40*/  LDGSTS.E [R242+0x10e00], [R222.64], P4 ;  /* 0x10e00000def27fae */ /* 0x0003e8000a121844 */
[----:B----4-:R-:W4:Y:S04]  /*af50*/  LDL.64 R224, [R1+0x1110] ;  /* 0x0011100001e07983 */ /* 0x010f280000100a00 */
[----:B------:R3:W-:Y:S04]  /*af60*/  LDGSTS.E [R242+0x11200], [R220.64], P4 ;  /* 0x11200000dcf27fae */ /* 0x0007e8000a121844 */
[----:B-1----:R-:W4:Y:S04]  /*af70*/  LDL.64 R222, [R1+0x10a8] ;  /* 0x0010a80001de7983 */ /* 0x002f280000100a00 */
[----:B------:R1:W-:Y:S04]  /*af80*/  LDGSTS.E [R242+0x11600], [R218.64], P4 ;  /* 0x11600000daf27fae */ /* 0x0003e8000a121844 */
[----:B---3--:R-:W3:Y:S04]  /*af90*/  LDL.64 R220, [R1+0x1088] ;  /* 0x0010880001dc7983 */ /* 0x008ee80000100a00 */
[----:B------:R1:W-:Y:S04]  /*afa0*/  LDGSTS.E [R242+0x11a00], [R216.64], P4 ;  /* 0x11a00000d8f27fae */ /* 0x0003e8000a121844 */
[----:B-1----:R-:W3:Y:S04]  /*afb0*/  LDL.64 R218, [R1+0x1068] ;  /* 0x0010680001da7983 */ /* 0x002ee80000100a00 */
[----:B------:R1:W-:Y:S04]  /*afc0*/  LDGSTS.E [R242+0x11e00], [R214.64], P4 ;  /* 0x11e00000d6f27fae */ /* 0x0003e8000a121844 */
[----:B------:R-:W3:Y:S04]  /*afd0*/  LDL.64 R216, [R1+0x1048] ;  /* 0x0010480001d87983 */ /* 0x000ee80000100a00 */
        /* <DEDUP_REMOVED lines=40> */
[----:B------:R-:W3:Y:S04]  /*b260*/  LDL.64 R244, [R1+0x3c8] ;  /* 0x0003c80001f47983 */ /* 0x000ee80000100a00 */
[----:B-1----:R-:W3:Y:S04]  /*b270*/  LDL.64 R18, [R1+0x588] ;  /* 0x0005880001127983 */ /* 0x002ee80000100a00 */
[----:B--2---:R1:W-:Y:S04]  /*b280*/  LDGSTS.E [R242+0x17200], [R2.64], P4 ;  /* 0x1720000002f27fae */ /* 0x0043e8000a121844 */
[----:B------:R2:W-:Y:S04]  /*b290*/  LDGSTS.E [R242+0x17600], [R20.64], P4 ;  /* 0x1760000014f27fae */ /* 0x0005e8000a121844 */
[----:B------:R2:W-:Y:S04]  /*b2a0*/  LDGSTS.E [R242+0x17a00], [R12.64], P4 ;  /* 0x17a000000cf27fae */ /* 0x0005e8000a121844 */
[----:B-1----:R-:W2:Y:S04]  /*b2b0*/  LDL.64 R2, [R1+0x558] ;  /* 0x0005580001027983 */ /* 0x002ea80000100a00 */
[----:B------:R1:W-:Y:S04]  /*b2c0*/  LDGSTS.E [R242+0x17e00], [R4.64], P4 ;  /* 0x17e0000004f27fae */ /* 0x0003e8000a121844 */
[----:B----4-:R4:W-:Y:S04]  /*b2d0*/  LDGSTS.E [R243+0x10300], [R224.64], P4 ;  /* 0x10300000e0f37fae */ /* 0x0109e8000a121844 */
[----:B------:R1:W-:Y:S04]  /*b2e0*/  LDGSTS.E [R243+0x10700], [R222.64], P4 ;  /* 0x10700000def37fae */ /* 0x0003e8000a121844 */
[----:B---3--:R3:W-:Y:S04]  /*b2f0*/  LDGSTS.E [R243+0x10b00], [R220.64], P4 ;  /* 0x10b00000dcf37fae */ /* 0x0087e8000a121844 */
[----:B----4-:R-:W4:Y:S04]  /*b300*/  LDL.LU.64 R224, [R1+0x22e8] ;  /* 0x0022e80001e07983 */ /* 0x010f280000300a00 */
[----:B-1----:R-:W4:Y:S04]  /*b310*/  LDL.LU.64 R222, [R1+0x22e0] ;  /* 0x0022e00001de7983 */ /* 0x002f280000300a00 */
[----:B---3--:R-:W3:Y:S04]  /*b320*/  LDL.LU.64 R220, [R1+0x22d8] ;  /* 0x0022d80001dc7983 */ /* 0x008ee80000300a00 */
[----:B------:R1:W-:Y:S04]  /*b330*/  LDGSTS.E [R243+0x10f00], [R218.64], P4 ;  /* 0x10f00000daf37fae */ /* 0x0003e8000a121844 */
[----:B------:R1:W-:Y:S04]  /*b340*/  LDGSTS.E [R243+0x11300], [R216.64], P4 ;  /* 0x11300000d8f37fae */ /* 0x0003e8000a121844 */
[----:B------:R1:W-:Y:S04]  /*b350*/  LDGSTS.E [R243+0x11700], [R214.64], P4 ;  /* 0x11700000d6f37fae */ /* 0x0003e8000a121844 */
[----:B-1----:R-:W3:Y:S04]  /*b360*/  LDL.LU.64 R218, [R1+0x22d0] ;  /* 0x0022d00001da7983 */ /* 0x002ee80000300a00 */
[----:B------:R-:W3:Y:S04]  /*b370*/  LDL.LU.64 R216, [R1+0x22c8] ;  /* 0x0022c80001d87983 */ /* 0x000ee80000300a00 */
[----:B------:R-:W3:Y:S04]  /*b380*/  LDL.LU.64 R214, [R1+0x22c0] ;  /* 0x0022c00001d67983 */ /* 0x000ee80000300a00 */
        /* <DEDUP_REMOVED lines=38> */
[----:B-1----:R-:W3:Y:S04]  /*b5f0*/  LDL.LU.64 R10, [R1+0x2228] ;  /* 0x00222800010a7983 */ /* 0x002ee80000300a00 */
[----:B------:R-:W3:Y:S04]  /*b600*/  LDL.LU.64 R18, [R1+0x2220] ;  /* 0x0022200001127983 */ /* 0x000ee80000300a00 */
[----:B--2---:R1:W-:Y:S04]  /*b610*/  LDGSTS.E [R243+0x16b00], [R2.64], P4 ;  /* 0x16b0000002f37fae */ /* 0x0043e8000a121844 */
[----:B-1----:R-:W2:Y:S04]  /*b620*/  LDL.LU.64 R2, [R1+0x2218] ;  /* 0x0022180001027983 */ /* 0x002ea80000300a00 */
[----:B--2---:R1:W-:Y:S04]  /*b630*/  LDGSTS.E [R243+0x16f00], [R2.64], P4 ;  /* 0x16f0000002f37fae */ /* 0x0043e8000a121844 */
[----:B------:R2:W-:Y:S04]  /*b640*/  LDGSTS.E [R243+0x17300], [R244.64], P4 ;  /* 0x17300000f4f37fae */ /* 0x0005e8000a121844 */
[----:B---3--:R3:W-:Y:S04]  /*b650*/  LDGSTS.E [R243+0x17700], [R18.64], P4 ;  /* 0x1770000012f37fae */ /* 0x0087e8000a121844 */
[----:B-1----:R-:W2:Y:S04]  /*b660*/  LDL.LU.64 R2, [R1+0x2210] ;  /* 0x0022100001027983 */ /* 0x002ea80000300a00 */
[----:B------:R3:W-:Y:S01]  /*b670*/  LDGSTS.E [R243+0x17b00], [R10.64], P4 ;  /* 0x17b000000af37fae */ /* 0x0007e2000a121844 */
[----:B------:R-:W-:-:S04]  /*b680*/  IMAD.WIDE R176, R248, 0x4, R176 ;  /* 0x00000004f8b07825 */ /* 0x000fc800078e02b0 */
[C---:B------:R-:W-:Y:S01]  /*b690*/  IMAD.WIDE R24, R248.reuse, 0x4, R24 ;  /* 0x00000004f8187825 */ /* 0x040fe200078e0218 */
[----:B------:R1:W-:Y:S03]  /*b6a0*/  STL.64 [R1+0x13f0], R176 ;  /* 0x0013f0b001007387 */ /* 0x0003e60000100a00 */
[C---:B------:R-:W-:Y:S01]  /*b6b0*/  IMAD.WIDE R172, R248.reuse, 0x4, R172 ;  /* 0x00000004f8ac7825 */ /* 0x040fe200078e02ac */
[----:B------:R1:W-:Y:S03]  /*b6c0*/  STL.64 [R1+0x1400], R24 ;  /* 0x0014001801007387 */ /* 0x0003e60000100a00 */
[----:B------:R-:W-:Y:S01]  /*b6d0*/  IMAD.WIDE R174, R248, 0x4, R174 ;  /* 0x00000004f8ae7825 */ /* 0x000fe200078e02ae */
[----:B------:R1:W-:Y:S04]  /*b6e0*/  STL.64 [R1+0x1410], R172 ;  /* 0x001410ac01007387 */ /* 0x0003e80000100a00 */
[----:B------:R1:W-:Y:S01]  /*b6f0*/  STL.64 [R1+0x1420], R174 ;  /* 0x001420ae01007387 */ /* 0x0003e20000100a00 */
[----:B------:R-:W-:-:S05]  /*b700*/  IMAD.MOV.U32 R252, RZ, RZ, c[0x0][0x180] ;  /* 0x00006000fffc7624 */ /* 0x000fca00078e00ff */
[----:B------:R-:W-:Y:S01]  /*b710*/  IADD3 R240, R252, -0x35, RZ ;  /* 0xffffffcbfcf07810 */ /* 0x000fe20007ffe0ff */
[----:B------:R-:W-:-:S04]  /*b720*/  IMAD.WIDE R26, R248, 0x4, R26 ;  /* 0x00000004f81a7825 */ /* 0x000fc800078e021a */
[----:B------:R-:W-:-:S04]  /*b730*/  IMAD.WIDE R28, R248, 0x4, R28 ;  /* 0x00000004f81c7825 */ /* 0x000fc800078e021c */
[----:B------:R-:W-:-:S04]  /*b740*/  IMAD.WIDE R30, R248, 0x4, R30 ;  /* 0x00000004f81e7825 */ /* 0x000fc800078e021e */
[----:B------:R-:W-:Y:S01]  /*b750*/  IMAD.WIDE R118, R248, 0x4, R118 ;  /* 0x00000004f8767825 */ /* 0x000fe200078e0276 */
[----:B------:R-:W1:Y:S02]  /*b760*/  S2R R242, SR_TID.X ;  /* 0x0000000000f27919 */ /* 0x000e640000002100 */
[----:B-1----:R-:W-:Y:S02]  /*b770*/  LOP3.LUT R242, R242, 0x3f, RZ, 0xc0, !PT ;  /* 0x0000003ff2f27812 */ /* 0x002fe400078ec0ff */
[----:B--2---:R3:W-:Y:S04]  /*b780*/  LDGSTS.E [R243+0x17f00], [R2.64], P4 ;  /* 0x17f0000002f37fae */ /* 0x0047e8000a121844 */
[----:B------:R-:W0:Y:S04]  /*b790*/  LDGDEPBAR ;  /* 0x00000000000079af */ /* 0x000e280000000000 */
[----:B------:R-:W-:Y:S01]  /*b7a0*/  BAR.SYNC.DEFER_BLOCKING 0x0 ;  /* 0x0000000000007b1d */ /* 0x000fe20000010000 */
[----:B------:R-:W-:-:S05]  /*b7b0*/  ISETP.GE.U32.AND P4, PT, R240, 0x7fffffac, PT ;  /* 0x7fffffacf000780c */ /* 0x000fca0003f86070 */
[----:B------:R-:W-:Y:S01]  /*b7c0*/  @!PT LDS RZ, [RZ] ;  /* 0x00000000fffff984 */ /* 0x000fe20000000800 */
[----:B------:R-:W-:Y:S01]  /*b7d0*/  @!PT LDS RZ, [RZ] ;  /* 0x00000000fffff984 */ /* 0x000fe20000000800 */
[----:B------:R-:W-:Y:S01]  /*b7e0*/  @!PT LDS RZ, [RZ] ;  /* 0x00000000fffff984 */ /* 0x000fe20000000800 */
[----:B------:R1:W-:Y:S04]  /*b7f0*/  LDGSTS.E [R250+0x8000], [R176.64], !P2 ;  /* 0x08000000b0fa7fae */ /* 0x0003e8000d121844 */
[----:B------:R2:W-:Y:S04]  /*b800*/  LDGSTS.E [R250+0x8100], [R24.64], !P2 ;  /* 0x0810000018fa7fae */ /* 0x0005e8000d121844 */
[----:B------:R3:W-:Y:S04]  /*b810*/  LDGSTS.E [R250+0x8200], [R172.64], !P2 ;  /* 0x08200000acfa7fae */ /* 0x0007e8000d121844 */
[----:B------:R4:W-:Y:S01]  /*b820*/  LDGSTS.E [R250+0x8300], [R174.64], !P2 ;  /* 0x08300000aefa7fae */ /* 0x0009e2000d121844 */
[----:B-1----:R-:W-:-:S04]  /*b830*/  IMAD.WIDE R176, R248, 0x4, R178 ;  /* 0x00000004f8b07825 */ /* 0x002fc800078e02b2 */
[C---:B--2---:R-:W-:Y:S01]  /*b840*/  IMAD.WIDE R24, R248.reuse, 0x4, R184 ;  /* 0x00000004f8187825 */ /* 0x044fe200078e02b8 */
[----:B------:R1:W-:Y:S03]  /*b850*/  STL.64 [R1+0x1138], R176 ;  /* 0x001138b001007387 */ /* 0x0003e60000100a00 */
[C---:B---3--:R-:W-:Y:S01]  /*b860*/  IMAD.WIDE R172, R248.reuse, 0x4, R182 ;  /* 0x00000004f8ac7825 */ /* 0x048fe200078e02b6 */
[----:B------:R1:W-:Y:S03]  /*b870*/  LDGSTS.E [R250+0x9000], [R176.64], !P3 ;  /* 0x09000000b0fa7fae */ /* 0x0003e6000d921844 */
[----:B----4-:R-:W-:-:S05]  /*b880*/  IMAD.WIDE R174, R248, 0x4, R180 ;  /* 0x00000004f8ae7825 */ /* 0x010fca00078e02b4 */
[----:B------:R2:W-:Y:S04]  /*b890*/  STL.64 [R1+0x1140], R174 ;  /* 0x001140ae01007387 */ /* 0x0005e80000100a00 */
[----:B------:R2:W-:Y:S01]  /*b8a0*/  LDGSTS.E [R250+0x9100], [R174.64], !P3 ;  /* 0x09100000aefa7fae */ /* 0x0005e2000d921844 */
[----:B-1----:R-:W-:-:S03]  /*b8b0*/  IMAD.WIDE R176, R248, 0x4, R186 ;  /* 0x00000004f8b07825 */ /* 0x002fc600078e02ba */
[----:B------:R1:W-:Y:S04]  /*b8c0*/  STL.64 [R1+0x1148], R172 ;  /* 0x001148ac01007387 */ /* 0x0003e80000100a00 */
[----:B------:R1:W-:Y:S01]  /*b8d0*/  LDGSTS.E [R250+0x9200], [R172.64], !P3 ;  /* 0x09200000acfa7fae */ /* 0x0003e2000d921844 */
[----:B--2---:R-:W-:-:S03]  /*b8e0*/  IMAD.WIDE R174, R248, 0x4, R188 ;  /* 0x00000004f8ae7825 */ /* 0x004fc600078e02bc */
        /* <DEDUP_REMOVED lines=18> */
[----:B------:R2:W-:Y:S01]  /*ba10*/  STL.64 [R1+0x1220], R174 ;  /* 0x001220ae01007387 */ /* 0x0005e20000100a00 */
[----:B------:R-:W-:-:S03]  /*ba20*/  SEL R240, R0, RZ, P1 ;  /* 0x000000ff00f07207 */ /* 0x000fc60000800000 */
[----:B------:R2:W-:Y:S01]  /*ba30*/  LDGSTS.E [R250+0xb100], [R174.64], !P6 ;  /* 0x0b100000aefa7fae */ /* 0x0005e2000f121844 */
[----:B-1----:R-:W-:-:S03]  /*ba40*/  IMAD.WIDE R176, R248, 0x4, R202 ;  /* 0x00000004f8b07825 */ /* 0x002fc600078e02ca */
[----:B------:R1:W-:Y:S01]  /*ba50*/  STL.64 [R1+0x1228], R172 ;  /* 0x001228ac01007387 */ /* 0x0003e20000100a00 */
[----:B------:R-:W-:-:S03]  /*ba60*/  ISETP.GE.U32.AND P1, PT, R241, 0x7fffffa8, PT ;  /* 0x7fffffa8f100780c */ /* 0x000fc60003f26070 */
[----:B------:R1:W-:Y:S01]  /*ba70*/  LDGSTS.E [R250+0xb200], [R172.64], !P6 ;  /* 0x0b200000acfa7fae */ /* 0x0003e2000f121844 */
[----:B--2---:R-:W-:-:S03]  /*ba80*/  IMAD.WIDE R174, R248, 0x4, R204 ;  /* 0x00000004f8ae7825 */ /* 0x004fc600078e02cc */
[----:B------:R2:W-:Y:S04]  /*ba90*/  STL.64 [R1+0x1230], R24 ;  /* 0x0012301801007387 */ /* 0x0005e80000100a00 */
[----:B------:R2:W-:Y:S01]  /*baa0*/  LDGSTS.E [R250+0xb300], [R24.64], !P6 ;  /* 0x0b30000018fa7fae */ /* 0x0005e2000f121844 */
[----:B-1----:R-:W-:-:S03]  /*bab0*/  IMAD.WIDE R172, R248, 0x4, R206 ;  /* 0x00000004f8ac7825 */ /* 0x002fc600078e02ce */
[----:B------:R1:W-:Y:S01]  /*bac0*/  STL.64 [R1+0x1278], R176 ;  /* 0x001278b001007387 */ /* 0x0003e20000100a00 */
[----:B------:R-:W-:-:S03]  /*bad0*/  IADD3 R0, R252, -0x3d, RZ ;  /* 0xffffffc3fc007810 */ /* 0x000fc60007ffe0ff */
[----:B------:R1:W-:Y:S01]  /*bae0*/  LDGSTS.E [R250+0xc000], [R176.64], !P0 ;  /* 0x0c000000b0fa7fae */ /* 0x0003e2000c121844 */
[----:B--2---:R-:W-:-:S03]  /*baf0*/  IMAD.WIDE R24, R248, 0x4, R208 ;  /* 0x00000004f8187825 */ /* 0x004fc600078e02d0 */
[----:B------:R2:W-:Y:S04]  /*bb00*/  STL.64 [R1+0x1280], R174 ;  /* 0x001280ae01007387 */ /* 0x0005e80000100a00 */
        /* <DEDUP_REMOVED lines=20> */
[----:B------:R2:W-:Y:S01]  /*bc50*/  STL.64 [R1+0x12f0], R24 ;  /* 0x0012f01801007387 */ /* 0x0005e20000100a00 */
[----:B------:R-:W-:-:S03]  /*bc60*/  IADD3 R0, R252, -0x26, RZ ;  /* 0xffffffdafc007810 */ /* 0x000fc60007ffe0ff */
[----:B------:R2:W-:Y:S01]  /*bc70*/  LDGSTS.E [R250+0xd300], [R24.64], !P4 ;  /* 0x0d30000018fa7fae */ /* 0x0005e2000e121844 */
[----:B-1----:R-:W-:-:S03]  /*bc80*/  IMAD.WIDE R172, R248, 0x4, R222 ;  /* 0x00000004f8ac7825 */ /* 0x002fc600078e02de */
[----:B------:R1:W-:Y:S04]  /*bc90*/  STL.64 [R1+0x1340], R176 ;  /* 0x001340b001007387 */ /* 0x0003e80000100a00 */
[----:B------:R1:W-:Y:S01]  /*bca0*/  LDGSTS.E [R250+0xe000], [R176.64], !P1 ;  /* 0x0e000000b0fa7fae */ /* 0x0003e2000c921844 */
[----:B--2---:R-:W-:-:S03]  /*bcb0*/  IMAD.WIDE R24, R248, 0x4, R224 ;  /* 0x00000004f8187825 */ /* 0x004fc600078e02e0 */
[----:B------:R2:W-:Y:S01]  /*bcc0*/  STL.64 [R1+0x1348], R174 ;  /* 0x001348ae01007387 */ /* 0x0005e20000100a00 */
[----:B------:R-:W-:-:S03]  /*bcd0*/  ISETP.GE.U32.AND P5, PT, R0, 0x7fffffbb, PT ;  /* 0x7fffffbb0000780c */ /* 0x000fc60003fa6070 */
        /* <DEDUP_REMOVED lines=9> */
[----:B------:R-:W-:Y:S01]  /*bd70*/  STL.64 [R1+0x1380], R176 ;  /* 0x001380b001007387 */ /* 0x000fe20000100a00 */
[----:B------:R-:W-:-:S03]  /*bd80*/  ISETP.GE.U32.AND P6, PT, R0, 0x7fffffb7, PT ;  /* 0x7fffffb70000780c */ /* 0x000fc60003fc6070 */
[----:B------:R1:W-:Y:S01]  /*bd90*/  LDGSTS.E [R250+0xf000], [R176.64], !P2 ;  /* 0x0f000000b0fa7fae */ /* 0x0003e2000d121844 */
[----:B--2---:R-:W-:-:S03]  /*bda0*/  IMAD.WIDE R24, R248, 0x4, R236 ;  /* 0x00000004f8187825 */ /* 0x004fc600078e02ec */
[----:B------:R-:W-:Y:S01]  /*bdb0*/  STL.64 [R1+0x1388], R174 ;  /* 0x001388ae01007387 */ /* 0x000fe20000100a00 */
[----:B------:R-:W-:-:S03]  /*bdc0*/  IADD3 R0, R252, -0x2e, RZ ;  /* 0xffffffd2fc007810 */ /* 0x000fc60007ffe0ff */
[----:B------:R1:W-:Y:S04]  /*bdd0*/  LDGSTS.E [R250+0xf100], [R174.64], !P2 ;  /* 0x0f100000aefa7fae */ /* 0x0003e8000d121844 */
[----:B------:R-:W-:Y:S04]  /*bde0*/  STL.64 [R1+0x1390], R172 ;  /* 0x001390ac01007387 */ /* 0x000fe80000100a00 */
[----:B------:R1:W-:Y:S04]  /*bdf0*/  LDGSTS.E [R250+0xf200], [R172.64], !P2 ;  /* 0x0f200000acfa7fae */ /* 0x0003e8000d121844 */
[----:B------:R2:W-:Y:S04]  /*be00*/  STL.64 [R1+0x1398], R24 ;  /* 0x0013981801007387 */ /* 0x0005e80000100a00 */
[----:B------:R2:W-:Y:S01]  /*be10*/  LDGSTS.E [R250+0xf300], [R24.64], !P2 ;  /* 0x0f30000018fa7fae */ /* 0x0005e2000d121844 */
[----:B------:R-:W-:Y:S01]  /*be20*/  ISETP.GE.U32.AND P0, PT, R0, 0x7fffffb3, PT ;  /* 0x7fffffb30000780c */ /* 0x000fe20003f06070 */
[----:B------:R-:W-:Y:S01]  /*be30*/  IMAD.WIDE R236, R248, 0x4, R32 ;  /* 0x00000004f8ec7825 */ /* 0x000fe200078e0220 */
[----:B------:R-:W-:-:S03]  /*be40*/  IADD3 R0, R252, -0x32, RZ ;  /* 0xffffffcefc007810 */ /* 0x000fc60007ffe0ff */
[----:B--2---:R-:W-:Y:S01]  /*be50*/  IMAD.WIDE R24, R248, 0x4, R238 ;  /* 0x00000004f8187825 */ /* 0x004fe200078e02ee */
[----:B------:R-:W-:-:S04]  /*be60*/  ISETP.GE.U32.AND P4, PT, R0, 0x7fffffaf, PT ;  /* 0x7fffffaf0000780c */ /* 0x000fc80003f86070 */
[----:B------:R2:W-:Y:S04]  /*be70*/  STL.64 [R1+0x1e00], R24 ;  /* 0x001e001801007387 */ /* 0x0005e80000100a00 */
[----:B------:R2:W-:Y:S04]  /*be80*/  LDGSTS.E [R246+0x8400], [R24.64], !P3 ;  /* 0x0840000018f67fae */ /* 0x0005e8000d921844 */
[----:B------:R-:W-:Y:S01]  /*be90*/  STL.64 [R1+0x1e08], R26 ;  /* 0x001e081a01007387 */ /* 0x000fe20000100a00 */
[----:B------:R-:W-:-:S03]  /*bea0*/  IADD3 R0, R252, -0x36, RZ ;  /* 0xffffffcafc007810 */ /* 0x000fc60007ffe0ff */
[----:B------:R3:W-:Y:S04]  /*beb0*/  LDGSTS.E [R246+0x8500], [R26.64], !P3 ;  /* 0x085000001af67fae */ /* 0x0007e8000d921844 */
[----:B------:R-:W-:Y:S04]  /*bec0*/  STL.64 [R1+0x1e10], R28 ;  /* 0x001e101c01007387 */ /* 0x000fe80000100a00 */
[----:B------:R4:W-:Y:S04]  /*bed0*/  LDGSTS.E [R246+0x8600], [R28.64], !P3 ;  /* 0x086000001cf67fae */ /* 0x0009e8000d921844 */
[----:B------:R-:W-:Y:S04]  /*bee0*/  STL.64 [R1+0x1e18], R30 ;  /* 0x001e181e01007387 */ /* 0x000fe80000100a00 */
[----:B------:R1:W-:Y:S04]  /*bef0*/  LDGSTS.E [R246+0x8700], [R30.64], !P3 ;  /* 0x087000001ef67fae */ /* 0x0003e8000d921844 */
[----:B------:R-:W-:Y:S04]  /*bf00*/  STL.64 [R1+0x10b0], R118 ;  /* 0x0010b07601007387 */ /* 0x000fe80000100a00 */
[----:B------:R1:W-:Y:S04]  /*bf10*/  LDGSTS.E [R246+0x9400], [R236.64], !P5 ;  /* 0x09400000ecf67fae */ /* 0x0003e8000e921844 */
[----:B------:R1:W-:Y:S01]  /*bf20*/  STL.64 [R1+0x1e20], R236 ;  /* 0x001e20ec01007387 */ /* 0x0003e20000100a00 */
[----:B------:R-:W-:Y:S01]  /*bf30*/  ISETP.GE.U32.AND P1, PT, R0, 0x7fffffab, PT ;  /* 0x7fffffab0000780c */ /* 0x000fe20003f26070 */
[----:B------:R-:W-:Y:S01]  /*bf40*/  IMAD.WIDE R238, R248, 0x4, R116 ;  /* 0x00000004f8ee7825 */ /* 0x000fe200078e0274 */
[----:B------:R-:W-:-:S03]  /*bf50*/  IADD3 R0, R252, -0x3a, RZ ;  /* 0xffffffc6fc007810 */ /* 0x000fc60007ffe0ff */
[----:B--2---:R-:W-:-:S04]  /*bf60*/  IMAD.WIDE R24, R248, 0x4, R120 ;  /* 0x00000004f8187825 */ /* 0x004fc800078e0278 */
[----:B-1----:R-:W-:Y:S01]  /*bf70*/  IMAD.MOV.U32 R237, RZ, RZ, c[0x0][0x188] ;  /* 0x00006200ffed7624 */ /* 0x002fe200078e00ff */
[----:B------:R1:W-:Y:S03]  /*bf80*/  LDGSTS.E [R246+0x9500], [R238.64], !P5 ;  /* 0x09500000eef67fae */ /* 0x0003e6000e921844 */
[----:B------:R-:W-:Y:S01]  /*bf90*/  IMAD.SHL.U32 R237, R237, 0x20, RZ ;  /* 0x00000020eded7824 */ /* 0x000fe200078e00ff */
[----:B------:R-:W-:Y:S01]  /*bfa0*/  ISETP.GE.U32.AND P2, PT, R0, 0x7fffffa7, PT ;  /* 0x7fffffa70000780c */ /* 0x000fe20003f46070 */
[----:B------:R1:W-:Y:S01]  /*bfb0*/  LDGSTS.E [R246+0x9600], [R118.64], !P5 ;  /* 0x0960000076f67fae */ /* 0x0003e2000e921844 */
[----:B------:R-:W-:Y:S01]  /*bfc0*/  IADD3 R0, R252, -0x3e, RZ ;  /* 0xffffffc2fc007810 */ /* 0x000fe20007ffe0ff */
[C---:B------:R-:W-:Y:S02]  /*bfd0*/  IMAD.WIDE R30, R237.reuse, 0x4, R122 ;  /* 0x00000004ed1e7825 */ /* 0x040fe400078e027a */
[----:B------:R2:W-:Y:S02]  /*bfe0*/  STL.64 [R1+0x10b8], R24 ;  /* 0x0010b81801007387 */ /* 0x0005e40000100a00 */
[----:B----4-:R-:W-:-:S02]  /*bff0*/  IMAD.WIDE R28, R237, 0x4, R124 ;  /* 0x00000004ed1c7825 */ /* 0x010fc400078e027c */
[----:B------:R2:W-:Y:S02]  /*c000*/  LDGSTS.E [R246+0x9700], [R24.64], !P5 ;  /* 0x0970000018f67fae */ /* 0x0005e4000e921844 */
[----:B---3--:R-:W-:Y:S01]  /*c010*/  IMAD.WIDE R26, R237, 0x4, R126 ;  /* 0x00000004ed1a7825 */ /* 0x008fe200078e027e */
[----:B------:R-:W-:Y:S01]  /*c020*/  ISETP.GE.U32.AND P3, PT, R0, 0x7fffffa3, PT ;  /* 0x7fffffa30000780c */ /* 0x000fe20003f66070 */
[----:B------:R-:W-:Y:S01]  /*c030*/  STL.64 [R1+0x1e28], R238 ;  /* 0x001e28ee01007387 */ /* 0x000fe20000100a00 */
[----:B------:R-:W-:-:S03]  /*c040*/  IADD3 R0, R252, -0x23, RZ ;  /* 0xffffffddfc007810 */ /* 0x000fc60007ffe0ff */
[----:B------:R3:W-:Y:S01]  /*c050*/  STL.64 [R1+0x1158], R30 ;  /* 0x0011581e01007387 */ /* 0x0007e20000100a00 */
[----:B--2---:R-:W-:-:S03]  /*c060*/  IMAD.WIDE R24, R237, 0x4, R128 ;  /* 0x00000004ed187825 */ /* 0x004fc600078e0280 */
[----:B------:R3:W-:Y:S04]  /*c070*/  LDGSTS.E [R246+0xa400], [R30.64], !P6 ;  /* 0x0a4000001ef67fae */ /* 0x0007e8000f121844 */
[----:B------:R2:W-:Y:S04]  /*c080*/  STL.64 [R1+0x1160], R28 ;  /* 0x0011601c01007387 */ /* 0x0005e80000100a00 */
[----:B------:R2:W-:Y:S01]  /*c090*/  LDGSTS.E [R246+0xa500], [R28.64], !P6 ;  /* 0x0a5000001cf67fae */ /* 0x0005e2000f121844 */
[----:B---3--:R-:W-:-:S03]  /*c0a0*/  IMAD.WIDE R30, R237, 0x4, R130 ;  /* 0x00000004ed1e7825 */ /* 0x008fc600078e0282 */
[----:B------:R3:W-:Y:S01]  /*c0b0*/  STL.64 [R1+0x1168], R26 ;  /* 0x0011681a01007387 */ /* 0x0007e20000100a00 */
[----:B------:R-:W-:-:S03]  /*c0c0*/  ISETP.GE.U32.AND P5, PT, R0, 0x7fffffbe, PT ;  /* 0x7fffffbe0000780c */ /* 0x000fc60003fa6070 */
[----:B------:R3:W-:Y:S01]  /*c0d0*/  LDGSTS.E [R246+0xa600], [R26.64], !P6 ;  /* 0x0a6000001af67fae */ /* 0x0007e2000f121844 */
[----:B--2---:R-:W-:-:S03]  /*c0e0*/  IMAD.WIDE R28, R237, 0x4, R132 ;  /* 0x00000004ed1c7825 */ /* 0x004fc600078e0284 */
[----:B------:R2:W-:Y:S01]  /*c0f0*/  STL.64 [R1+0x1170], R24 ;  /* 0x0011701801007387 */ /* 0x0005e20000100a00 */
[----:B------:R-:W-:-:S03]  /*c100*/  IADD3 R0, R252, -0x27, RZ ;  /* 0xffffffd9fc007810 */ /* 0x000fc60007ffe0ff */
[----:B------:R2:W-:Y:S01]  /*c110*/  LDGSTS.E [R246+0xa700], [R24.64], !P6 ;  /* 0x0a70000018f67fae */ /* 0x0005e2000f121844 */
[----:B---3--:R-:W-:-:S03]  /*c120*/  IMAD.WIDE R26, R237, 0x4, R134 ;  /* 0x00000004ed1a7825 */ /* 0x008fc600078e0286 */
[----:B------:R3:W-:Y:S04]  /*c130*/  STL.64 [R1+0x11d8], R30 ;  /* 0x0011d81e01007387 */ /* 0x0007e80000100a00 */
[----:B------:R3:W-:Y:S01]  /*c140*/  LDGSTS.E [R246+0xb400], [R30.64], !P0 ;  /* 0x0b4000001ef67fae */ /* 0x0007e2000c121844 */
[----:B--2---:R-:W-:-:S03]  /*c150*/  IMAD.WIDE R24, R237, 0x4, R136 ;  /* 0x00000004ed187825 */ /* 0x004fc600078e0288 */
[----:B------:R2:W-:Y:S01]  /*c160*/  STL.64 [R1+0x11e0], R28 ;  /* 0x0011e01c01007387 */ /* 0x0005e20000100a00 */
[----:B------:R-:W-:-:S03]  /*c170*/  ISETP.GE.U32.AND P6, PT, R0, 0x7fffffba, PT ;  /* 0x7fffffba0000780c */ /* 0x000fc60003fc6070 */
[----:B------:R2:W-:Y:S01]  /*c180*/  LDGSTS.E [R246+0xb500], [R28.64], !P0 ;  /* 0x0b5000001cf67fae */ /* 0x0005e2000c121844 */
[----:B---3--:R-:W-:-:S03]  /*c190*/  IMAD.WIDE R30, R237, 0x4, R138 ;  /* 0x00000004ed1e7825 */ /* 0x008fc600078e028a */
[----:B------:R3:W-:Y:S01]  /*c1a0*/  STL.64 [R1+0x11e8], R26 ;  /* 0x0011e81a01007387 */ /* 0x0007e20000100a00 */
[----:B------:R-:W-:-:S03]  /*c1b0*/  IADD3 R0, R252, -0x2b, RZ ;  /* 0xffffffd5fc007810 */ /* 0x000fc60007ffe0ff */
[----:B------:R3:W-:Y:S01]  /*c1c0*/  LDGSTS.E [R246+0xb600], [R26.64], !P0 ;  /* 0x0b6000001af67fae */ /* 0x0007e2000c121844 */
[----:B--2---:R-:W-:-:S03]  /*c1d0*/  IMAD.WIDE R28, R237, 0x4, R140 ;  /* 0x00000004ed1c7825 */ /* 0x004fc600078e028c */
        /* <DEDUP_REMOVED lines=44> */
[----:B------:R-:W-:Y:S01]  /*c4a0*/  IMAD.WIDE R32, R237, 0x4, R170 ;  /* 0x00000004ed207825 */ /* 0x000fe200078e02aa */
[----:B------:R-:W-:-:S03]  /*c4b0*/  ISETP.GE.U32.AND P2, PT, R0, 0x7fffffaa, PT ;  /* 0x7fffffaa0000780c */ /* 0x000fc60003f46070 */
[C---:B---3--:R-:W-:Y:S01]  /*c4c0*/  IMAD.WIDE R26, R237.reuse, 0x4, R166 ;  /* 0x00000004ed1a7825 */ /* 0x048fe200078e02a6 */
[----:B------:R3:W-:Y:S01]  /*c4d0*/  STL.64 [R1+0x1360], R30 ;  /* 0x0013601e01007387 */ /* 0x0007e20000100a00 */
[----:B------:R-:W-:Y:S02]  /*c4e0*/  IADD3 R0, R252, -0x3b, RZ ;  /* 0xffffffc5fc007810 */ /* 0x000fe40007ffe0ff */
[C---:B------:R-:W-:Y:S01]  /*c4f0*/  IMAD.WIDE R34, R237.reuse, 0x4, R34 ;  /* 0x00000004ed227825 */ /* 0x040fe200078e0222 */
[----:B------:R3:W-:Y:S03]  /*c500*/  LDGSTS.E [R246+0xf400], [R30.64], !P3 ;  /* 0x0f4000001ef67fae */ /* 0x0007e6000d921844 */
[C---:B--2---:R-:W-:Y:S01]  /*c510*/  IMAD.WIDE R24, R237.reuse, 0x4, R168 ;  /* 0x00000004ed187825 */ /* 0x044fe200078e02a8 */
[----:B------:R2:W-:Y:S03]  /*c520*/  STL.64 [R1+0x1368], R28 ;  /* 0x0013681c01007387 */ /* 0x0005e60000100a00 */
[C---:B------:R-:W-:Y:S01]  /*c530*/  IMAD.WIDE R36, R237.reuse, 0x4, R36 ;  /* 0x00000004ed247825 */ /* 0x040fe200078e0224 */
[----:B------:R2:W-:Y:S03]  /*c540*/  LDGSTS.E [R246+0xf500], [R28.64], !P3 ;  /* 0x0f5000001cf67fae */ /* 0x0005e6000d921844 */
[C---:B------:R-:W-:Y:S01]  /*c550*/  IMAD.WIDE R38, R237.reuse, 0x4, R38 ;  /* 0x00000004ed267825 */ /* 0x040fe200078e0226 */
[----:B------:R4:W-:Y:S03]  /*c560*/  STL.64 [R1+0x1370], R26 ;  /* 0x0013701a01007387 */ /* 0x0009e60000100a00 */
[C---:B------:R-:W-:Y:S01]  /*c570*/  IMAD.WIDE R48, R237.reuse, 0x4, R48 ;  /* 0x00000004ed307825 */ /* 0x040fe200078e0230 */
[----:B------:R4:W-:Y:S03]  /*c580*/  LDGSTS.E [R246+0xf600], [R26.64], !P3 ;  /* 0x0f6000001af67fae */ /* 0x0009e6000d921844 */
[C---:B------:R-:W-:Y:S01]  /*c590*/  IMAD.WIDE R50, R237.reuse, 0x4, R50 ;  /* 0x00000004ed327825 */ /* 0x040fe200078e0232 */
[----:B------:R1:W-:Y:S04]  /*c5a0*/  STL.64 [R1+0x1378], R24 ;  /* 0x0013781801007387 */ /* 0x0003e80000100a00 */
[----:B------:R1:W-:Y:S01]  /*c5b0*/  LDGSTS.E [R246+0xf700], [R24.64], !P3 ;  /* 0x0f70000018f67fae */ /* 0x0003e2000d921844 */
[----:B------:R-:W-:Y:S01]  /*c5c0*/  ISETP.GE.U32.AND P3, PT, R0, 0x7fffffa6, PT ;  /* 0x7fffffa60000780c */ /* 0x000fe20003f66070 */
[----:B------:R-:W-:-:S02]  /*c5d0*/  IMAD.WIDE R52, R237, 0x4, R52 ;  /* 0x00000004ed347825 */ /* 0x000fc400078e0234 */
[----:B------:R1:W-:Y:S01]  /*c5e0*/  LDGSTS.E [R251+0x8800], [R32.64], !P5 ;  /* 0x0880000020fb7fae */ /* 0x0003e2000e921844 */
[----:B------:R-:W-:Y:S01]  /*c5f0*/  IADD3 R0, R252, -0x3f, RZ ;  /* 0xffffffc1fc007810 */ /* 0x000fe20007ffe0ff */
[C---:B------:R-:W-:Y:S02]  /*c600*/  IMAD.WIDE R54, R237.reuse, 0x4, R54 ;  /* 0x00000004ed367825 */ /* 0x040fe400078e0236 */
[----:B------:R-:W-:Y:S02]  /*c610*/  STL.64 [R1+0x1e30], R32 ;  /* 0x001e302001007387 */ /* 0x000fe40000100a00 */
[C---:B---3--:R-:W-:Y:S02]  /*c620*/  IMAD.WIDE R30, R237.reuse, 0x4, R68 ;  /* 0x00000004ed1e7825 */ /* 0x048fe400078e0244 */
[----:B------:R3:W-:Y:S04]  /*c630*/  LDGSTS.E [R251+0x8900], [R34.64], !P5 ;  /* 0x0890000022fb7fae */ /* 0x0007e8000e921844 */
[----:B------:R-:W-:Y:S01]  /*c640*/  STL.64 [R1+0x1e38], R34 ;  /* 0x001e382201007387 */ /* 0x000fe20000100a00 */
[----:B--2---:R-:W-:-:S03]  /*c650*/  IMAD.WIDE R28, R237, 0x4, R70 ;  /* 0x00000004ed1c7825 */ /* 0x004fc600078e0246 */
[----:B------:R3:W-:Y:S01]  /*c660*/  LDGSTS.E [R251+0x8a00], [R36.64], !P5 ;  /* 0x08a0000024fb7fae */ /* 0x0007e2000e921844 */
[----:B----4-:R-:W-:-:S03]  /*c670*/  IMAD.WIDE R26, R237, 0x4, R72 ;  /* 0x00000004ed1a7825 */ /* 0x010fc600078e0248 */
[----:B------:R-:W-:Y:S01]  /*c680*/  STL.64 [R1+0x1e40], R36 ;  /* 0x001e402401007387 */ /* 0x000fe20000100a00 */
[----:B-1----:R-:W-:-:S03]  /*c690*/  IMAD.WIDE R24, R237, 0x4, R74 ;  /* 0x00000004ed187825 */ /* 0x002fc600078e024a */
[----:B------:R3:W-:Y:S01]  /*c6a0*/  LDGSTS.E [R251+0x8b00], [R38.64], !P5 ;  /* 0x08b0000026fb7fae */ /* 0x0007e2000e921844 */
[----:B------:R-:W-:-:S03]  /*c6b0*/  ISETP.GE.U32.AND P5, PT, R0, 0x7fffffa2, PT ;  /* 0x7fffffa20000780c */ /* 0x000fc60003fa6070 */
        /* <DEDUP_REMOVED lines=9> */
[----:B------:R-:W-:Y:S01]  /*c750*/  STL.64 [R1+0x1e68], R54 ;  /* 0x001e683601007387 */ /* 0x000fe20000100a00 */
[----:B------:R-:W-:-:S03]  /*c760*/  ISETP.GE.U32.AND P6, PT, R0, 0x7fffffbd, PT ;  /* 0x7fffffbd0000780c */ /* 0x000fc60003fc6070 */
[----:B------:R1:W-:Y:S04]  /*c770*/  STL.64 [R1+0x10c8], R30 ;  /* 0x0010c81e01007387 */ /* 0x0003e80000100a00 */
[----:B------:R1:W-:Y:S01]  /*c780*/  LDGSTS.E [R251+0xa800], [R30.64], !P0 ;  /* 0x0a8000001efb7fae */ /* 0x0003e2000c121844 */
[----:B------:R-:W-:-:S03]  /*c790*/  IADD3 R0, R252, -0x28, RZ ;  /* 0xffffffd8fc007810 */ /* 0x000fc60007ffe0ff */
[----:B------:R2:W-:Y:S04]  /*c7a0*/  STL.64 [R1+0x10d0], R28 ;  /* 0x0010d01c01007387 */ /* 0x0005e80000100a00 */
[----:B------:R2:W-:Y:S01]  /*c7b0*/  LDGSTS.E [R251+0xa900], [R28.64], !P0 ;  /* 0x0a9000001cfb7fae */ /* 0x0005e2000c121844 */
[----:B-1----:R-:W-:-:S03]  /*c7c0*/  IMAD.WIDE R30, R237, 0x4, R76 ;  /* 0x00000004ed1e7825 */ /* 0x002fc600078e024c */
[----:B------:R1:W-:Y:S04]  /*c7d0*/  STL.64 [R1+0x10e0], R26 ;  /* 0x0010e01a01007387 */ /* 0x0003e80000100a00 */
[----:B------:R1:W-:Y:S01]  /*c7e0*/  LDGSTS.E [R251+0xaa00], [R26.64], !P0 ;  /* 0x0aa000001afb7fae */ /* 0x0003e2000c121844 */
[----:B--2---:R-:W-:-:S03]  /*c7f0*/  IMAD.WIDE R28, R237, 0x4, R78 ;  /* 0x00000004ed1c7825 */ /* 0x004fc600078e024e */
[----:B------:R-:W2:Y:S04]  /*c800*/  S2R R236, SR_TID.X ;  /* 0x0000000000ec7919 */ /* 0x000ea80000002100 */
[----:B------:R4:W-:Y:S04]  /*c810*/  STL.64 [R1+0x10f0], R24 ;  /* 0x0010f01801007387 */ /* 0x0009e80000100a00 */
[----:B------:R4:W-:Y:S01]  /*c820*/  LDGSTS.E [R251+0xab00], [R24.64], !P0 ;  /* 0x0ab0000018fb7fae */ /* 0x0009e2000c121844 */
[----:B-1----:R-:W-:Y:S01]  /*c830*/  IMAD.WIDE R26, R237, 0x4, R80 ;  /* 0x00000004ed1a7825 */ /* 0x002fe200078e0250 */
[----:B------:R-:W-:-:S02]  /*c840*/  ISETP.GE.U32.AND P0, PT, R0, 0x7fffffb9, PT ;  /* 0x7fffffb90000780c */ /* 0x000fc40003f06070 */
[----:B------:R1:W-:Y:S01]  /*c850*/  STL.64 [R1+0x1178], R30 ;  /* 0x0011781e01007387 */ /* 0x0003e20000100a00 */
[----:B------:R-:W-:-:S03]  /*c860*/  IADD3 R0, R252, -0x2c, RZ ;  /* 0xffffffd4fc007810 */ /* 0x000fc60007ffe0ff */
[----:B------:R1:W-:Y:S01]  /*c870*/  LDGSTS.E [R251+0xb800], [R30.64], !P4 ;  /* 0x0b8000001efb7fae */ /* 0x0003e2000e121844 */
[----:B----4-:R-:W-:-:S03]  /*c880*/  IMAD.WIDE R24, R237, 0x4, R82 ;  /* 0x00000004ed187825 */ /* 0x010fc600078e0252 */
[----:B------:R4:W-:Y:S04]  /*c890*/  STL.64 [R1+0x1180], R28 ;  /* 0x0011801c01007387 */ /* 0x0009e80000100a00 */
[----:B------:R4:W-:Y:S01]  /*c8a0*/  LDGSTS.E [R251+0xb900], [R28.64], !P4 ;  /* 0x0b9000001cfb7fae */ /* 0x0009e2000e121844 */
[----:B-1----:R-:W-:-:S03]  /*c8b0*/  IMAD.WIDE R30, R237, 0x4, R84 ;  /* 0x00000004ed1e7825 */ /* 0x002fc600078e0254 */
[----:B------:R1:W-:Y:S04]  /*c8c0*/  STL.64 [R1+0x1188], R26 ;  /* 0x0011881a01007387 */ /* 0x0003e80000100a00 */
[----:B------:R1:W-:Y:S01]  /*c8d0*/  LDGSTS.E [R251+0xba00], [R26.64], !P4 ;  /* 0x0ba000001afb7fae */ /* 0x0003e2000e121844 */
[----:B----4-:R-:W-:-:S03]  /*c8e0*/  IMAD.WIDE R28, R237, 0x4, R86 ;  /* 0x00000004ed1c7825 */ /* 0x010fc600078e0256 */
[----:B------:R4:W-:Y:S04]  /*c8f0*/  STL.64 [R1+0x1190], R24 ;  /* 0x0011901801007387 */ /* 0x0009e80000100a00 */
[----:B------:R4:W-:Y:S01]  /*c900*/  LDGSTS.E [R251+0xbb00], [R24.64], !P4 ;  /* 0x0bb0000018fb7fae */ /* 0x0009e2000e121844 */
[----:B-1----:R-:W-:-:S03]  /*c910*/  IMAD.WIDE R26, R237, 0x4, R88 ;  /* 0x00000004ed1a7825 */ /* 0x002fc600078e0258 */
[----:B------:R1:W-:Y:S01]  /*c920*/  STL.64 [R1+0x11f8], R30 ;  /* 0x0011f81e01007387 */ /* 0x0003e20000100a00 */
[----:B------:R-:W-:-:S03]  /*c930*/  ISETP.GE.U32.AND P4, PT, R0, 0x7fffffb5, PT ;  /* 0x7fffffb50000780c */ /* 0x000fc60003f86070 */
[----:B------:R1:W-:Y:S01]  /*c940*/  LDGSTS.E [R251+0xc800], [R30.64], !P1 ;  /* 0x0c8000001efb7fae */ /* 0x0003e2000c921844 */
[----:B----4-:R-:W-:-:S03]  /*c950*/  IMAD.WIDE R24, R237, 0x4, R90 ;  /* 0x00000004ed187825 */ /* 0x010fc600078e025a */
[----:B------:R4:W-:Y:S01]  /*c960*/  STL.64 [R1+0x1200], R28 ;  /* 0x0012001c01007387 */ /* 0x0009e20000100a00 */
[----:B------:R-:W-:-:S03]  /*c970*/  IADD3 R0, R252, -0x30, RZ ;  /* 0xffffffd0fc007810 */ /* 0x000fc60007ffe0ff */
[----:B------:R4:W-:Y:S01]  /*c980*/  LDGSTS.E [R251+0xc900], [R28.64], !P1 ;  /* 0x0c9000001cfb7fae */ /* 0x0009e2000c921844 */
[----:B-1----:R-:W-:-:S03]  /*c990*/  IMAD.WIDE R30, R237, 0x4, R92 ;  /* 0x00000004ed1e7825 */ /* 0x002fc600078e025c */
[----:B------:R1:W-:Y:S04]  /*c9a0*/  STL.64 [R1+0x1208], R26 ;  /* 0x0012081a01007387 */ /* 0x0003e80000100a00 */
[----:B------:R1:W-:Y:S01]  /*c9b0*/  LDGSTS.E [R251+0xca00], [R26.64], !P1 ;  /* 0x0ca000001afb7fae */ /* 0x0003e2000c921844 */
[----:B----4-:R-:W-:-:S03]  /*c9c0*/  IMAD.WIDE R28, R237, 0x4, R94 ;  /* 0x00000004ed1c7825 */ /* 0x010fc600078e025e */
[----:B------:R4:W-:Y:S04]  /*c9d0*/  STL.64 [R1+0x1210], R24 ;  /* 0x0012101801007387 */ /* 0x0009e80000100a00 */
[----:B------:R4:W-:Y:S01]  /*c9e0*/  LDGSTS.E [R251+0xcb00], [R24.64], !P1 ;  /* 0x0cb0000018fb7fae */ /* 0x0009e2000c921844 */
[----:B-1----:R-:W-:Y:S01]  /*c9f0*/  IMAD.WIDE R26, R237, 0x4, R96 ;  /* 0x00000004ed1a7825 */ /* 0x002fe200078e0260 */
[----:B------:R-:W-:Y:S02]  /*ca00*/  ISETP.GE.U32.AND P1, PT, R0, 0x7fffffb1, PT ;  /* 0x7fffffb10000780c */ /* 0x000fe40003f26070 */
        /* <DEDUP_REMOVED lines=12> */
[----:B------:R-:W-:Y:S01]  /*cad0*/  ISETP.GE.U32.AND P2, PT, R0, 0x7fffffad, PT ;  /* 0x7fffffad0000780c */ /* 0x000fe20003f46070 */
[----:B-1----:R-:W-:Y:S01]  /*cae0*/  IMAD.WIDE R26, R237, 0x4, R104 ;  /* 0x00000004ed1a7825 */ /* 0x002fe200078e0268 */
[----:B------:R-:W-:Y:S01]  /*caf0*/  IADD3 R0, R252, -0x38, RZ ;  /* 0xffffffc8fc007810 */ /* 0x000fe20007ffe0ff */
[----:B------:R1:W-:Y:S02]  /*cb00*/  LDGSTS.E [R251+0xe800], [R30.64], !P3 ;  /* 0x0e8000001efb7fae */ /* 0x0003e4000d921844 */
[----:B--2---:R-:W-:-:S02]  /*cb10*/  IMAD.SHL.U32 R68, R236, 0x400, RZ ;  /* 0x00000400ec447824 */ /* 0x004fc400078e00ff */
[----:B------:R2:W-:Y:S01]  /*cb20*/  LDGSTS.E [R251+0xe900], [R28.64], !P3 ;  /* 0x0e9000001cfb7fae */ /* 0x0005e2000d921844 */
[----:B----4-:R-:W-:-:S03]  /*cb30*/  IMAD.WIDE R24, R237, 0x4, R106 ;  /* 0x00000004ed187825 */ /* 0x010fc600078e026a */
[----:B------:R1:W-:Y:S04]  /*cb40*/  STL.64 [R1+0x12b8], R30 ;  /* 0x0012b81e01007387 */ /* 0x0003e80000100a00 */
[----:B------:R4:W-:Y:S04]  /*cb50*/  LDGSTS.E [R251+0xea00], [R26.64], !P3 ;  /* 0x0ea000001afb7fae */ /* 0x0009e8000d921844 */
[----:B------:R2:W-:Y:S04]  /*cb60*/  STL.64 [R1+0x12c0], R28 ;  /* 0x0012c01c01007387 */ /* 0x0005e80000100a00 */
[----:B------:R3:W-:Y:S01]  /*cb70*/  LDGSTS.E [R251+0xeb00], [R24.64], !P3 ;  /* 0x0eb0000018fb7fae */ /* 0x0007e2000d921844 */
[----:B-1----:R-:W-:Y:S01]  /*cb80*/  IMAD.WIDE R30, R237, 0x4, R108 ;  /* 0x00000004ed1e7825 */ /* 0x002fe200078e026c */
[----:B------:R-:W-:-:S02]  /*cb90*/  ISETP.GE.U32.AND P3, PT, R0, 0x7fffffa9, PT ;  /* 0x7fffffa90000780c */ /* 0x000fc40003f66070 */
[----:B------:R4:W-:Y:S01]  /*cba0*/  STL.64 [R1+0x12c8], R26 ;  /* 0x0012c81a01007387 */ /* 0x0009e20000100a00 */
[----:B------:R-:W-:Y:S02]  /*cbb0*/  IMAD.SHL.U32 R0, R236, 0x100, RZ ;  /* 0x00000100ec007824 */ /* 0x000fe400078e00ff */
[C---:B--2---:R-:W-:Y:S01]  /*cbc0*/  IMAD.WIDE R28, R237.reuse, 0x4, R110 ;  /* 0x00000004ed1c7825 */ /* 0x044fe200078e026e */
[----:B------:R3:W-:Y:S01]  /*cbd0*/  STL.64 [R1+0x12d0], R24 ;  /* 0x0012d01801007387 */ /* 0x0007e20000100a00 */
[----:B------:R-:W-:Y:S02]  /*cbe0*/  LOP3.LUT R68, R68, 0x1800, RZ, 0xc0, !PT ;  /* 0x0000180044447812 */ /* 0x000fe400078ec0ff */
[----:B------:R-:W-:Y:S01]  /*cbf0*/  IMAD.SHL.U32 R69, R236, 0x20, RZ ;  /* 0x00000020ec457824 */ /* 0x000fe200078e00ff */
[----:B------:R-:W-:Y:S01]  /*cc00*/  STL.64 [R1+0x1318], R30 ;  /* 0x0013181e01007387 */ /* 0x000fe20000100a00 */
[----:B----4-:R-:W-:-:S03]  /*cc10*/  IMAD.WIDE R26, R237, 0x4, R112 ;  /* 0x00000004ed1a7825 */ /* 0x010fc600078e0270 */
[----:B------:R1:W-:Y:S01]  /*cc20*/  LDGSTS.E [R251+0xf800], [R30.64], !P5 ;  /* 0x0f8000001efb7fae */ /* 0x0003e2000e921844 */
[----:B---3--:R-:W-:-:S03]  /*cc30*/  IMAD.WIDE R24, R237, 0x4, R114 ;  /* 0x00000004ed187825 */ /* 0x008fc600078e0272 */
[----:B------:R-:W-:Y:S01]  /*cc40*/  STL.64 [R1+0x1320], R28 ;  /* 0x0013201c01007387 */ /* 0x000fe20000100a00 */
[----:B------:R-:W-:-:S03]  /*cc50*/  LOP3.LUT R0, R0, 0x1800, RZ, 0xc0, !PT ;  /* 0x0000180000007812 */ /* 0x000fc600078ec0ff */
[----:B------:R1:W-:Y:S04]  /*cc60*/  LDGSTS.E [R251+0xf900], [R28.64], !P5 ;  /* 0x0f9000001cfb7fae */ /* 0x0003e8000e921844 */
[----:B------:R-:W-:Y:S04]  /*cc70*/  STL.64 [R1+0x1328], R26 ;  /* 0x0013281a01007387 */ /* 0x000fe80000100a00 */
[----:B------:R1:W-:Y:S01]  /*cc80*/  LDGSTS.E [R251+0xfa00], [R26.64], !P5 ;  /* 0x0fa000001afb7fae */ /* 0x0003e2000e921844 */
[----:B------:R-:W-:-:S03]  /*cc90*/  LOP3.LUT R0, R0, 0x460, R69, 0xf8, !PT ;  /* 0x0000046000007812 */ /* 0x000fc600078ef845 */
[----:B------:R2:W-:Y:S04]  /*cca0*/  STL.64 [R1+0x1330], R24 ;  /* 0x0013301801007387 */ /* 0x0005e80000100a00 */
[----:B------:R2:W-:Y:S01]  /*ccb0*/  LDGSTS.E [R251+0xfb00], [R24.64], !P5 ;  /* 0x0fb0000018fb7fae */ /* 0x0005e2000e921844 */
[----:B------:R-:W-:-:S04]  /*ccc0*/  IMAD.WIDE R40, R237, 0x4, R40 ;  /* 0x00000004ed287825 */ /* 0x000fc800078e0228 */
[C---:B------:R-:W-:Y:S01]  /*ccd0*/  IMAD.WIDE R42, R237.reuse, 0x4, R42 ;  /* 0x00000004ed2a7825 */ /* 0x040fe200078e022a */
[----:B------:R3:W-:Y:S03]  /*cce0*/  LDGSTS.E [R247+0x8c00], [R40.64], !P6 ;  /* 0x08c0000028f77fae */ /* 0x0007e6000f121844 */
[----:B------:R-:W-:Y:S01]  /*ccf0*/  IMAD.WIDE R44, R237, 0x4, R44 ;  /* 0x00000004ed2c7825 */ /* 0x000fe200078e022c */
[----:B------:R3:W-:Y:S03]  /*cd00*/  LDGSTS.E [R247+0x8d00], [R42.64], !P6 ;  /* 0x08d000002af77fae */ /* 0x0007e6000f121844 */
[----:B--2---:R-:W-:Y:S01]  /*cd10*/  IMAD R24, R242, 0x10, R68 ;  /* 0x00000010f2187824 */ /* 0x004fe200078e0244 */
[----:B------:R3:W-:Y:S01]  /*cd20*/  LDGSTS.E [R247+0x8e00], [R44.64], !P6 ;  /* 0x08e000002cf77fae */ /* 0x0007e2000f121844 */
[----:B------:R-:W-:-:S02]  /*cd30*/  IMAD.SHL.U32 R68, R236, 0x4, RZ ;  /* 0x00000004ec447824 */ /* 0x000fc400078e00ff */
[----:B------:R-:W-:-:S03]  /*cd40*/  IMAD.WIDE R46, R237, 0x4, R46 ;  /* 0x00000004ed2e7825 */ /* 0x000fc600078e022e */
[----:B------:R-:W-:Y:S01]  /*cd50*/  LOP3.LUT R0, R0, 0x70, R68, 0x78, !PT ;  /* 0x0000007000007812 */ /* 0x000fe200078e7844 */
[----:B------:R-:W-:Y:S01]  /*cd60*/  STL [R1+0x18b8], R24 ;  /* 0x0018b81801007387 */ /* 0x000fe20000100800 */
[----:B------:R-:W-:-:S03]  /*cd70*/  IMAD.WIDE R56, R237, 0x4, R56 ;  /* 0x00000004ed387825 */ /* 0x000fc600078e0238 */
[----:B------:R-:W-:Y:S01]  /*cd80*/  STL.64 [R1+0x1e70], R40 ;  /* 0x001e702801007387 */ /* 0x000fe20000100a00 */
[----:B------:R-:W-:-:S03]  /*cd90*/  IMAD.WIDE R58, R237, 0x4, R58 ;  /* 0x00000004ed3a7825 */ /* 0x000fc600078e023a */
[----:B------:R2:W-:Y:S01]  /*cda0*/  STL [R1+0x15a8], R0 ;  /* 0x0015a80001007387 */ /* 0x0005e20000100800 */
[----:B------:R-:W-:-:S03]  /*cdb0*/  IMAD.WIDE R60, R237, 0x4, R60 ;  /* 0x00000004ed3c7825 */ /* 0x000fc600078e023c */
[----:B------:R-:W-:Y:S01]  /*cdc0*/  STL.64 [R1+0x1e78], R42 ;  /* 0x001e782a01007387 */ /* 0x000fe20000100a00 */
[----:B------:R-:W-:-:S03]  /*cdd0*/  IMAD.WIDE R62, R237, 0x4, R62 ;  /* 0x00000004ed3e7825 */ /* 0x000fc600078e023e */
[----:B------:R4:W-:Y:S01]  /*cde0*/  STL.64 [R1+0x1e80], R44 ;  /* 0x001e802c01007387 */ /* 0x0009e20000100a00 */
[----:B------:R-:W-:-:S03]  /*cdf0*/  IMAD.WIDE R64, R237, 0x4, R64 ;  /* 0x00000004ed407825 */ /* 0x000fc600078e0240 */
[----:B------:R1:W-:Y:S01]  /*ce00*/  STL.64 [R1+0x1e88], R46 ;  /* 0x001e882e01007387 */ /* 0x0003e20000100a00 */
[----:B------:R-:W-:-:S03]  /*ce10*/  IMAD.WIDE R66, R237, 0x4, R66 ;  /* 0x00000004ed427825 */ /* 0x000fc600078e0242 */
[----:B------:R-:W-:Y:S01]  /*ce20*/  STL.64 [R1+0x1e90], R56 ;  /* 0x001e903801007387 */ /* 0x000fe20000100a00 */
[----:B------:R-:W-:-:S03]  /*ce30*/  IMAD.WIDE R232, R237, 0x4, R232 ;  /* 0x00000004ede87825 */ /* 0x000fc600078e02e8 */
[----:B------:R-:W-:Y:S01]  /*ce40*/  STL.64 [R1+0x1e98], R58 ;  /* 0x001e983a01007387 */ /* 0x000fe20000100a00 */
[----:B------:R-:W-:-:S03]  /*ce50*/  IMAD.WIDE R234, R237, 0x4, R234 ;  /* 0x00000004edea7825 */ /* 0x000fc600078e02ea */
[----:B------:R-:W-:Y:S04]  /*ce60*/  STL.64 [R1+0x1ea0], R60 ;  /* 0x001ea03c01007387 */ /* 0x000fe80000100a00 */
[----:B------:R-:W-:Y:S04]  /*ce70*/  STL.64 [R1+0x1ea8], R62 ;  /* 0x001ea83e01007387 */ /* 0x000fe80000100a00 */
[----:B------:R-:W-:Y:S04]  /*ce80*/  STL.64 [R1+0x1eb0], R64 ;  /* 0x001eb04001007387 */ /* 0x000fe80000100a00 */
[----:B------:R-:W-:Y:S04]  /*ce90*/  STL.64 [R1+0x1eb8], R66 ;  /* 0x001eb84201007387 */ /* 0x000fe80000100a00 */
[----:B------:R-:W-:Y:S04]  /*cea0*/  STL.64 [R1+0x1ec0], R232 ;  /* 0x001ec0e801007387 */ /* 0x000fe80000100a00 */
[----:B------:R-:W-:Y:S04]  /*ceb0*/  STL.64 [R1+0x1ec8], R234 ;  /* 0x001ec8ea01007387 */ /* 0x000fe80000100a00 */
[----:B------:R-:W-:Y:S04]  /*cec0*/  STL [R1+0xf70], RZ ;  /* 0x000f70ff01007387 */ /* 0x000fe80000100800 */
        /* <DEDUP_REMOVED lines=428> */
[----:B------:R-:W-:Y:S01]  /*e990*/  STL [R1+0x34], RZ ;  /* 0x000034ff01007387 */ /* 0x000fe20000100800 */
[----:B--2---:R-:W-:-:S03]  /*e9a0*/  IADD3 R0, R249, 0x1, RZ ;  /* 0x00000001f9007810 */ /* 0x004fc60007ffe0ff */
[----:B------:R-:W-:Y:S04]  /*e9b0*/  STL [R1+0x38], RZ ;  /* 0x000038ff01007387 */ /* 0x000fe80000100800 */
[----:B------:R-:W-:Y:S04]  /*e9c0*/  STL [R1+0x3c], RZ ;  /* 0x00003cff01007387 */ /* 0x000fe80000100800 */
[----:B------:R3:W-:Y:S04]  /*e9d0*/  LDGSTS.E [R247+0x8f00], [R46.64], !P6 ;  /* 0x08f000002ef77fae */ /* 0x0007e8000f121844 */
[----:B------:R-:W-:Y:S04]  /*e9e0*/  STL [R1+0x20], RZ ;  /* 0x000020ff01007387 */ /* 0x000fe80000100800 */
[----:B------:R3:W-:Y:S04]  /*e9f0*/  LDGSTS.E [R247+0x9c00], [R56.64], !P0 ;  /* 0x09c0000038f77fae */ /* 0x0007e8000c121844 */
[----:B------:R-:W-:Y:S04]  /*ea00*/  STL [R1+0x24], RZ ;  /* 0x000024ff01007387 */ /* 0x000fe80000100800 */
[----:B------:R3:W-:Y:S04]  /*ea10*/  LDGSTS.E [R247+0x9d00], [R58.64], !P0 ;  /* 0x09d000003af77fae */ /* 0x0007e8000c121844 */
[----:B------:R-:W-:Y:S04]  /*ea20*/  STL [R1+0x28], RZ ;  /* 0x000028ff01007387 */ /* 0x000fe80000100800 */
[----:B------:R3:W-:Y:S04]  /*ea30*/  LDGSTS.E [R247+0x9e00], [R60.64], !P0 ;  /* 0x09e000003cf77fae */ /* 0x0007e8000c121844 */
[----:B------:R-:W-:Y:S04]  /*ea40*/  STL [R1+0x2c], RZ ;  /* 0x00002cff01007387 */ /* 0x000fe80000100800 */
[----:B------:R3:W-:Y:S01]  /*ea50*/  LDGSTS.E [R247+0x9f00], [R62.64], !P0 ;  /* 0x09f000003ef77fae */ /* 0x0007e2000c121844 */
[----:B------:R-:W-:-:S03]  /*ea60*/  ISETP.GE.AND P0, PT, R0, c[0x0][0x17c], PT ;  /* 0x00005f0000007a0c */ /* 0x000fc60003f06270 */
[----:B------:R-:W-:Y:S01]  /*ea70*/  STL [R1+0x10], RZ ;  /* 0x000010ff01007387 */ /* 0x000fe20000100800 */
[----:B------:R-:W-:-:S03]  /*ea80*/  IADD3 R0, R249, 0x2, RZ ;  /* 0x00000002f9007810 */ /* 0x000fc60007ffe0ff */
[----:B------:R-:W-:Y:S01]  /*ea90*/  STL [R1+0x14], RZ ;  /* 0x000014ff01007387 */ /* 0x000fe20000100800 */
[----:B------:R-:W-:Y:S01]  /*eaa0*/  CS2R R248, SRZ ;  /* 0x0000000000f87805 */ /* 0x000fe2000001ff00 */
[----:B-1----:R-:W-:Y:S02]  /*eab0*/  CS2R R250, SRZ ;  /* 0x0000000000fa7805 */ /* 0x002fe4000001ff00 */
[----:B------:R-:W-:Y:S04]  /*eac0*/  STL [R1+0x18], RZ ;  /* 0x000018ff01007387 */ /* 0x000fe80000100800 */
[----:B------:R-:W-:Y:S04]  /*ead0*/  STL [R1+0x1c], RZ ;  /* 0x00001cff01007387 */ /* 0x000fe80000100800 */
[----:B------:R-:W-:Y:S04]  /*eae0*/  STL [R1], RZ ;  /* 0x000000ff01007387 */ /* 0x000fe80000100800 */
[----:B------:R-:W-:Y:S04]  /*eaf0*/  STL [R1+0x4], RZ ;  /* 0x000004ff01007387 */ /* 0x000fe80000100800 */
[----:B------:R-:W-:Y:S04]  /*eb00*/  STL [R1+0x8], RZ ;  /* 0x000008ff01007387 */ /* 0x000fe80000100800 */
[----:B------:R-:W-:Y:S04]  /*eb10*/  STL [R1+0xc], RZ ;  /* 0x00000cff01007387 */ /* 0x000fe80000100800 */
        /* <DEDUP_REMOVED lines=24> */
[----:B------:R-:W-:-:S03]  /*eca0*/  IADD3 R70, R252, -0x3c, RZ ;  /* 0xffffffc4fc467810 */ /* 0x000fc60007ffe0ff */
[----:B------:R-:W-:Y:S04]  /*ecb0*/  STL [R1+0xc8], RZ ;  /* 0x0000c8ff01007387 */ /* 0x000fe80000100800 */
[----:B------:R-:W-:Y:S01]  /*ecc0*/  STL [R1+0xcc], RZ ;  /* 0x0000ccff01007387 */ /* 0x000fe20000100800 */
[----:B------:R-:W-:-:S03]  /*ecd0*/  CS2R R244, SRZ ;  /* 0x0000000000f47805 */ /* 0x000fc6000001ff00 */
[----:B------:R3:W-:Y:S04]  /*ece0*/  LDGSTS.E [R247+0xac00], [R64.64], !P4 ;  /* 0x0ac0000040f77fae */ /* 0x0007e8000e121844 */
[----:B------:R-:W-:Y:S04]  /*ecf0*/  STL [R1+0xb0], RZ ;  /* 0x0000b0ff01007387 */ /* 0x000fe80000100800 */
[----:B------:R3:W-:Y:S04]  /*ed00*/  LDGSTS.E [R247+0xad00], [R66.64], !P4 ;  /* 0x0ad0000042f77fae */ /* 0x0007e8000e121844 */
[----:B------:R-:W-:Y:S01]  /*ed10*/  STL [R1+0xb4], RZ ;  /* 0x0000b4ff01007387 */ /* 0x000fe20000100800 */
[----:B------:R-:W-:-:S03]  /*ed20*/  ISETP.GE.U32.AND P5, PT, R70, 0x7fffffa5, PT ;  /* 0x7fffffa54600780c */ /* 0x000fc60003fa6070 */
[----:B------:R3:W-:Y:S01]  /*ed30*/  LDGSTS.E [R247+0xae00], [R232.64], !P4 ;  /* 0x0ae00000e8f77fae */ /* 0x0007e2000e121844 */
[----:B------:R-:W-:-:S03]  /*ed40*/  CS2R R68, SRZ ;  /* 0x0000000000447805 */ /* 0x000fc6000001ff00 */
[----:B------:R-:W-:Y:S01]  /*ed50*/  STL [R1+0xb8], RZ ;  /* 0x0000b8ff01007387 */ /* 0x000fe20000100800 */
[----:B------:R-:W-:-:S03]  /*ed60*/  CS2R R70, SRZ ;  /* 0x0000000000467805 */ /* 0x000fc6000001ff00 */
[----:B------:R3:W-:Y:S04]  /*ed70*/  LDGSTS.E [R247+0xaf00], [R234.64], !P4 ;  /* 0x0af00000eaf77fae */ /* 0x0007e8000e121844 */
[----:B------:R-:W-:Y:S01]  /*ed80*/  STL [R1+0xbc], RZ ;  /* 0x0000bcff01007387 */ /* 0x000fe20000100800 */
[----:B------:R-:W-:-:S03]  /*ed90*/  CS2R R72, SRZ ;  /* 0x0000000000487805 */ /* 0x000fc6000001ff00 */
[----:B------:R-:W-:Y:S01]  /*eda0*/  STL [R1+0xa0], RZ ;  /* 0x0000a0ff01007387 */ /* 0x000fe20000100800 */
[----:B---3--:R-:W-:-:S03]  /*edb0*/  CS2R R246, SRZ ;  /* 0x0000000000f67805 */ /* 0x008fc6000001ff00 */
[----:B------:R-:W-:Y:S01]  /*edc0*/  STL [R1+0xa4], RZ ;  /* 0x0000a4ff01007387 */ /* 0x000fe20000100800 */
[----:B------:R-:W-:-:S03]  /*edd0*/  CS2R R74, SRZ ;  /* 0x00000000004a7805 */ /* 0x000fc6000001ff00 */
[----:B------:R-:W-:Y:S01]  /*ede0*/  STL [R1+0xa8], RZ ;  /* 0x0000a8ff01007387 */ /* 0x000fe20000100800 */
[----:B------:R-:W-:-:S03]  /*edf0*/  CS2R R76, SRZ ;  /* 0x00000000004c7805 */ /* 0x000fc6000001ff00 */
[----:B------:R-:W-:Y:S01]  /*ee00*/  STL [R1+0xac], RZ ;  /* 0x0000acff01007387 */ /* 0x000fe20000100800 */
[----:B------:R-:W-:-:S03]  /*ee10*/  CS2R R78, SRZ ;  /* 0x00000000004e7805 */ /* 0x000fc6000001ff00 */
[----:B------:R-:W-:Y:S01]  /*ee20*/  STL.64 [R1+0x1ee0], R244 ;  /* 0x001ee0f401007387 */ /* 0x000fe20000100a00 */
        /* <DEDUP_REMOVED lines=151> */
[----:B------:R-:W-:Y:S04]  /*f7a0*/  STL.64 [R1+0x2140], R200 ;  /* 0x002140c801007387 */ /* 0x000fe80000100a00 */
[----:B------:R-:W-:Y:S04]  /*f7b0*/  STL.64 [R1+0x2148], R202 ;  /* 0x002148ca01007387 */ /* 0x000fe80000100a00 */
        /* <DEDUP_REMOVED lines=305> */
[----:B------:R-:W-:-:S03]  /*10ad0*/  ISETP.NE.U32.AND P6, PT, R240, RZ, PT ;  /* 0x000000fff000720c */ /* 0x000fc60003fc5070 */
[----:B------:R-:W-:Y:S01]  /*10ae0*/  STL [R1+0x50c], RZ ;  /* 0x00050cff01007387 */ /* 0x000fe20000100800 */
[----:B------:R-:W-:-:S03]  /*10af0*/  CS2R R240, SRZ ;  /* 0x0000000000f07805 */ /* 0x000fc6000001ff00 */
[----:B------:R-:W-:Y:S01]  /*10b00*/  STL [R1+0x510], RZ ;  /* 0x000510ff01007387 */ /* 0x000fe20000100800 */
[----:B------:R-:W-:-:S03]  /*10b10*/  CS2R R242, SRZ ;  /* 0x0000000000f27805 */ /* 0x000fc6000001ff00 */
[----:B------:R-:W-:Y:S04]  /*10b20*/  STL [R1+0x514], RZ ;  /* 0x000514ff01007387 */ /* 0x000fe80000100800 */
[----:B------:R-:W-:Y:S04]  /*10b30*/  STL [R1+0x518], RZ ;  /* 0x000518ff01007387 */ /* 0x000fe80000100800 */
[----:B------:R-:W-:Y:S04]  /*10b40*/  STL [R1+0x51c], RZ ;  /* 0x00051cff01007387 */ /* 0x000fe80000100800 */
[----:B------:R-:W-:Y:S04]  /*10b50*/  STL [R1+0x520], RZ ;  /* 0x000520ff01007387 */ /* 0x000fe80000100800 */
        /* <DEDUP_REMOVED lines=49> */
[----:B------:R-:W2:Y:S04]  /*10e70*/  LDL.LU.64 R24, [R1+0x10d8] ;  /* 0x0010d80001187983 */ /* 0x000ea80000300a00 */
[----:B------:R-:W-:Y:S04]  /*10e80*/  STL [R1+0x800], RZ ;  /* 0x000800ff01007387 */ /* 0x000fe80000100800 */
[----:B------:R-:W-:Y:S04]  /*10e90*/  STL [R1+0x804], RZ ;  /* 0x000804ff01007387 */ /* 0x000fe80000100800 */
[----:B------:R-:W-:Y:S04]  /*10ea0*/  STL [R1+0x808], RZ ;  /* 0x000808ff01007387 */ /* 0x000fe80000100800 */
[----:B------:R-:W-:Y:S04]  /*10eb0*/  STL [R1+0x80c], RZ ;  /* 0x00080cff01007387 */ /* 0x000fe80000100800 */
[----:B------:R-:W3:Y:S04]  /*10ec0*/  LDL.LU.64 R50, [R1+0x10f8] ;  /* 0x0010f80001327983 */ /* 0x000ee80000300a00 */
[----:B------:R-:W3:Y:S04]  /*10ed0*/  LDL.LU.64 R38, [R1+0x1108] ;  /* 0x0011080001267983 */ /* 0x000ee80000300a00 */
[----:B------:R-:W3:Y:S04]  /*10ee0*/  LDL.LU.64 R32, [R1+0x1118] ;  /* 0x0011180001207983 */ /* 0x000ee80000300a00 */
        /* <DEDUP_REMOVED lines=20> */
[----:B------:R-:W3:Y:S04]  /*11030*/  LDL.LU.64 R34, [R1+0x1130] ;  /* 0x0011300001227983 */ /* 0x000ee80000300a00 */
[----:B------:R-:W3:Y:S04]  /*11040*/  LDL.LU.64 R48, [R1+0x1128] ;  /* 0x0011280001307983 */ /* 0x000ee80000300a00 */
[----:B------:R-:W3:Y:S04]  /*11050*/  LDL.LU.64 R26, [R1+0x1120] ;  /* 0x00112000011a7983 */ /* 0x000ee80000300a00 */
[----:B------:R-:W3:Y:S01]  /*11060*/  LDL.LU.64 R36, [R1+0x1110] ;  /* 0x0011100001247983 */ /* 0x000ee20000300a00 */
[----:B--2---:R-:W-:-:S03]  /*11070*/  IMAD.WIDE R52, R237, 0x4, R24 ;  /* 0x00000004ed347825 */ /* 0x004fc600078e0218 */
[----:B------:R-:W2:Y:S01]  /*11080*/  LDL.LU.64 R24, [R1+0x1100] ;  /* 0x0011000001187983 */ /* 0x000ea20000300a00 */
[----:B------:R-:W-:Y:S02]  /*11090*/  LOP3.LUT R236, R236, 0x3f, RZ, 0xc0, !PT ;  /* 0x0000003fecec7812 */ /* 0x000fe400078ec0ff */
[----:B------:R-:W-:Y:S02]  /*110a0*/  ISETP.GE.AND P4, PT, R0, c[0x0][0x17c], PT ;  /* 0x00005f0000007a0c */ /* 0x000fe40003f86270 */
[----:B------:R-:W-:Y:S01]  /*110b0*/  MOV R0, c[0x0][0x18c] ;  /* 0x0000630000007a02 */ /* 0x000fe20000000f00 */
[----:B------:R-:W-:Y:S01]  /*110c0*/  IMAD.SHL.U32 R236, R236, 0x4, RZ ;  /* 0x00000004ecec7824 */ /* 0x000fe200078e00ff */
[----:B----4-:R-:W-:Y:S01]  /*110d0*/  IADD3 R44, R252, -0x40, RZ ;  /* 0xffffffc0fc2c7810 */ /* 0x010fe20007ffe0ff */
[----:B------:R-:W-:Y:S02]  /*110e0*/  STL.64 [R1+0x10d8], R52 ;  /* 0x0010d83401007387 */ /* 0x000fe40000100a00 */
[----:B------:R-:W-:Y:S01]  /*110f0*/  IMAD.SHL.U32 R252, R0, 0x20, RZ ;  /* 0x0000002000fc7824 */ /* 0x000fe200078e00ff */
[----:B------:R-:W-:-:S05]  /*11100*/  LOP3.LUT R0, R236, 0x60, RZ, 0x3c, !PT ;  /* 0x00000060ec007812 */ /* 0x000fca00078e3cff */
[----:B------:R1:W-:Y:S01]  /*11110*/  LDGSTS.E [R0+0xbc00], [R52.64], !P1 ;  /* 0x0bc0000034007fae */ /* 0x0003e2000c921844 */
[----:B---3--:R-:W-:-:S04]  /*11120*/  IMAD.WIDE R42, R237, 0x4, R50 ;  /* 0x00000004ed2a7825 */ /* 0x008fc800078e0232 */
[----:B------:R-:W-:-:S04]  /*11130*/  IMAD.WIDE R50, R237, 0x4, R38 ;  /* 0x00000004ed327825 */ /* 0x000fc800078e0226 */
[C---:B------:R-:W-:Y:S01]  /*11140*/  IMAD.WIDE R46, R237.reuse, 0x4, R32 ;  /* 0x00000004ed2e7825 */ /* 0x040fe200078e0220 */
[----:B------:R3:W-:Y:S04]  /*11150*/  LDGSTS.E [R0+0xbd00], [R50.64], !P1 ;  /* 0x0bd0000032007fae */ /* 0x0007e8000c921844 */
[----:B------:R-:W4:Y:S04]  /*11160*/  LDL.LU.64 R32, [R1+0x10e8] ;  /* 0x0010e80001207983 */ /* 0x000f280000300a00 */
[----:B------:R-:W-:Y:S04]  /*11170*/  STL.64 [R1+0x1198], R42 ;  /* 0x0011982a01007387 */ /* 0x000fe80000100a00 */
[----:B------:R-:W-:Y:S01]  /*11180*/  STL.64 [R1+0x10f8], R50 ;  /* 0x0010f83201007387 */ /* 0x000fe20000100a00 */
[----:B------:R-:W-:-:S03]  /*11190*/  IMAD.WIDE R30, R237, 0x4, R30 ;  /* 0x00000004ed1e7825 */ /* 0x000fc600078e021e */
[----:B------:R-:W-:Y:S01]  /*111a0*/  STL.64 [R1+0x1108], R46 ;  /* 0x0011082e01007387 */ /* 0x000fe20000100a00 */
[----:B------:R-:W-:-:S03]  /*111b0*/  IMAD.WIDE R38, R237, 0x4, R238 ;  /* 0x00000004ed267825 */ /* 0x000fc600078e02ee */
[----:B------:R1:W-:Y:S01]  /*111c0*/  STL.64 [R1+0x1118], R30 ;  /* 0x0011181e01007387 */ /* 0x0003e20000100a00 */
[----:B------:R-:W-:-:S03]  /*111d0*/  IMAD.WIDE R28, R237, 0x4, R28 ;  /* 0x00000004ed1c7825 */ /* 0x000fc600078e021c */
[----:B------:R-:W3:Y:S04]  /*111e0*/  LDL.LU.64 R238, [R1+0x10c0] ;  /* 0x0010c00001ee7983 */ /* 0x000ee80000300a00 */
[----:B------:R1:W-:Y:S04]  /*111f0*/  STL.64 [R1+0x11a0], R38 ;  /* 0x0011a02601007387 */ /* 0x0003e80000100a00 */
[----:B------:R1:W-:Y:S04]  /*11200*/  STL.64 [R1+0x11a8], R28 ;  /* 0x0011a81c01007387 */ /* 0x0003e80000100a00 */
[----:B------:R1:W-:Y:S04]  /*11210*/  LDGSTS.E [R0+0xbe00], [R46.64], !P1 ;  /* 0x0be000002e007fae */ /* 0x0003e8000c921844 */
[----:B------:R1:W-:Y:S01]  /*11220*/  LDGSTS.E [R0+0xbf00], [R30.64], !P1 ;  /* 0x0bf000001e007fae */ /* 0x0003e2000c921844 */
[----:B------:R-:W-:-:S03]  /*11230*/  IMAD.WIDE R40, R237, 0x4, R54 ;  /* 0x00000004ed287825 */ /* 0x000fc600078e0236 */
[----:B------:R1:W-:Y:S04]  /*11240*/  LDGSTS.E [R0+0xcc00], [R42.64], !P2 ;  /* 0x0cc000002a007fae */ /* 0x0003e8000d121844 */
[----:B------:R1:W-:Y:S04]  /*11250*/  STL.64 [R1+0x11b0], R40 ;  /* 0x0011b02801007387 */ /* 0x0003e80000100a00 */
[----:B------:R-:W3:Y:S04]  /*11260*/  LDL.LU.64 R236, [R1+0x10a8] ;  /* 0x0010a80001ec7983 */ /* 0x000ee80000300a00 */
[----:B-1----:R-:W3:Y:S04]  /*11270*/  LDL.LU.64 R30, [R1+0x10a0] ;  /* 0x0010a000011e7983 */ /* 0x002ee80000300a00 */
[----:B------:R1:W-:Y:S04]  /*11280*/  LDGSTS.E [R0+0xcd00], [R38.64], !P2 ;  /* 0x0cd0000026007fae */ /* 0x0003e8000d121844 */
[----:B------:R1:W-:Y:S04]  /*11290*/  LDGSTS.E [R0+0xce00], [R28.64], !P2 ;  /* 0x0ce000001c007fae */ /* 0x0003e8000d121844 */
[----:B------:R1:W-:Y:S04]  /*112a0*/  LDGSTS.E [R0+0xcf00], [R40.64], !P2 ;  /* 0x0cf0000028007fae */ /* 0x0003e8000d121844 */
[----:B-1----:R-:W3:Y:S04]  /*112b0*/  LDL.LU.64 R38, [R1+0x1098] ;  /* 0x0010980001267983 */ /* 0x002ee80000300a00 */
[----:B------:R-:W3:Y:S01]  /*112c0*/  LDL.LU.64 R28, [R1+0x1090] ;  /* 0x00109000011c7983 */ /* 0x000ee20000300a00 */
[----:B------:R-:W-:-:S03]  /*112d0*/  IMAD.WIDE R40, R252, 0x4, R34 ;  /* 0x00000004fc287825 */ /* 0x000fc600078e0222 */
[----:B------:R-:W3:Y:S04]  /*112e0*/  LDL.LU.64 R34, [R1+0x1088] ;  /* 0x0010880001227983 */ /* 0x000ee80000300a00 */
[----:B------:R-:W-:Y:S01]  /*112f0*/  STL.64 [R1+0x1130], R40 ;  /* 0x0011302801007387 */ /* 0x000fe20000100a00 */
[----:B------:R-:W-:-:S03]  /*11300*/  IMAD.WIDE R118, R252, 0x4, R26 ;  /* 0x00000004fc767825 */ /* 0x000fc600078e021a */
[----:B------:R-:W3:Y:S01]  /*11310*/  LDL.LU.64 R26, [R1+0x1080] ;  /* 0x00108000011a7983 */ /* 0x000ee20000300a00 */
[----:B------:R-:W-:-:S04]  /*11320*/  IMAD.WIDE R70, R252, 0x4, R36 ;  /* 0x00000004fc467825 */ /* 0x000fc800078e0224 */
[C---:B--2---:R-:W-:Y:S02]  /*11330*/  IMAD.WIDE R36, R252.reuse, 0x4, R24 ;  /* 0x00000004fc247825 */ /* 0x044fe400078e0218 */
[----:B------:R-:W2:Y:S02]  /*11340*/  LDL.LU.64 R24, [R1+0x1078] ;  /* 0x0010780001187983 */ /* 0x000ea40000300a00 */
[----:B------:R-:W-:-:S05]  /*11350*/  IMAD.WIDE R182, R252, 0x4, R48 ;  /* 0x00000004fcb67825 */ /* 0x000fca00078e0230 */
[----:B------:R-:W-:Y:S04]  /*11360*/  STL.64 [R1+0x1128], R182 ;  /* 0x001128b601007387 */ /* 0x000fe80000100a00 */
[----:B------:R1:W-:Y:S04]  /*11370*/  STL.64 [R1+0x1100], R36 ;  /* 0x0011002401007387 */ /* 0x0003e80000100a00 */
[----:B------:R-:W-:Y:S04]  /*11380*/  STL.64 [R1+0x2190], R182 ;  /* 0x002190b601007387 */ /* 0x000fe80000100a00 */
[----:B-1----:R-:W2:Y:S01]  /*11390*/  LDL.LU.64 R36, [R1+0x1070] ;  /* 0x0010700001247983 */ /* 0x002ea20000300a00 */
[----:B----4-:R-:W-:-:S03]  /*113a0*/  IMAD.WIDE R180, R252, 0x4, R32 ;  /* 0x00000004fcb47825 */ /* 0x010fc600078e0220 */
[----:B------:R-:W4:Y:S04]  /*113b0*/  LDL.LU.64 R32, [R1+0x1068] ;  /* 0x0010680001207983 */ /* 0x000f280000300a00 */
[----:B------:R-:W-:Y:S04]  /*113c0*/  STL.64 [R1+0x1120], R118 ;  /* 0x0011207601007387 */ /* 0x000fe80000100a00 */
[----:B------:R-:W-:Y:S01]  /*113d0*/  STL.64 [R1+0x2198], R118 ;  /* 0x0021987601007387 */ /* 0x000fe20000100a00 */
[----:B---3--:R-:W-:-:S03]  /*113e0*/  IMAD.WIDE R116, R252, 0x4, R238 ;  /* 0x00000004fc747825 */ /* 0x008fc600078e02ee */
[----:B------:R-:W3:Y:S04]  /*113f0*/  LDL.LU.64 R238, [R1+0x1060] ;  /* 0x0010600001ee7983 */ /* 0x000ee80000300a00 */
[----:B------:R-:W-:Y:S04]  /*11400*/  STL.64 [R1+0x1110], R70 ;  /* 0x0011104601007387 */ /* 0x000fe80000100a00 */
[----:B------:R-:W-:Y:S04]  /*11410*/  STL.64 [R1+0x21a0], R70 ;  /* 0x0021a04601007387 */ /* 0x000fe80000100a00 */
[----:B------:R-:W-:Y:S04]  /*11420*/  STL.64 [R1+0x10e8], R180 ;  /* 0x0010e8b401007387 */ /* 0x000fe80000100a00 */
[----:B------:R-:W-:Y:S01]  /*11430*/  STL.64 [R1+0x21a8], R180 ;  /* 0x0021a8b401007387 */ /* 0x000fe20000100a00 */
[----:B------:R-:W-:-:S03]  /*11440*/  IMAD.WIDE R68, R252, 0x4, R236 ;  /* 0x00000004fc447825 */ /* 0x000fc600078e02ec */
[----:B------:R-:W3:Y:S01]  /*11450*/  LDL.LU.64 R236, [R1+0x1058] ;  /* 0x0010580001ec7983 */ /* 0x000ee20000300a00 */
[----:B------:R-:W-:-:S03]  /*11460*/  IMAD.WIDE R40, R252, 0x4, R30 ;  /* 0x00000004fc287825 */ /* 0x000fc600078e021e */
[----:B------:R-:W3:Y:S04]  /*11470*/  LDL.LU.64 R30, [R1+0x1050] ;  /* 0x00105000011e7983 */ /* 0x000ee80000300a00 */
[----:B------:R-:W-:Y:S04]  /*11480*/  STL.64 [R1+0x10a0], R40 ;  /* 0x0010a02801007387 */ /* 0x000fe80000100a00 */
[----:B------:R-:W-:Y:S04]  /*11490*/  STL.64 [R1+0x10c0], R116 ;  /* 0x0010c07401007387 */ /* 0x000fe80000100a00 */
[----:B------:R-:W-:Y:S01]  /*114a0*/  STL.64 [R1+0x21b0], R116 ;  /* 0x0021b07401007387 */ /* 0x000fe20000100a00 */
[----:B------:R-:W-:-:S04]  /*114b0*/  IMAD.WIDE R178, R252, 0x4, R38 ;  /* 0x00000004fcb27825 */ /* 0x000fc800078e0226 */
[C---:B------:R-:W-:Y:S02]  /*114c0*/  IMAD.WIDE R114, R252.reuse, 0x4, R28 ;  /* 0x00000004fc727825 */ /* 0x040fe400078e021c */
[----:B------:R-:W3:Y:S04]  /*114d0*/  LDL.LU.64 R28, [R1+0x1048] ;  /* 0x00104800011c7983 */ /* 0x000ee80000300a00 */
[----:B------:R-:W-:Y:S01]  /*114e0*/  STL.64 [R1+0x10a8], R68 ;  /* 0x0010a84401007387 */ /* 0x000fe20000100a00 */
[----:B------:R-:W-:-:S03]  /*114f0*/  IMAD.WIDE R246, R252, 0x4, R34 ;  /* 0x00000004fcf67825 */ /* 0x000fc600078e0222 */
[----:B------:R-:W-:Y:S01]  /*11500*/  STL.64 [R1+0x21b8], R68 ;  /* 0x0021b84401007387 */ /* 0x000fe20000100a00 */
[----:B------:R-:W-:-:S03]  /*11510*/  IMAD.WIDE R26, R252, 0x4, R26 ;  /* 0x00000004fc1a7825 */ /* 0x000fc600078e021a */
[----:B------:R-:W-:Y:S04]  /*11520*/  STL.64 [R1+0x1098], R178 ;  /* 0x001098b201007387 */ /* 0x000fe80000100a00 */
[----:B------:R-:W-:Y:S04]  /*11530*/  STL.64 [R1+0x21c0], R178 ;  /* 0x0021c0b201007387 */ /* 0x000fe80000100a00 */
[----:B------:R-:W3:Y:S04]  /*11540*/  LDL.LU.64 R34, [R1+0x1040] ;  /* 0x0010400001227983 */ /* 0x000ee80000300a00 */
[----:B------:R-:W-:Y:S04]  /*11550*/  STL.64 [R1+0x1090], R114 ;  /* 0x0010907201007387 */ /* 0x000fe80000100a00 */
[----:B------:R1:W-:Y:S04]  /*11560*/  STL.64 [R1+0x1080], R26 ;  /* 0x0010801a01007387 */ /* 0x0003e80000100a00 */
[----:B------:R-:W-:Y:S04]  /*11570*/  STL.64 [R1+0x21c8], R114 ;  /* 0x0021c87201007387 */ /* 0x000fe80000100a00 */
[----:B-1----:R-:W3:Y:S01]  /*11580*/  LDL.LU.64 R26, [R1+0x1038] ;  /* 0x00103800011a7983 */ /* 0x002ee20000300a00 */
[----:B--2---:R-:W-:-:S03]  /*11590*/  IMAD.WIDE R176, R252, 0x4, R24 ;  /* 0x00000004fcb07825 */ /* 0x004fc600078e0218 */
[----:B------:R-:W2:Y:S01]  /*115a0*/  LDL.LU.64 R24, [R1+0x1030] ;  /* 0x0010300001187983 */ /* 0x000ea20000300a00 */
[----:B------:R-:W-:-:S03]  /*115b0*/  IMAD.MOV.U32 R51, RZ, RZ, 0x1f ;  /* 0x0000001fff337424 */ /* 0x000fc600078e00ff */
[----:B------:R-:W-:Y:S04]  /*115c0*/  STL.64 [R1+0x1088], R246 ;  /* 0x001088f601007387 */ /* 0x000fe80000100a00 */
[----:B------:R-:W-:Y:S01]  /*115d0*/  STL.64 [R1+0x21d0], R246 ;  /* 0x0021d0f601007387 */ /* 0x000fe20000100a00 */
[----:B------:R-:W-:-:S03]  /*115e0*/  IADD3 R51, R51, c[0x0][0x180], RZ ;  /* 0x0000600033337a10 */ /* 0x000fc60007ffe0ff */
[----:B------:R-:W-:Y:S04]  /*115f0*/  STL.64 [R1+0x1078], R176 ;  /* 0x001078b001007387 */ /* 0x000fe80000100a00 */
[----:B------:R3:W-:Y:S04]  /*11600*/  STL.64 [R1+0x21d8], R176 ;  /* 0x0021d8b001007387 */ /* 0x0007e80000100a00 */
[----:B------:R-:W2:Y:S01]  /*11610*/  LDL.LU.64 R48, [R1+0x1028] ;  /* 0x0010280001307983 */ /* 0x000ea20000300a00 */
[----:B------:R-:W-:Y:S01]  /*11620*/  IMAD.WIDE R112, R252, 0x4, R36 ;  /* 0x00000004fc707825 */ /* 0x000fe200078e0224 */
[----:B------:R-:W-:-:S03]  /*11630*/  ISETP.GE.AND P2, PT, R51, 0x20, PT ;  /* 0x000000203300780c */ /* 0x000fc60003f46270 */
[C---:B----4-:R-:W-:Y:S02]  /*11640*/  IMAD.WIDE R244, R252.reuse, 0x4, R32 ;  /* 0x00000004fcf47825 */ /* 0x050fe400078e0220 */
[----:B------:R-:W4:Y:S02]  /*11650*/  LDL.LU.64 R32, [R1+0x1020] ;  /* 0x0010200001207983 */ /* 0x000f240000300a00 */
[C---:B---3--:R-:W-:Y:S02]  /*11660*/  IMAD.WIDE R176, R252.reuse, 0x4, R238 ;  /* 0x00000004fcb07825 */ /* 0x048fe400078e02ee */
[----:B------:R-:W3:Y:S04]  /*11670*/  LDL.LU.64 R238, [R1+0x1018] ;  /* 0x0010180001ee7983 */ /* 0x000ee80000300a00 */
[----:B------:R-:W-:Y:S04]  /*11680*/  STL.64 [R1+0x1070], R112 ;  /* 0x0010707001007387 */ /* 0x000fe80000100a00 */
[----:B------:R1:W-:Y:S01]  /*11690*/  STL.64 [R1+0x21e0], R112 ;  /* 0x0021e07001007387 */ /* 0x0003e20000100a00 */
[----:B------:R-:W-:-:S03]  /*116a0*/  IMAD.WIDE R174, R252, 0x4, R236 ;  /* 0x00000004fcae7825 */ /* 0x000fc600078e02ec */
[----:B------:R-:W3:Y:S04]  /*116b0*/  LDL.LU.64 R236, [R1+0x1010] ;  /* 0x0010100001ec7983 */ /* 0x000ee80000300a00 */
[----:B------:R-:W3:Y:S04]  /*116c0*/  LDL.LU.64 R50, [R1+0x1008] ;  /* 0x0010080001327983 */ /* 0x000ee80000300a00 */
[----:B------:R-:W-:Y:S04]  /*116d0*/  STL.64 [R1+0x1060], R176 ;  /* 0x001060b001007387 */ /* 0x000fe80000100a00 */
[----:B------:R-:W-:Y:S01]  /*116e0*/  STL.64 [R1+0x21e8], R176 ;  /* 0x0021e8b001007387 */ /* 0x000fe20000100a00 */
[----:B------:R-:W-:-:S03]  /*116f0*/  IMAD.WIDE R110, R252, 0x4, R30 ;  /* 0x00000004fc6e7825 */ /* 0x000fc600078e021e */
[----:B------:R-:W-:Y:S04]  /*11700*/  STL.64 [R1+0x1068], R244 ;  /* 0x001068f401007387 */ /* 0x000fe80000100a00 */
[----:B------:R-:W-:Y:S01]  /*11710*/  STL.64 [R1+0x21f0], R244 ;  /* 0x0021f0f401007387 */ /* 0x000fe20000100a00 */
[----:B------:R-:W-:-:S03]  /*11720*/  IMAD.WIDE R250, R252, 0x4, R28 ;  /* 0x00000004fcfa7825 */ /* 0x000fc600078e021c */
[----:B------:R-:W3:Y:S04]  /*11730*/  LDL.LU.64 R38, [R1+0x1000] ;  /* 0x0010000001267983 */ /* 0x000ee80000300a00 */
[----:B------:R-:W3:Y:S04]  /*11740*/  LDL.LU.64 R30, [R1+0xff8] ;  /* 0x000ff800011e7983 */ /* 0x000ee80000300a00 */
[----:B------:R-:W3:Y:S04]  /*11750*/  LDL.LU.64 R28, [R1+0xff0] ;  /* 0x000ff000011c7983 */ /* 0x000ee80000300a00 */
[----:B------:R-:W-:Y:S04]  /*11760*/  STL.64 [R1+0x1058], R174 ;  /* 0x001058ae01007387 */ /* 0x000fe80000100a00 */
[----:B------:R-:W-:Y:S04]  /*11770*/  STL.64 [R1+0x21f8], R174 ;  /* 0x0021f8ae01007387 */ /* 0x000fe80000100a00 */
[----:B------:R-:W-:Y:S01]  /*11780*/  STL.64 [R1+0x1050], R110 ;  /* 0x0010506e01007387 */ /* 0x000fe20000100a00 */
[----:B------:R-:W-:-:S03]  /*11790*/  IMAD.WIDE R246, R252, 0x4, R34 ;  /* 0x00000004fcf67825 */ /* 0x000fc600078e0222 */
[----:B------:R-:W-:Y:S04]  /*117a0*/  STL.64 [R1+0x2200], R110 ;  /* 0x0022006e01007387 */ /* 0x000fe80000100a00 */
[----:B------:R-:W3:Y:S04]  /*117b0*/  LDL.LU.64 R36, [R1+0xfe8] ;  /* 0x000fe80001247983 */ /* 0x000ee80000300a00 */
[----:B------:R-:W3:Y:S01]  /*117c0*/  LDL.LU.64 R34, [R1+0xfe0] ;  /* 0x000fe00001227983 */ /* 0x000ee20000300a00 */
[----:B------:R-:W-:-:S03]  /*117d0*/  IMAD.WIDE R172, R252, 0x4, R26 ;  /* 0x00000004fcac7825 */ /* 0x000fc600078e021a */
[----:B------:R-:W3:Y:S01]  /*117e0*/  LDL.LU.64 R26, [R1+0xfd8] ;  /* 0x000fd800011a7983 */ /* 0x000ee20000300a00 */
[----:B--2---:R-:W-:-:S03]  /*117f0*/  IMAD.WIDE R108, R252, 0x4, R24 ;  /* 0x00000004fc6c7825 */ /* 0x004fc600078e0218 */
[----:B------:R-:W2:Y:S04]  /*11800*/  LDL.LU.64 R24, [R1+0xfd0] ;  /* 0x000fd00001187983 */ /* 0x000ea80000300a00 */
[----:B------:R-:W-:Y:S04]  /*11810*/  STL.64 [R1+0x1040], R246 ;  /* 0x001040f601007387 */ /* 0x000fe80000100a00 */
[----:B------:R1:W-:Y:S04]  /*11820*/  STL.64 [R1+0x2208], R246 ;  /* 0x002208f601007387 */ /* 0x0003e80000100a00 */
[----:B------:R-:W-:Y:S04]  /*11830*/  STL.64 [R1+0x1048], R250 ;  /* 0x001048fa01007387 */ /* 0x000fe80000100a00 */
[----:B------:R-:W-:Y:S01]  /*11840*/  STL.64 [R1+0x1038], R172 ;  /* 0x001038ac01007387 */ /* 0x000fe20000100a00 */
[----:B------:R-:W-:-:S03]  /*11850*/  IMAD.WIDE R248, R252, 0x4, R48 ;  /* 0x00000004fcf87825 */ /* 0x000fc600078e0230 */
[----:B------:R-:W-:Y:S04]  /*11860*/  STL.64 [R1+0x1030], R108 ;  /* 0x0010306c01007387 */ /* 0x000fe80000100a00 */
[----:B------:R-:W2:Y:S01]  /*11870*/  LDL.LU.64 R48, [R1+0xfc8] ;  /* 0x000fc80001307983 */ /* 0x000ea20000300a00 */
[----:B----4-:R-:W-:-:S03]  /*11880*/  IMAD.WIDE R114, R252, 0x4, R32 ;  /* 0x00000004fc727825 */ /* 0x010fc600078e0220 */
[----:B------:R-:W4:Y:S01]  /*11890*/  LDL.LU.64 R32, [R1+0xfc0] ;  /* 0x000fc00001207983 */ /* 0x000f220000300a00 */
[----:B---3--:R-:W-:-:S03]  /*118a0*/  IMAD.WIDE R170, R252, 0x4, R238 ;  /* 0x00000004fcaa7825 */ /* 0x008fc600078e02ee */
[----:B------:R-:W3:Y:S01]  /*118b0*/  LDL.LU.64 R238, [R1+0xfb8] ;  /* 0x000fb80001ee7983 */ /* 0x000ee20000300a00 */
[----:B------:R-:W-:-:S03]  /*118c0*/  IMAD.WIDE R106, R252, 0x4, R236 ;  /* 0x00000004fc6a7825 */ /* 0x000fc600078e02ec */
[----:B------:R-:W3:Y:S04]  /*118d0*/  LDL.LU.64 R236, [R1+0xfb0] ;  /* 0x000fb00001ec7983 */ /* 0x000ee80000300a00 */
[----:B------:R-:W-:Y:S01]  /*118e0*/  STL.64 [R1+0x1020], R114 ;  /* 0x0010207201007387 */ /* 0x000fe20000100a00 */
[----:B------:R-:W-:-:S03]  /*118f0*/  IMAD.WIDE R234, R252, 0x4, R50 ;  /* 0x00000004fcea7825 */ /* 0x000fc600078e0232 */
[----:B------:R-:W-:Y:S04]  /*11900*/  STL.64 [R1+0x1028], R248 ;  /* 0x001028f801007387 */ /* 0x000fe80000100a00 */
[----:B------:R-:W-:Y:S04]  /*11910*/  STL.64 [R1+0x1018], R170 ;  /* 0x001018aa01007387 */ /* 0x000fe80000100a00 */
[----:B------:R-:W-:Y:S04]  /*11920*/  STL.64 [R1+0x1010], R106 ;  /* 0x0010106a01007387 */ /* 0x000fe80000100a00 */
[----:B------:R-:W3:Y:S01]  /*11930*/  LDL.LU.64 R50, [R1+0xfa8] ;  /* 0x000fa80001327983 */ /* 0x000ee20000300a00 */
[----:B------:R-:W-:-:S03]  /*11940*/  IMAD.WIDE R178, R252, 0x4, R38 ;  /* 0x00000004fcb27825 */ /* 0x000fc600078e0226 */
[----:B------:R-:W3:Y:S01]  /*11950*/  LDL.LU.64 R38, [R1+0xfa0] ;  /* 0x000fa00001267983 */ /* 0x000ee20000300a00 */
[----:B------:R-:W-:-:S03]  /*11960*/  IMAD.WIDE R168, R252, 0x4, R30 ;  /* 0x00000004fca87825 */ /* 0x000fc600078e021e */
[----:B------:R-:W3:Y:S01]  /*11970*/  LDL.LU.64 R30, [R1+0xf98] ;  /* 0x000f9800011e7983 */ /* 0x000ee20000300a00 */
[----:B------:R-:W-:-:S03]  /*11980*/  IMAD.WIDE R104, R252, 0x4, R28 ;  /* 0x00000004fc687825 */ /* 0x000fc600078e021c */
        /* <DEDUP_REMOVED lines=8> */
[----:B------:R-:W3:Y:S01]  /*11a10*/  LDL.LU.64 R34, [R1+0xf80] ;  /* 0x000f800001227983 */ /* 0x000ee20000300a00 */
[----:B------:R-:W-:-:S03]  /*11a20*/  IMAD.WIDE R166, R252, 0x4, R26 ;  /* 0x00000004fca67825 */ /* 0x000fc600078e021a */
[----:B------:R-:W3:Y:S01]  /*11a30*/  LDL.LU.64 R26, [R1+0xf68] ;  /* 0x000f6800011a7983 */ /* 0x000ee20000300a00 */
[----:B--2---:R-:W-:-:S03]  /*11a40*/  IMAD.WIDE R102, R252, 0x4, R24 ;  /* 0x00000004fc667825 */ /* 0x004fc600078e0218 */
[----:B------:R-:W2:Y:S04]  /*11a50*/  LDL.LU.64 R24, [R1+0xf60] ;  /* 0x000f600001187983 */ /* 0x000ea80000300a00 */
[----:B------:R-:W-:Y:S04]  /*11a60*/  STL.64 [R1+0x1478], R68 ;  /* 0x0014784401007387 */ /* 0x000fe80000100a00 */
[----:B------:R-:W-:Y:S04]  /*11a70*/  STL.64 [R1+0xfe8], R232 ;  /* 0x000fe8e801007387 */ /* 0x000fe80000100a00 */
[----:B------:R-:W-:Y:S04]  /*11a80*/  STL.64 [R1+0x1470], R166 ;  /* 0x001470a601007387 */ /* 0x000fe80000100a00 */
[----:B------:R-:W-:Y:S01]  /*11a90*/  STL.64 [R1+0x1468], R102 ;  /* 0x0014686601007387 */ /* 0x000fe20000100a00 */
[----:B------:R-:W-:-:S03]  /*11aa0*/  IMAD.WIDE R66, R252, 0x4, R48 ;  /* 0x00000004fc427825 */ /* 0x000fc600078e0230 */
[----:B------:R-:W2:Y:S01]  /*11ab0*/  LDL.LU.64 R48, [R1+0xf58] ;  /* 0x000f580001307983 */ /* 0x000ea20000300a00 */
[----:B----4-:R-:W-:-:S03]  /*11ac0*/  IMAD.WIDE R116, R252, 0x4, R32 ;  /* 0x00000004fc747825 */ /* 0x010fc600078e0220 */
[----:B------:R-:W4:Y:S01]  /*11ad0*/  LDL.LU.64 R32, [R1+0xf50] ;  /* 0x000f500001207983 */ /* 0x000f220000300a00 */
[----:B---3--:R-:W-:-:S03]  /*11ae0*/  IMAD.WIDE R164, R252, 0x4, R238 ;  /* 0x00000004fca47825 */ /* 0x008fc600078e02ee */
        /* <DEDUP_REMOVED lines=21> */
[----:B------:R-:W-:-:S04]  /*11c40*/  IMAD.WIDE R70, R252, 0x4, R34 ;  /* 0x00000004fc467825 */ /* 0x000fc800078e0222 */
[C---:B------:R-:W-:Y:S02]  /*11c50*/  IMAD.WIDE R224, R252.reuse, 0x4, R26 ;  /* 0x00000004fce07825 */ /* 0x040fe400078e021a */
[----:B------:R-:W3:Y:S04]  /*11c60*/  LDL.LU.64 R26, [R1+0xeb0] ;  /* 0x000eb000011a7983 */ /* 0x000ee80000300a00 */
        /* <DEDUP_REMOVED lines=33> */
[----:B------:R-:W-:Y:S04]  /*11e80*/  STL.64 [R1+0xf90], R160 ;  /* 0x000f90a001007387 */ /* 0x000fe80000100a00 */
[----:B------:R-:W3:Y:S01]  /*11e90*/  LDL.LU.64 R36, [R1+0xd90] ;  /* 0x000d900001247983 */ /* 0x000ee20000300a00 */
[----:B--2---:R-:W-:-:S03]  /*11ea0*/  IMAD.WIDE R154, R252, 0x4, R24 ;  /* 0x00000004fc9a7825 */ /* 0x004fc600078e0218 */
[----:B------:R-:W2:Y:S01]  /*11eb0*/  LDL.LU.64 R24, [R1+0xd68] ;  /* 0x000d680001187983 */ /* 0x000ea20000300a00 */
[----:B------:R-:W-:-:S03]  /*11ec0*/  IMAD.WIDE R214, R252, 0x4, R34 ;  /* 0x00000004fcd67825 */ /* 0x000fc600078e0222 */
[----:B------:R-:W2:Y:S04]  /*11ed0*/  LDL.LU.64 R34, [R1+0xd60] ;  /* 0x000d600001227983 */ /* 0x000ea80000300a00 */
[----:B------:R-:W-:Y:S04]  /*11ee0*/  STL.64 [R1+0xf80], R242 ;  /* 0x000f80f201007387 */ /* 0x000fe80000100a00 */
[----:B------:R-:W-:Y:S04]  /*11ef0*/  STL.64 [R1+0xf88], R56 ;  /* 0x000f883801007387 */ /* 0x000fe80000100a00 */
[----:B------:R-:W-:Y:S01]  /*11f00*/  STL.64 [R1+0xf68], R214 ;  /* 0x000f68d601007387 */ /* 0x000fe20000100a00 */
[----:B------:R-:W-:-:S04]  /*11f10*/  IMAD.WIDE R46, R252, 0x4, R48 ;  /* 0x00000004fc2e7825 */ /* 0x000fc800078e0230 */
[----:B----4-:R-:W-:Y:S02]  /*11f20*/  IMAD.WIDE R240, R252, 0x4, R32 ;  /* 0x00000004fcf07825 */ /* 0x010fe400078e0220 */
[----:B------:R-:W4:Y:S04]  /*11f30*/  LDL.LU.64 R32, [R1+0xd58] ;  /* 0x000d580001207983 */ /* 0x000f280000300a00 */
[----:B------:R-:W-:Y:S04]  /*11f40*/  STL.64 [R1+0xf60], R154 ;  /* 0x000f609a01007387 */ /* 0x000fe80000100a00 */
[----:B------:R-:W4:Y:S01]  /*11f50*/  LDL.LU.64 R48, [R1+0xd50] ;  /* 0x000d500001307983 */ /* 0x000f220000300a00 */
[----:B------:R-:W-:Y:S01]  /*11f60*/  ISETP.GE.U32.AND P1, PT, R44, 0x7fffffa1, PT ;  /* 0x7fffffa12c00780c */ /* 0x000fe20003f26070 */
[----:B---3--:R-:W-:-:S02]  /*11f70*/  IMAD.WIDE R212, R252, 0x4, R238 ;  /* 0x00000004fcd47825 */ /* 0x008fc400078e02ee */
[----:B------:R-:W3:Y:S02]  /*11f80*/  LDL.LU.64 R238, [R1+0xd48] ;  /* 0x000d480001ee7983 */ /* 0x000ee40000300a00 */
[C---:B------:R-:W-:Y:S02]  /*11f90*/  IMAD.WIDE R152, R252.reuse, 0x4, R236 ;  /* 0x00000004fc987825 */ /* 0x040fe400078e02ec */
[----:B------:R-:W3:Y:S04]  /*11fa0*/  LDL.LU.64 R236, [R1+0xd40] ;  /* 0x000d400001ec7983 */ /* 0x000ee80000300a00 */
[----:B------:R-:W-:Y:S04]  /*11fb0*/  STL.64 [R1+0xf50], R240 ;  /* 0x000f50f001007387 */ /* 0x000fe80000100a00 */
[----:B------:R-:W-:Y:S04]  /*11fc0*/  STL.64 [R1+0xf58], R46 ;  /* 0x000f582e01007387 */ /* 0x000fe80000100a00 */
[----:B------:R-:W-:Y:S04]  /*11fd0*/  STL.64 [R1+0xf28], R212 ;  /* 0x000f28d401007387 */ /* 0x000fe80000100a00 */
[----:B------:R-:W-:Y:S01]  /*11fe0*/  STL.64 [R1+0xf20], R152 ;  /* 0x000f209801007387 */ /* 0x000fe20000100a00 */
[----:B------:R-:W-:-:S04]  /*11ff0*/  IMAD.WIDE R44, R252, 0x4, R50 ;  /* 0x00000004fc2c7825 */ /* 0x000fc800078e0232 */
[C---:B------:R-:W-:Y:S02]  /*12000*/  IMAD.WIDE R222, R252.reuse, 0x4, R38 ;  /* 0x00000004fcde7825 */ /* 0x040fe400078e0226 */
[----:B------:R-:W3:Y:S02]  /*12010*/  LDL.LU.64 R38, [R1+0xd18] ;  /* 0x000d180001267983 */ /* 0x000ee40000300a00 */
[C---:B------:R-:W-:Y:S02]  /*12020*/  IMAD.WIDE R230, R252.reuse, 0x4, R30 ;  /* 0x00000004fce67825 */ /* 0x040fe400078e021e */
[----:B------:R-:W3:Y:S02]  /*12030*/  LDL.LU.64 R30, [R1+0xd10] ;  /* 0x000d1000011e7983 */ /* 0x000ee40000300a00 */
[C---:B------:R-:W-:Y:S02]  /*12040*/  IMAD.WIDE R150, R252.reuse, 0x4, R28 ;  /* 0x00000004fc967825 */ /* 0x040fe400078e021c */
[----:B------:R-:W3:Y:S04]  /*12050*/  LDL.LU.64 R28, [R1+0xcf8] ;  /* 0x000cf800011c7983 */ /* 0x000ee80000300a00 */
[----:B------:R-:W-:Y:S04]  /*12060*/  STL.64 [R1+0xef0], R222 ;  /* 0x000ef0de01007387 */ /* 0x000fe80000100a00 */
[----:B------:R-:W-:Y:S01]  /*12070*/  STL.64 [R1+0xef8], R44 ;  /* 0x000ef82c01007387 */ /* 0x000fe20000100a00 */
[----:B------:R-:W-:-:S03]  /*12080*/  IMAD.WIDE R42, R252, 0x4, R26 ;  /* 0x00000004fc2a7825 */ /* 0x000fc600078e021a */
[----:B------:R-:W3:Y:S04]  /*12090*/  LDL.LU.64 R26, [R1+0xcf0] ;  /* 0x000cf000011a7983 */ /* 0x000ee80000300a00 */
[----:B------:R-:W-:Y:S04]  /*120a0*/  STL.64 [R1+0xec8], R230 ;  /* 0x000ec8e601007387 */ /* 0x000fe80000100a00 */
[----:B------:R-:W-:Y:S01]  /*120b0*/  STL.64 [R1+0xec0], R150 ;  /* 0x000ec09601007387 */ /* 0x000fe20000100a00 */
[----:B--2---:R-:W-:-:S03]  /*120c0*/  IMAD.WIDE R228, R252, 0x4, R24 ;  /* 0x00000004fce47825 */ /* 0x004fc600078e0218 */
[----:B------:R-:W2:Y:S01]  /*120d0*/  LDL.LU.64 R24, [R1+0xce8] ;  /* 0x000ce80001187983 */ /* 0x000ea20000300a00 */
[----:B------:R-:W-:-:S03]  /*120e0*/  IMAD.WIDE R220, R252, 0x4, R36 ;  /* 0x00000004fcdc7825 */ /* 0x000fc600078e0224 */
[----:B------:R-:W2:Y:S01]  /*120f0*/  LDL.LU.64 R36, [R1+0xce0] ;  /* 0x000ce00001247983 */ /* 0x000ea20000300a00 */
[----:B------:R-:W-:-:S03]  /*12100*/  IMAD.WIDE R148, R252, 0x4, R34 ;  /* 0x00000004fc947825 */ /* 0x000fc600078e0222 */
[----:B------:R-:W-:Y:S04]  /*12110*/  STL.64 [R1+0xeb0], R220 ;  /* 0x000eb0dc01007387 */ /* 0x000fe80000100a00 */
[----:B------:R-:W-:Y:S04]  /*12120*/  STL.64 [R1+0xeb8], R42 ;  /* 0x000eb82a01007387 */ /* 0x000fe80000100a00 */
[----:B------:R-:W2:Y:S01]  /*12130*/  LDL.LU.64 R34, [R1+0xcd8] ;  /* 0x000cd80001227983 */ /* 0x000ea20000300a00 */
[----:B----4-:R-:W-:-:S03]  /*12140*/  IMAD.WIDE R40, R252, 0x4, R32 ;  /* 0x00000004fc287825 */ /* 0x010fc600078e0220 */
[----:B------:R-:W4:Y:S04]  /*12150*/  LDL.LU.64 R32, [R1+0xcd0] ;  /* 0x000cd00001207983 */ /* 0x000f280000300a00 */
[----:B------:R-:W-:Y:S01]  /*12160*/  STL.64 [R1+0xe48], R228 ;  /* 0x000e48e401007387 */ /* 0x000fe20000100a00 */
[----:B------:R-:W-:-:S03]  /*12170*/  IMAD.WIDE R218, R252, 0x4, R48 ;  /* 0x00000004fcda7825 */ /* 0x000fc600078e0230 */
[----:B------:R-:W-:Y:S04]  /*12180*/  STL.64 [R1+0xe40], R148 ;  /* 0x000e409401007387 */ /* 0x000fe80000100a00 */
[----:B------:R-:W4:Y:S01]  /*12190*/  LDL.LU.64 R50, [R1+0xbc8] ;  /* 0x000bc80001327983 */ /* 0x000f220000300a00 */
[----:B---3--:R-:W-:-:S03]  /*121a0*/  IMAD.WIDE R210, R252, 0x4, R238 ;  /* 0x00000004fcd27825 */ /* 0x008fc600078e02ee */
[----:B------:R-:W3:Y:S04]  /*121b0*/  LDL.LU.64 R238, [R1+0xbc0] ;  /* 0x000bc00001ee7983 */ /* 0x000ee80000300a00 */
        /* <DEDUP_REMOVED lines=8> */
[----:B------:R-:W3:Y:S02]  /*12240*/  LDL.LU.64 R30, [R1+0xb18] ;  /* 0x000b1800011e7983 */ /* 0x000ee40000300a00 */
[C---:B------:R-:W-:Y:S02]  /*12250*/  IMAD.WIDE R208, R252.reuse, 0x4, R28 ;  /* 0x00000004fcd07825 */ /* 0x040fe400078e021c */
[----:B------:R-:W-:Y:S04]  /*12260*/  STL.64 [R1+0xe00], R146 ;  /* 0x000e009201007387 */ /* 0x000fe80000100a00 */
[----:B------:R-:W3:Y:S04]  /*12270*/  LDL.LU.64 R28, [R1+0xb10] ;  /* 0x000b1000011c7983 */ /* 0x000ee80000300a00 */
[----:B------:R-:W3:Y:S01]  /*12280*/  LDL.LU.64 R38, [R1+0xa98] ;  /* 0x000a980001267983 */ /* 0x000ee20000300a00 */
[----:B------:R-:W-:-:S03]  /*12290*/  IMAD.WIDE R144, R252, 0x4, R26 ;  /* 0x00000004fc907825 */ /* 0x000fc600078e021a */
[----:B------:R-:W3:Y:S04]  /*122a0*/  LDL.LU.64 R26, [R1+0xa90] ;  /* 0x000a9000011a7983 */ /* 0x000ee80000300a00 */
[----:B------:R-:W-:Y:S04]  /*122b0*/  STL.64 [R1+0xdd0], R216 ;  /* 0x000dd0d801007387 */ /* 0x000fe80000100a00 */
[----:B------:R-:W-:Y:S01]  /*122c0*/  STL.64 [R1+0xdd8], R54 ;  /* 0x000dd83601007387 */ /* 0x000fe20000100a00 */
[----:B--2---:R-:W-:-:S03]  /*122d0*/  IMAD.WIDE R52, R252, 0x4, R24 ;  /* 0x00000004fc347825 */ /* 0x004fc600078e0218 */
[----:B------:R-:W2:Y:S01]  /*122e0*/  LDL.LU.64 R24, [R1+0xa88] ;  /* 0x000a880001187983 */ /* 0x000ea20000300a00 */
[----:B------:R-:W-:-:S03]  /*122f0*/  IMAD.WIDE R206, R252, 0x4, R36 ;  /* 0x00000004fcce7825 */ /* 0x000fc600078e0224 */
[----:B------:R-:W-:Y:S04]  /*12300*/  STL.64 [R1+0xda8], R208 ;  /* 0x000da8d001007387 */ /* 0x000fe80000100a00 */
[----:B------:R-:W2:Y:S04]  /*12310*/  LDL.LU.64 R36, [R1+0xa80] ;  /* 0x000a800001247983 */ /* 0x000ea80000300a00 */
[----:B------:R-:W-:Y:S01]  /*12320*/  STL.64 [R1+0xda0], R144 ;  /* 0x000da09001007387 */ /* 0x000fe20000100a00 */
[----:B------:R-:W-:-:S03]  /*12330*/  IMAD.WIDE R142, R252, 0x4, R34 ;  /* 0x00000004fc8e7825 */ /* 0x000fc600078e0222 */
[----:B------:R-:W2:Y:S01]  /*12340*/  LDL.LU.64 R34, [R1+0xa38] ;  /* 0x000a380001227983 */ /* 0x000ea20000300a00 */
[----:B----4-:R-:W-:-:S03]  /*12350*/  IMAD.WIDE R94, R252, 0x4, R32 ;  /* 0x00000004fc5e7825 */ /* 0x010fc600078e0220 */
[----:B------:R-:W4:Y:S04]  /*12360*/  LDL.LU.64 R32, [R1+0xa30] ;  /* 0x000a300001207983 */ /* 0x000f280000300a00 */
[----:B------:R-:W-:Y:S04]  /*12370*/  STL.64 [R1+0xd90], R206 ;  /* 0x000d90ce01007387 */ /* 0x000fe80000100a00 */
[----:B------:R-:W-:Y:S04]  /*12380*/  STL.64 [R1+0xd98], R52 ;  /* 0x000d983401007387 */ /* 0x000fe80000100a00 */
[----:B------:R-:W-:Y:S01]  /*12390*/  STL.64 [R1+0xd68], R142 ;  /* 0x000d688e01007387 */ /* 0x000fe20000100a00 */
[----:B------:R-:W-:-:S04]  /*123a0*/  IMAD.WIDE R50, R252, 0x4, R50 ;  /* 0x00000004fc327825 */ /* 0x000fc800078e0232 */
[C---:B---3--:R-:W-:Y:S02]  /*123b0*/  IMAD.WIDE R204, R252.reuse, 0x4, R238 ;  /* 0x00000004fccc7825 */ /* 0x048fe400078e02ee */
[----:B------:R-:W3:Y:S04]  /*123c0*/  LDL.LU.64 R238, [R1+0x9f8] ;  /* 0x0009f80001ee7983 */ /* 0x000ee80000300a00 */
[----:B------:R-:W-:Y:S01]  /*123d0*/  STL.64 [R1+0xd60], R94 ;  /* 0x000d605e01007387 */ /* 0x000fe20000100a00 */
[----:B------:R-:W-:-:S04]  /*123e0*/  IMAD.WIDE R140, R252, 0x4, R48 ;  /* 0x00000004fc8c7825 */ /* 0x000fc800078e0230 */
[C---:B------:R-:W-:Y:S02]  /*123f0*/  IMAD.WIDE R92, R252.reuse, 0x4, R236 ;  /* 0x00000004fc5c7825 */ /* 0x040fe400078e02ec */
[----:B------:R-:W3:Y:S04]  /*12400*/  LDL.LU.64 R236, [R1+0x9f0] ;  /* 0x0009f00001ec7983 */ /* 0x000ee80000300a00 */
[----:B------:R-:W-:Y:S04]  /*12410*/  STL.64 [R1+0xd50], R204 ;  /* 0x000d50cc01007387 */ /* 0x000fe80000100a00 */
[----:B------:R-:W-:Y:S01]  /*12420*/  STL.64 [R1+0xd58], R50 ;  /* 0x000d583201007387 */ /* 0x000fe20000100a00 */
[----:B------:R-:W-:-:S03]  /*12430*/  IMAD.WIDE R48, R252, 0x4, R30 ;  /* 0x00000004fc307825 */ /* 0x000fc600078e021e */
[----:B------:R-:W3:Y:S04]  /*12440*/  LDL.LU.64 R30, [R1+0x6d8] ;  /* 0x0006d800011e7983 */ /* 0x000ee80000300a00 */
[----:B------:R-:W-:Y:S01]  /*12450*/  STL.64 [R1+0xd48], R140 ;  /* 0x000d488c01007387 */ /* 0x000fe20000100a00 */
[----:B------:R-:W-:-:S03]  /*12460*/  IMAD.WIDE R202, R252, 0x4, R28 ;  /* 0x00000004fcca7825 */ /* 0x000fc600078e021c */
[----:B------:R-:W3:Y:S01]  /*12470*/  LDL.LU.64 R28, [R1+0x6d0] ;  /* 0x0006d000011c7983 */ /* 0x000ee20000300a00 */
[----:B------:R-:W-:-:S03]  /*12480*/  IMAD.WIDE R138, R252, 0x4, R38 ;  /* 0x00000004fc8a7825 */ /* 0x000fc600078e0226 */
[----:B------:R-:W-:Y:S01]  /*12490*/  STL.64 [R1+0xd40], R92 ;  /* 0x000d405c01007387 */ /* 0x000fe20000100a00 */
[----:B------:R-:W-:-:S03]  /*124a0*/  IMAD.WIDE R90, R252, 0x4, R26 ;  /* 0x00000004fc5a7825 */ /* 0x000fc600078e021a */
[----:B------:R-:W3:Y:S04]  /*124b0*/  LDL.LU.64 R26, [R1+0x5e8] ;  /* 0x0005e800011a7983 */ /* 0x000ee80000300a00 */
[----:B------:R-:W-:Y:S04]  /*124c0*/  STL.64 [R1+0xd10], R202 ;  /* 0x000d10ca01007387 */ /* 0x000fe80000100a00 */
[----:B------:R-:W-:Y:S01]  /*124d0*/  STL.64 [R1+0xd18], R48 ;  /* 0x000d183001007387 */ /* 0x000fe20000100a00 */
[----:B--2---:R-:W-:-:S03]  /*124e0*/  IMAD.WIDE R38, R252, 0x4, R24 ;  /* 0x00000004fc267825 */ /* 0x004fc600078e0218 */
[----:B------:R-:W2:Y:S04]  /*124f0*/  LDL.LU.64 R24, [R1+0x5e0] ;  /* 0x0005e00001187983 */ /* 0x000ea80000300a00 */
[----:B------:R-:W-:Y:S01]  /*12500*/  STL.64 [R1+0xcf8], R138 ;  /* 0x000cf88a01007387 */ /* 0x000fe20000100a00 */
[----:B------:R-:W-:-:S03]  /*12510*/  IMAD.WIDE R200, R252, 0x4, R36 ;  /* 0x00000004fcc87825 */ /* 0x000fc600078e0224 */
[----:B------:R-:W-:Y:S04]  /*12520*/  STL.64 [R1+0xcf0], R90 ;  /* 0x000cf05a01007387 */ /* 0x000fe80000100a00 */
[----:B------:R-:W2:Y:S01]  /*12530*/  LDL.LU.64 R122, [R1+0x598] ;  /* 0x00059800017a7983 */ /* 0x000ea20000300a00 */
[----:B------:R-:W-:-:S03]  /*12540*/  IMAD.WIDE R136, R252, 0x4, R34 ;  /* 0x00000004fc887825 */ /* 0x000fc600078e0222 */
[----:B------:R-:W2:Y:S01]  /*12550*/  LDL.LU.64 R84, [R1+0x590] ;  /* 0x0005900001547983 */ /* 0x000ea20000300a00 */
[----:B----4-:R-:W-:-:S03]  /*12560*/  IMAD.WIDE R88, R252, 0x4, R32 ;  /* 0x00000004fc587825 */ /* 0x010fc600078e0220 */
[----:B------:R-:W4:Y:S04]  /*12570*/  LDL.LU.64 R32, [R1+0x588] ;  /* 0x0005880001207983 */ /* 0x000f280000300a00 */
[----:B------:R-:W4:Y:S04]  /*12580*/  LDL.LU.64 R120, [R1+0x580] ;  /* 0x0005800001787983 */ /* 0x000f280000300a00 */
[----:B------:R-:W-:Y:S04]  /*12590*/  STL.64 [R1+0xce0], R200 ;  /* 0x000ce0c801007387 */ /* 0x000fe80000100a00 */
[----:B------:R-:W-:Y:S04]  /*125a0*/  STL.64 [R1+0xce8], R38 ;  /* 0x000ce82601007387 */ /* 0x000fe80000100a00 */
[----:B------:R-:W4:Y:S04]  /*125b0*/  LDL.LU.64 R82, [R1+0x568] ;  /* 0x0005680001527983 */ /* 0x000f280000300a00 */
[----:B------:R-:W4:Y:S01]  /*125c0*/  LDL.LU.64 R80, [R1+0x560] ;  /* 0x0005600001507983 */ /* 0x000f220000300a00 */
[----:B---3--:R-:W-:-:S03]  /*125d0*/  IMAD.WIDE R36, R252, 0x4, R238 ;  /* 0x00000004fc247825 */ /* 0x008fc600078e02ee */
[----:B------:R-:W-:Y:S04]  /*125e0*/  STL.64 [R1+0xcd8], R136 ;  /* 0x000cd88801007387 */ /* 0x000fe80000100a00 */
[----:B------:R-:W3:Y:S04]  /*125f0*/  LDL.LU.64 R238, [R1+0x558] ;  /* 0x0005580001ee7983 */ /* 0x000ee80000300a00 */
[----:B------:R-:W3:Y:S04]  /*12600*/  LDL.LU.64 R78, [R1+0x550] ;  /* 0x00055000014e7983 */ /* 0x000ee80000300a00 */
[----:B------:R-:W-:Y:S04]  /*12610*/  STL.64 [R1+0xcd0], R88 ;  /* 0x000cd05801007387 */ /* 0x000fe80000100a00 */
[----:B------:R-:W3:Y:S04]  /*12620*/  LDL.LU.64 R76, [R1+0x548] ;  /* 0x00054800014c7983 */ /* 0x000ee80000300a00 */
[----:B------:R-:W3:Y:S01]  /*12630*/  LDL.LU.64 R74, [R1+0x540] ;  /* 0x00054000014a7983 */ /* 0x000ee20000300a00 */
[----:B------:R-:W-:-:S03]  /*12640*/  IMAD.WIDE R198, R252, 0x4, R236 ;  /* 0x00000004fcc67825 */ /* 0x000fc600078e02ec */
[----:B------:R-:W3:Y:S04]  /*12650*/  LDL.LU.64 R236, [R1+0x538] ;  /* 0x0005380001ec7983 */ /* 0x000ee80000300a00 */
[----:B------:R-:W3:Y:S04]  /*12660*/  LDL.LU.64 R72, [R1+0x530] ;  /* 0x0005300001487983 */ /* 0x000ee80000300a00 */
[----:B------:R-:W-:Y:S04]  /*12670*/  STL.64 [R1+0xbc0], R198 ;  /* 0x000bc0c601007387 */ /* 0x000fe80000100a00 */
[----:B------:R-:W-:Y:S01]  /*12680*/  STL.64 [R1+0xbc8], R36 ;  /* 0x000bc82401007387 */ /* 0x000fe20000100a00 */
[----:B------:R-:W-:-:S03]  /*12690*/  IMAD.WIDE R134, R252, 0x4, R30 ;  /* 0x00000004fc867825 */ /* 0x000fc600078e021e */
[----:B------:R-:W3:Y:S01]  /*126a0*/  LDL.LU.64 R30, [R1+0x3d8] ;  /* 0x0003d800011e7983 */ /* 0x000ee20000300a00 */
[----:B------:R-:W-:-:S03]  /*126b0*/  IMAD.WIDE R86, R252, 0x4, R28 ;  /* 0x00000004fc567825 */ /* 0x000fc600078e021c */
[----:B------:R-:W3:Y:S04]  /*126c0*/  LDL.LU.64 R28, [R1+0x3d0] ;  /* 0x0003d000011c7983 */ /* 0x000ee80000300a00 */
[----:B------:R-:W-:Y:S01]  /*126d0*/  STL.64 [R1+0xb48], R134 ;  /* 0x000b488601007387 */ /* 0x000fe20000100a00 */
[----:B------:R-:W-:-:S03]  /*126e0*/  IMAD.WIDE R34, R252, 0x4, R26 ;  /* 0x00000004fc227825 */ /* 0x000fc600078e021a */
[----:B------:R-:W3:Y:S01]  /*126f0*/  LDL.LU.64 R26, [R1+0x3c8] ;  /* 0x0003c800011a7983 */ /* 0x000ee20000300a00 */
[----:B--2---:R-:W-:-:S03]  /*12700*/  IMAD.WIDE R196, R252, 0x4, R24 ;  /* 0x00000004fcc47825 */ /* 0x004fc600078e0218 */
[----:B------:R-:W2:Y:S04]  /*12710*/  LDL.LU.64 R24, [R1+0x3c0] ;  /* 0x0003c00001187983 */ /* 0x000ea80000300a00 */
[----:B------:R-:W-:Y:S01]  /*12720*/  STL.64 [R1+0xb40], R86 ;  /* 0x000b405601007387 */ /* 0x000fe20000100a00 */
[----:B------:R-:W-:-:S03]  /*12730*/  IMAD.WIDE R132, R252, 0x4, R122 ;  /* 0x00000004fc847825 */ /* 0x000fc600078e027a */
[----:B------:R-:W-:Y:S01]  /*12740*/  STL.64 [R1+0xb10], R196 ;  /* 0x000b10c401007387 */ /* 0x000fe20000100a00 */
[----:B------:R-:W-:-:S03]  /*12750*/  IMAD.WIDE R84, R252, 0x4, R84 ;  /* 0x00000004fc547825 */ /* 0x000fc600078e0254 */
[----:B------:R-:W-:Y:S04]  /*12760*/  STL.64 [R1+0xb18], R34 ;  /* 0x000b182201007387 */ /* 0x000fe80000100a00 */
[----:B------:R-:W-:Y:S04]  /*12770*/  STL.64 [R1+0xa98], R132 ;  /* 0x000a988401007387 */ /* 0x000fe80000100a00 */
[----:B------:R-:W-:Y:S01]  /*12780*/  STL.64 [R1+0xa90], R84 ;  /* 0x000a905401007387 */ /* 0x000fe20000100a00 */
[----:B----4-:R-:W-:-:S04]  /*12790*/  IMAD.WIDE R32, R252, 0x4, R32 ;  /* 0x00000004fc207825 */ /* 0x010fc800078e0220 */
[----:B------:R-:W-:-:S05]  /*127a0*/  IMAD.WIDE R194, R252, 0x4, R120 ;  /* 0x00000004fcc27825 */ /* 0x000fca00078e0278 */
[----:B------:R-:W-:Y:S01]  /*127b0*/  STL.64 [R1+0xa80], R194 ;  /* 0x000a80c201007387 */ /* 0x000fe20000100a00 */
[----:B------:R-:W-:-:S03]  /*127c0*/  IMAD.WIDE R130, R252, 0x4, R82 ;  /* 0x00000004fc827825 */ /* 0x000fc600078e0252 */
[----:B------:R-:W-:Y:S01]  /*127d0*/  STL.64 [R1+0xa88], R32 ;  /* 0x000a882001007387 */ /* 0x000fe20000100a00 */
[----:B------:R-:W-:-:S03]  /*127e0*/  IMAD.WIDE R82, R252, 0x4, R80 ;  /* 0x00000004fc527825 */ /* 0x000fc600078e0250 */
[----:B------:R-:W-:Y:S04]  /*127f0*/  STL.64 [R1+0xa38], R130 ;  /* 0x000a388201007387 */ /* 0x000fe80000100a00 */
[----:B------:R-:W-:Y:S01]  /*12800*/  STL.64 [R1+0xa30], R82 ;  /* 0x000a305201007387 */ /* 0x000fe20000100a00 */
[----:B---3--:R-:W-:-:S04]  /*12810*/  IMAD.WIDE R238, R252, 0x4, R238 ;  /* 0x00000004fcee7825 */ /* 0x008fc800078e02ee */
[----:B------:R-:W-:-:S05]  /*12820*/  IMAD.WIDE R192, R252, 0x4, R78 ;  /* 0x00000004fcc07825 */ /* 0x000fca00078e024e */
[----:B------:R-:W-:Y:S01]  /*12830*/  STL.64 [R1+0x9f0], R192 ;  /* 0x0009f0c001007387 */ /* 0x000fe20000100a00 */
[----:B------:R-:W-:-:S03]  /*12840*/  IMAD.WIDE R128, R252, 0x4, R76 ;  /* 0x00000004fc807825 */ /* 0x000fc600078e024c */
[----:B------:R-:W-:Y:S01]  /*12850*/  STL.64 [R1+0x9f8], R238 ;  /* 0x0009f8ee01007387 */ /* 0x000fe20000100a00 */
[----:B------:R-:W-:-:S03]  /*12860*/  IMAD.WIDE R80, R252, 0x4, R74 ;  /* 0x00000004fc507825 */ /* 0x000fc600078e024a */
[----:B------:R-:W-:Y:S04]  /*12870*/  STL.64 [R1+0x6d8], R128 ;  /* 0x0006d88001007387 */ /* 0x000fe80000100a00 */
[----:B------:R-:W-:Y:S01]  /*12880*/  STL.64 [R1+0x6d0], R80 ;  /* 0x0006d05001007387 */ /* 0x000fe20000100a00 */
[----:B------:R-:W-:-:S04]  /*12890*/  IMAD.WIDE R236, R252, 0x4, R236 ;  /* 0x00000004fcec7825 */ /* 0x000fc800078e02ec */
[----:B------:R-:W-:-:S05]  /*128a0*/  IMAD.WIDE R190, R252, 0x4, R72 ;  /* 0x00000004fcbe7825 */ /* 0x000fca00078e0248 */
[----:B------:R-:W-:Y:S04]  /*128b0*/  STL.64 [R1+0x5e0], R190 ;  /* 0x0005e0be01007387 */ /* 0x000fe80000100a00 */
[----:B------:R-:W-:Y:S01]  /*128c0*/  STL.64 [R1+0x5e8], R236 ;  /* 0x0005e8ec01007387 */ /* 0x000fe20000100a00 */
[----:B------:R-:W-:-:S04]  /*128d0*/  IMAD.WIDE R124, R252, 0x4, R22 ;  /* 0x00000004fc7c7825 */ /* 0x000fc800078e0216 */
[----:B------:R-:W-:-:S04]  /*128e0*/  IMAD.WIDE R76, R252, 0x4, R20 ;  /* 0x00000004fc4c7825 */ /* 0x000fc800078e0214 */
[----:B------:R-:W-:-:S05]  /*128f0*/  IMAD.WIDE R126, R252, 0x4, R30 ;  /* 0x00000004fc7e7825 */ /* 0x000fca00078e021e */
[----:B------:R-:W-:Y:S01]  /*12900*/  STL.64 [R1+0x598], R126 ;  /* 0x0005987e01007387 */ /* 0x000fe20000100a00 */
[----:B------:R-:W-:-:S03]  /*12910*/  IMAD.WIDE R78, R252, 0x4, R28 ;  /* 0x00000004fc4e7825 */ /* 0x000fc600078e021c */
[----:B-1----:R-:W3:Y:S04]  /*12920*/  LDL.LU.64 R112, [R1+0x13a8] ;  /* 0x0013a80001707983 */ /* 0x002ee80000300a00 */
[----:B------:R-:W4:Y:S04]  /*12930*/  LDL.LU.64 R246, [R1+0x1418] ;  /* 0x0014180001f67983 */ /* 0x000f280000300a00 */
[----:B------:R-:W4:Y:S04]  /*12940*/  LDL.64 R174, [R1+0x1130] ;  /* 0x0011300001ae7983 */ /* 0x000f280000100a00 */
[----:B------:R-:W4:Y:S04]  /*12950*/  LDL.64 R244, [R1+0x1100] ;  /* 0x0011000001f47983 */ /* 0x000f280000100a00 */
[----:B------:R-:W-:Y:S01]  /*12960*/  STL.64 [R1+0x590], R78 ;  /* 0x0005904e01007387 */ /* 0x000fe20000100a00 */
[----:B------:R-:W-:-:S03]  /*12970*/  IMAD.WIDE R28, R252, 0x4, R18 ;  /* 0x00000004fc1c7825 */ /* 0x000fc600078e0212 */
[----:B------:R-:W4:Y:S04]  /*12980*/  LDL.LU.64 R22, [R1+0x1408] ;  /* 0x0014080001167983 */ /* 0x000f280000300a00 */
[----:B------:R-:W4:Y:S01]  /*12990*/  LDL.LU.64 R20, [R1+0x13f8] ;  /* 0x0013f80001147983 */ /* 0x000f220000300a00 */
        /* <DEDUP_REMOVED lines=8> */
[----:B--2---:R-:W-:-:S05]  /*12a20*/  IMAD.WIDE R188, R252, 0x4, R24 ;  /* 0x00000004fcbc7825 */ /* 0x004fca00078e0218 */
[----:B------:R-:W-:Y:S04]  /*12a30*/  STL.64 [R1+0x580], R188 ;  /* 0x000580bc01007387 */ /* 0x000fe80000100a00 */
[----:B------:R-:W-:Y:S04]  /*12a40*/  STL.64 [R1+0x588], R30 ;  /* 0x0005881e01007387 */ /* 0x000fe80000100a00 */
[----:B------:R-:W2:Y:S04]  /*12a50*/  LDL.LU.64 R18, [R1+0x13b8] ;  /* 0x0013b80001127983 */ /* 0x000ea80000300a00 */
[----:B------:R-:W-:Y:S04]  /*12a60*/  STL.64 [R1+0x568], R124 ;  /* 0x0005687c01007387 */ /* 0x000fe80000100a00 */
[----:B------:R-:W2:Y:S04]  /*12a70*/  LDL.LU.64 R16, [R1+0x13e8] ;  /* 0x0013e80001107983 */ /* 0x000ea80000300a00 */
[----:B------:R-:W-:Y:S04]  /*12a80*/  STL.64 [R1+0x560], R76 ;  /* 0x0005604c01007387 */ /* 0x000fe80000100a00 */
[----:B------:R-:W2:Y:S04]  /*12a90*/  LDL.LU.64 R14, [R1+0x13e0] ;  /* 0x0013e000010e7983 */ /* 0x000ea80000300a00 */
[----:B------:R-:W2:Y:S04]  /*12aa0*/  LDL.LU.64 R12, [R1+0x13d8] ;  /* 0x0013d800010c7983 */ /* 0x000ea80000300a00 */
[----:B------:R-:W-:Y:S04]  /*12ab0*/  STL.64 [R1+0x550], R186 ;  /* 0x000550ba01007387 */ /* 0x000fe80000100a00 */
[----:B------:R-:W-:Y:S04]  /*12ac0*/  STL.64 [R1+0x558], R28 ;  /* 0x0005581c01007387 */ /* 0x000fe80000100a00 */
[----:B------:R-:W2:Y:S04]  /*12ad0*/  LDL.LU.64 R10, [R1+0x13b0] ;  /* 0x0013b000010a7983 */ /* 0x000ea80000300a00 */
[----:B------:R-:W-:Y:S04]  /*12ae0*/  STL.64 [R1+0x548], R122 ;  /* 0x0005487a01007387 */ /* 0x000fe80000100a00 */
[----:B------:R-:W2:Y:S04]  /*12af0*/  LDL.LU.64 R8, [R1+0x13d0] ;  /* 0x0013d00001087983 */ /* 0x000ea80000300a00 */
[----:B------:R-:W-:Y:S04]  /*12b00*/  STL.64 [R1+0x540], R74 ;  /* 0x0005404a01007387 */ /* 0x000fe80000100a00 */
[----:B------:R-:W2:Y:S04]  /*12b10*/  LDL.LU.64 R6, [R1+0x13c8] ;  /* 0x0013c80001067983 */ /* 0x000ea80000300a00 */
[----:B------:R-:W2:Y:S01]  /*12b20*/  LDL.LU.64 R4, [R1+0x13c0] ;  /* 0x0013c00001047983 */ /* 0x000ea20000300a00 */
[----:B------:R-:W-:-:S03]  /*12b30*/  IMAD.WIDE R24, R252, 0x4, R2 ;  /* 0x00000004fc187825 */ /* 0x000fc600078e0202 */
[----:B------:R-:W-:Y:S04]  /*12b40*/  STL.64 [R1+0x530], R184 ;  /* 0x000530b801007387 */ /* 0x000fe80000100a00 */
[----:B------:R-:W-:Y:S04]  /*12b50*/  STL.64 [R1+0x538], R26 ;  /* 0x0005381a01007387 */ /* 0x000fe80000100a00 */
[----:B------:R-:W2:Y:S04]  /*12b60*/  LDL R252, [R1+0x15b4] ;  /* 0x0015b40001fc7983 */ /* 0x000ea80000100800 */
[----:B------:R-:W-:Y:S04]  /*12b70*/  STL.64 [R1+0x3d8], R120 ;  /* 0x0003d87801007387 */ /* 0x000fe80000100a00 */
[----:B------:R-:W2:Y:S01]  /*12b80*/  LDL.64 R176, [R1+0x10a0] ;  /* 0x0010a00001b07983 */ /* 0x000ea20000100a00 */
[----:B------:R-:W-:-:S04]  /*12b90*/  IMAD.MOV.U32 R111, RZ, RZ, c[0x0][0x188] ;  /* 0x00006200ff6f7624 */ /* 0x000fc800078e00ff */
[----:B------:R-:W-:-:S04]  /*12ba0*/  IMAD.SHL.U32 R111, R111, 0x20, RZ ;  /* 0x000000206f6f7824 */ /* 0x000fc800078e00ff */
[C---:B---3--:R-:W-:Y:S02]  /*12bb0*/  IMAD.WIDE R2, R111.reuse, 0x4, R112 ;  /* 0x000000046f027825 */ /* 0x048fe400078e0270 */
[----:B------:R-:W3:Y:S04]  /*12bc0*/  LDL.64 R112, [R1+0x1080] ;  /* 0x0010800001707983 */ /* 0x000ee80000100a00 */
[----:B------:R1:W-:Y:S04]  /*12bd0*/  LDGSTS.E [R0+0xdc00], [R2.64], !P3 ;  /* 0x0dc0000002007fae */ /* 0x0003e8000d921844 */
[----:B------:R-:W-:Y:S04]  /*12be0*/  STL.64 [R1+0x3d0], R72 ;  /* 0x0003d04801007387 */ /* 0x000fe80000100a00 */
[----:B------:R-:W-:Y:S01]  /*12bf0*/  STL.64 [R1+0x3c8], R24 ;  /* 0x0003c81801007387 */ /* 0x000fe20000100a00 */
[----:B----4-:R-:W-:-:S04]  /*12c00*/  IMAD.WIDE R22, R111, 0x4, R22 ;  /* 0x000000046f167825 */ /* 0x010fc800078e0216 */
[----:B------:R-:W-:-:S04]  /*12c10*/  IMAD.WIDE R20, R111, 0x4, R20 ;  /* 0x000000046f147825 */ /* 0x000fc800078e0214 */
[----:B--2---:R-:W-:-:S04]  /*12c20*/  IMAD.WIDE R18, R111, 0x4, R18 ;  /* 0x000000046f127825 */ /* 0x004fc800078e0212 */
[----:B------:R-:W-:-:S04]  /*12c30*/  IMAD.WIDE R16, R111, 0x4, R16 ;  /* 0x000000046f107825 */ /* 0x000fc800078e0210 */
[----:B------:R-:W-:-:S04]  /*12c40*/  IMAD.WIDE R14, R111, 0x4, R14 ;  /* 0x000000046f0e7825 */ /* 0x000fc800078e020e */
[----:B------:R-:W-:-:S04]  /*12c50*/  IMAD.WIDE R12, R111, 0x4, R12 ;  /* 0x000000046f0c7825 */ /* 0x000fc800078e020c */
[----:B------:R-:W-:-:S04]  /*12c60*/  IMAD.WIDE R10, R111, 0x4, R10 ;  /* 0x000000046f0a7825 */ /* 0x000fc800078e020a */
[----:B------:R-:W-:-:S04]  /*12c70*/  IMAD.WIDE R8, R111, 0x4, R8 ;  /* 0x000000046f087825 */ /* 0x000fc800078e0208 */
[----:B------:R-:W-:-:S04]  /*12c80*/  IMAD.WIDE R6, R111, 0x4, R6 ;  /* 0x000000046f067825 */ /* 0x000fc800078e0206 */
[----:B------:R-:W-:-:S05]  /*12c90*/  IMAD.WIDE R4, R111, 0x4, R4 ;  /* 0x000000046f047825 */ /* 0x000fca00078e0204 */
[----:B------:R1:W-:Y:S04]  /*12ca0*/  LDGSTS.E [R0+0xdd00], [R4.64], !P3 ;  /* 0x0dd0000004007fae */ /* 0x0003e8000d921844 */
[----:B------:R1:W-:Y:S01]  /*12cb0*/  LDGSTS.E [R0+0xde00], [R6.64], !P3 ;  /* 0x0de0000006007fae */ /* 0x0003e2000d921844 */
[----:B------:R-:W-:-:S03]  /*12cc0*/  IMAD.WIDE R110, R111, 0x4, R246 ;  /* 0x000000046f6e7825 */ /* 0x000fc600078e02f6 */
[----:B------:R1:W-:Y:S04]  /*12cd0*/  LDGSTS.E [R0+0xdf00], [R8.64], !P3 ;  /* 0x0df0000008007fae */ /* 0x0003e8000d921844 */
[----:B------:R1:W-:Y:S04]  /*12ce0*/  LDGSTS.E [R0+0xec00], [R10.64], !P5 ;  /* 0x0ec000000a007fae */ /* 0x0003e8000e921844 */
[----:B------:R1:W-:Y:S04]  /*12cf0*/  LDGSTS.E [R0+0xed00], [R12.64], !P5 ;  /* 0x0ed000000c007fae */ /* 0x0003e8000e921844 */
[----:B------:R1:W-:Y:S04]  /*12d00*/  LDGSTS.E [R0+0xee00], [R14.64], !P5 ;  /* 0x0ee000000e007fae */ /* 0x0003e8000e921844 */
[----:B------:R1:W-:Y:S04]  /*12d10*/  LDGSTS.E [R0+0xef00], [R16.64], !P5 ;  /* 0x0ef0000010007fae */ /* 0x0003e8000e921844 */
[----:B------:R1:W-:Y:S04]  /*12d20*/  LDGSTS.E [R0+0xfc00], [R18.64], !P1 ;  /* 0x0fc0000012007fae */ /* 0x0003e8000c921844 */
[----:B------:R1:W-:Y:S04]  /*12d30*/  LDGSTS.E [R0+0xfd00], [R20.64], !P1 ;  /* 0x0fd0000014007fae */ /* 0x0003e8000c921844 */
[----:B------:R1:W-:Y:S04]  /*12d40*/  LDGSTS.E [R0+0xfe00], [R22.64], !P1 ;  /* 0x0fe0000016007fae */ /* 0x0003e8000c921844 */
[----:B------:R-:W2:Y:S04]  /*12d50*/  LDL.LU.64 R246, [R1+0x2208] ;  /* 0x0022080001f67983 */ /* 0x000ea80000300a00 */
[----:B------:R4:W-:Y:S04]  /*12d60*/  LDGSTS.E [R0+0xff00], [R110.64], !P1 ;  /* 0x0ff000006e007fae */ /* 0x0009e8000c921844 */
[----:B------:R4:W-:Y:S04]  /*12d70*/  STL.64 [R1+0x3c0], R110 ;  /* 0x0003c06e01007387 */ /* 0x0009e80000100a00 */
[----:B------:R-:W0:Y:S04]  /*12d80*/  LDGDEPBAR ;  /* 0x00000000000079af */ /* 0x000e280000000000 */
[----:B------:R1:W-:Y:S04]  /*12d90*/  LDGSTS.E [R252+0x18000], [R174.64], P6 ;  /* 0x18000000aefc7fae */ /* 0x0003e8000b121844 */
[----:B----4-:R-:W4:Y:S04]  /*12da0*/  LDL.LU.64 R110, [R1+0x2200] ;  /* 0x00220000016e7983 */ /* 0x010f280000300a00 */
[----:B------:R3:W-:Y:S04]  /*12db0*/  LDGSTS.E [R252+0x18400], [R244.64], P6 ;  /* 0x18400000f4fc7fae */ /* 0x0007e8000b121844 */
[----:B-1----:R-:W2:Y:S04]  /*12dc0*/  LDL.LU.64 R174, [R1+0x21f8] ;  /* 0x0021f80001ae7983 */ /* 0x002ea80000300a00 */
[----:B------:R1:W-:Y:S04]  /*12dd0*/  LDGSTS.E [R252+0x18800], [R176.64], P6 ;  /* 0x18800000b0fc7fae */ /* 0x0003e8000b121844 */
[----:B---3--:R-:W3:Y:S04]  /*12de0*/  LDL.LU.64 R244, [R1+0x21f0] ;  /* 0x0021f00001f47983 */ /* 0x008ee80000300a00 */
[----:B------:R-:W2:Y:S04]  /*12df0*/  LDL R0, [R1+0x1dc8] ;  /* 0x001dc80001007983 */ /* 0x000ea80000100800 */
[----:B-1----:R-:W2:Y:S04]  /*12e00*/  LDL.LU.64 R176, [R1+0x21e8] ;  /* 0x0021e80001b07983 */ /* 0x002ea80000300a00 */
[----:B------:R1:W-:Y:S04]  /*12e10*/  LDGSTS.E [R252+0x18c00], [R112.64], P6 ;  /* 0x18c0000070fc7fae */ /* 0x0003e8000b121844 */
[----:B-1----:R-:W3:Y:S04]  /*12e20*/  LDL.LU.64 R112, [R1+0x21e0] ;  /* 0x0021e00001707983 */ /* 0x002ee80000300a00 */
[----:B--2---:R1:W-:Y:S04]  /*12e30*/  LDGSTS.E [R252+0x19000], [R176.64], P6 ;  /* 0x19000000b0fc7fae */ /* 0x0043e8000b121844 */
[----:B------:R2:W-:Y:S04]  /*12e40*/  LDGSTS.E [R252+0x19400], [R246.64], P6 ;  /* 0x19400000f6fc7fae */ /* 0x0005e8000b121844 */
[----:B------:R3:W-:Y:S04]  /*12e50*/  LDGSTS.E [R252+0x19800], [R114.64], P6 ;  /* 0x1980000072fc7fae */ /* 0x0007e8000b121844 */
[----:B-1----:R-:W4:Y:S04]  /*12e60*/  LDL.LU.64 R176, [R1+0x21d8] ;  /* 0x0021d80001b07983 */ /* 0x002f280000300a00 */
[----:B--2---:R-:W2:Y:S04]  /*12e70*/  LDL.LU.64 R246, [R1+0x21d0] ;  /* 0x0021d00001f67983 */ /* 0x004ea80000300a00 */
[----:B---3--:R-:W3:Y:S04]  /*12e80*/  LDL.LU.64 R114, [R1+0x21c8] ;  /* 0x0021c80001727983 */ /* 0x008ee80000300a00 */
[----:B------:R1:W-:Y:S04]  /*12e90*/  LDGSTS.E [R252+0x19c00], [R178.64], P6 ;  /* 0x19c00000b2fc7fae */ /* 0x0003e8000b121844 */
[----:B------:R1:W-:Y:S04]  /*12ea0*/  LDGSTS.E [R252+0x1a000], [R68.64], P6 ;  /* 0x1a00000044fc7fae */ /* 0x0003e8000b121844 */
[----:B------:R1:W-:Y:S04]  /*12eb0*/  LDGSTS.E [R252+0x1a400], [R116.64], P6 ;  /* 0x1a40000074fc7fae */ /* 0x0003e8000b121844 */
[----:B-1----:R-:W2:Y:S04]  /*12ec0*/  LDL.LU.64 R178, [R1+0x21c0] ;  /* 0x0021c00001b27983 */ /* 0x002ea80000300a00 */
[----:B------:R-:W2:Y:S04]  /*12ed0*/  LDL.LU.64 R68, [R1+0x21b8] ;  /* 0x0021b80001447983 */ /* 0x000ea80000300a00 */
[----:B------:R-:W2:Y:S04]  /*12ee0*/  LDL.LU.64 R116, [R1+0x21b0] ;  /* 0x0021b00001747983 */ /* 0x000ea80000300a00 */
        /* <DEDUP_REMOVED lines=10> */
[----:B------:R1:W5:Y:S04]  /*12f90*/  LDL.LU.64 R242, [R1+0x2188] ;  /* 0x0021880001f27983 */ /* 0x0003680000300a00 */
[----:B------:R1:W5:Y:S04]  /*12fa0*/  LDL.LU.64 R240, [R1+0x2180] ;  /* 0x0021800001f07983 */ /* 0x0003680000300a00 */
[----:B------:R1:W-:Y:S04]  /*12fb0*/  LDGSTS.E [R252+0x1c000], [R222.64], P6 ;  /* 0x1c000000defc7fae */ /* 0x0003e8000b121844 */
[----:B------:R1:W-:Y:S04]  /*12fc0*/  LDGSTS.E [R252+0x1c400], [R220.64], P6 ;  /* 0x1c400000dcfc7fae */ /* 0x0003e8000b121844 */
[----:B------:R1:W-:Y:S04]  /*12fd0*/  LDGSTS.E [R252+0x1c800], [R218.64], P6 ;  /* 0x1c800000dafc7fae */ /* 0x0003e8000b121844 */
[----:B-1----:R1:W5:Y:S04]  /*12fe0*/  LDL.LU.64 R222, [R1+0x2178] ;  /* 0x0021780001de7983 */ /* 0x0023680000300a00 */
        /* <DEDUP_REMOVED lines=27> */
[----:B-1----:R1:W5:Y:S04]  /*131a0*/  LDL.LU.64 R184, [R1+0x2100] ;  /* 0x0021000001b87983 */ /* 0x0023680000300a00 */
[----:B--2---:R2:W-:Y:S04]  /*131b0*/  LDGSTS.E [R0+0x18100], [R182.64], P6 ;  /* 0x18100000b6007fae */ /* 0x0045e8000b121844 */
[----:B------:R1:W-:Y:S04]  /*131c0*/  LDGSTS.E [R0+0x18500], [R180.64], P6 ;  /* 0x18500000b4007fae */ /* 0x0003e8000b121844 */
[----:B------:R3:W-:Y:S04]  /*131d0*/  LDGSTS.E [R0+0x18900], [R178.64], P6 ;  /* 0x18900000b2007fae */ /* 0x0007e8000b121844 */
[----:B--2---:R2:W5:Y:S04]  /*131e0*/  LDL.LU.64 R182, [R1+0x20f8] ;  /* 0x0020f80001b67983 */ /* 0x0045680000300a00 */
[----:B-1----:R2:W5:Y:S04]  /*131f0*/  LDL.LU.64 R180, [R1+0x20f0] ;  /* 0x0020f00001b47983 */ /* 0x0025680000300a00 */
[----:B------:R-:W2:Y:S04]  /*13200*/  LDL R252, [R1+0x1dc4] ;  /* 0x001dc40001fc7983 */ /* 0x000ea80000100800 */
[----:B---3--:R1:W5:Y:S04]  /*13210*/  LDL.LU.64 R178, [R1+0x20e8] ;  /* 0x0020e80001b27983 */ /* 0x0083680000300a00 */
[----:B----4-:R3:W-:Y:S04]  /*13220*/  LDGSTS.E [R0+0x18d00], [R176.64], P6 ;  /* 0x18d00000b0007fae */ /* 0x0107e8000b121844 */
[----:B------:R4:W-:Y:S04]  /*13230*/  LDGSTS.E [R0+0x19100], [R174.64], P6 ;  /* 0x19100000ae007fae */ /* 0x0009e8000b121844 */
[----:B------:R1:W-:Y:S04]  /*13240*/  LDGSTS.E [R0+0x19500], [R172.64], P6 ;  /* 0x19500000ac007fae */ /* 0x0003e8000b121844 */
[----:B---3--:R3:W5:Y:S04]  /*13250*/  LDL.LU.64 R176, [R1+0x20e0] ;  /* 0x0020e00001b07983 */ /* 0x0087680000300a00 */
[----:B----4-:R3:W5:Y:S04]  /*13260*/  LDL.LU.64 R174, [R1+0x20d8] ;  /* 0x0020d80001ae7983 */ /* 0x0107680000300a00 */
[----:B-1----:R3:W5:Y:S04]  /*13270*/  LDL.LU.64 R172, [R1+0x20d0] ;  /* 0x0020d00001ac7983 */ /* 0x0027680000300a00 */
[----:B------:R1:W-:Y:S04]  /*13280*/  LDGSTS.E [R0+0x19900], [R170.64], P6 ;  /* 0x19900000aa007fae */ /* 0x0003e8000b121844 */
[----:B------:R4:W-:Y:S04]  /*13290*/  LDGSTS.E [R0+0x19d00], [R168.64], P6 ;  /* 0x19d00000a8007fae */ /* 0x0009e8000b121844 */
[----:B------:R3:W-:Y:S04]  /*132a0*/  LDGSTS.E [R0+0x1a100], [R166.64], P6 ;  /* 0x1a100000a6007fae */ /* 0x0007e8000b121844 */
[----:B-1----:R1:W5:Y:S04]  /*132b0*/  LDL.LU.64 R170, [R1+0x20c8] ;  /* 0x0020c80001aa7983 */ /* 0x0023680000300a00 */
[----:B----4-:R1:W5:Y:S04]  /*132c0*/  LDL.LU.64 R168, [R1+0x20c0] ;  /* 0x0020c00001a87983 */ /* 0x0103680000300a00 */
[----:B---3--:R1:W5:Y:S04]  /*132d0*/  LDL.LU.64 R166, [R1+0x20b8] ;  /* 0x0020b80001a67983 */ /* 0x0083680000300a00 */
[----:B------:R3:W-:Y:S04]  /*132e0*/  LDGSTS.E [R0+0x1a500], [R164.64], P6 ;  /* 0x1a500000a4007fae */ /* 0x0007e8000b121844 */
        /* <DEDUP_REMOVED lines=43> */
[----:B-1----:R3:W5:Y:S04]  /*135a0*/  LDL.LU.64 R122, [R1+0x2008] ;  /* 0x00200800017a7983 */ /* 0x0027680000300a00 */
[----:B----4-:R3:W5:Y:S04]  /*135b0*/  LDL.LU.64 R120, [R1+0x2000] ;  /* 0x0020000001787983 */ /* 0x0107680000300a00 */
[----:B--2---:R1:W-:Y:S04]  /*135c0*/  LDGSTS.E [R252+0x18200], [R118.64], P6 ;  /* 0x1820000076fc7fae */ /* 0x0043e8000b121844 */
[----:B------:R2:W-:Y:S04]  /*135d0*/  LDGSTS.E [R252+0x18600], [R116.64], P6 ;  /* 0x1860000074fc7fae */ /* 0x0005e8000b121844 */
[----:B------:R4:W-:Y:S04]  /*135e0*/  LDGSTS.E [R252+0x18a00], [R114.64], P6 ;  /* 0x18a0000072fc7fae */ /* 0x0009e8000b121844 */
[----:B-1----:R3:W5:Y:S04]  /*135f0*/  LDL.LU.64 R118, [R1+0x1ff8] ;  /* 0x001ff80001767983 */ /* 0x0027680000300a00 */
[----:B--2---:R3:W5:Y:S04]  /*13600*/  LDL.LU.64 R116, [R1+0x1ff0] ;  /* 0x001ff00001747983 */ /* 0x0047680000300a00 */
[----:B------:R-:W2:Y:S04]  /*13610*/  LDL R0, [R1+0x1dc0] ;  /* 0x001dc00001007983 */ /* 0x000ea80000100800 */
[----:B----4-:R3:W5:Y:S04]  /*13620*/  LDL.LU.64 R114, [R1+0x1fe8] ;  /* 0x001fe80001727983 */ /* 0x0107680000300a00 */
        /* <DEDUP_REMOVED lines=56> */
[----:B---3--:R1:W5:Y:S04]  /*139b0*/  LDL.LU.64 R74, [R1+0x1f08] ;  /* 0x001f0800014a7983 */ /* 0x0083680000300a00 */
[----:B----4-:R1:W5:Y:S04]  /*139c0*/  LDL.LU.64 R72, [R1+0x1f00] ;  /* 0x001f000001487983 */ /* 0x0103680000300a00 */
[----:B--2---:R2:W-:Y:S04]  /*139d0*/  LDGSTS.E [R0+0x18300], [R70.64], P6 ;  /* 0x1830000046007fae */ /* 0x0045e8000b121844 */
[----:B------:R3:W-:Y:S04]  /*139e0*/  LDGSTS.E [R0+0x18700], [R68.64], P6 ;  /* 0x1870000044007fae */ /* 0x0007e8000b121844 */
[----:B------:R4:W-:Y:S04]  /*139f0*/  LDGSTS.E [R0+0x18b00], [R246.64], P6 ;  /* 0x18b00000f6007fae */ /* 0x0009e8000b121844 */
[----:B--2---:R1:W5:Y:S04]  /*13a00*/  LDL.LU.64 R70, [R1+0x1ef8] ;  /* 0x001ef80001467983 */ /* 0x0043680000300a00 */
[----:B---3--:R1:W5:Y:S04]  /*13a10*/  LDL.LU.64 R68, [R1+0x1ef0] ;  /* 0x001ef00001447983 */ /* 0x0083680000300a00 */
[----:B----4-:R1:W5:Y:S04]  /*13a20*/  LDL.LU.64 R246, [R1+0x1ee8] ;  /* 0x001ee80001f67983 */ /* 0x0103680000300a00 */
[----:B------:R2:W-:Y:S04]  /*13a30*/  LDGSTS.E [R0+0x18f00], [R244.64], P6 ;  /* 0x18f00000f4007fae */ /* 0x0005e8000b121844 */
        /* <DEDUP_REMOVED lines=54> */
[----:B------:R3:W-:Y:S01]  /*13da0*/  LDGSTS.E [R0+0x1ff00], [R24.64], P6 ;  /* 0x1ff0000018007fae */ /* 0x0007e2000b121844 */
[----:B------:R-:W-:-:S03]  /*13db0*/  IMAD.MOV.U32 R252, RZ, RZ, c[0x0][0x18c] ;  /* 0x00006300fffc7624 */ /* 0x000fc600078e00ff */
[----:B------:R-:W0:Y:S04]  /*13dc0*/  LDGDEPBAR ;  /* 0x00000000000079af */ /* 0x000e280000000000 */
[----:B--2---:R1:W5:Y:S04]  /*13dd0*/  LDL.LU.64 R26, [R1+0x1e08] ;  /* 0x001e0800011a7983 */ /* 0x0043680000300a00 */
[----:B---3--:R1:W5:Y:S01]  /*13de0*/  LDL.LU.64 R24, [R1+0x1e00] ;  /* 0x001e000001187983 */ /* 0x0083620000300a00 */
[----:B------:R-:W-:Y:S01]  /*13df0*/  IMAD.SHL.U32 R252, R252, 0x20, RZ ;  /* 0x00000020fcfc7824 */ /* 0x000fe200078e00ff */
[----:B------:R-:W-:Y:S05]  /*13e00*/  @!P2 BRA `(.L_x_0) ;  /* 0x0002c8b00000a947 */ /* 0x000fea0003800000 */
[----:B-----5:R-:W2:Y:S04]  /*13e10*/  LDL.LU.64 R216, [R1+0x10a8] ;  /* 0x0010a80001d87983 */ /* 0x020ea80000300a00 */
[----:B------:R-:W3:Y:S04]  /*13e20*/  LDL.LU.64 R222, [R1+0xfc8] ;  /* 0x000fc80001de7983 */ /* 0x000ee80000300a00 */
[----:B------:R-:W4:Y:S04]  /*13e30*/  LDL.LU.64 R240, [R1+0xfa8] ;  /* 0x000fa80001f07983 */ /* 0x000f280000300a00 */
[----:B------:R-:W3:Y:S04]  /*13e40*/  LDL.LU.64 R218, [R1+0xfe8] ;  /* 0x000fe80001da7983 */ /* 0x000ee80000300a00 */
[----:B------:R-:W4:Y:S04]  /*13e50*/  LDL.LU.64 R220, [R1+0x1028] ;  /* 0x0010280001dc7983 */ /* 0x000f280000300a00 */
[----:B------:R-:W4:Y:S04]  /*13e60*/  LDL.LU.64 R242, [R1+0x1068] ;  /* 0x0010680001f27983 */ /* 0x000f280000300a00 */
[----:B------:R-:W4:Y:S04]  /*13e70*/  LDL.LU.64 R200, [R1+0x13f0] ;  /* 0x0013f00001c87983 */ /* 0x000f280000300a00 */
[----:B------:R-:W4:Y:S04]  /*13e80*/  LDL.LU.64 R202, [R1+0x1400] ;  /* 0x0014000001ca7983 */ /* 0x000f280000300a00 */
[----:B------:R-:W4:Y:S01]  /*13e90*/  LDL.LU.64 R206, [R1+0x1410] ;  /* 0x0014100001ce7983 */ /* 0x000f220000300a00 */
[----:B--2---:R-:W-:-:S02]  /*13ea0*/  IMAD.MOV.U32 R204, RZ, RZ, R216 ;  /* 0x000000ffffcc7224 */ /* 0x004fc400078e00d8 */
[----:B------:R-:W-:Y:S02]  /*13eb0*/  IMAD.MOV.U32 R205, RZ, RZ, R217 ;  /* 0x000000ffffcd7224 */ /* 0x000fe400078e00d9 */
[----:B---3--:R-:W-:Y:S01]  /*13ec0*/  IMAD.MOV.U32 R216, RZ, RZ, R218 ;  /* 0x000000ffffd87224 */ /* 0x008fe200078e00da */
[----:B------:R-:W-:Y:S01]  /*13ed0*/  MOV R217, R219 ;  /* 0x000000db00d97202 */ /* 0x000fe20000000f00 */
[----:B----4-:R-:W-:Y:S02]  /*13ee0*/  IMAD.MOV.U32 R218, RZ, RZ, R220 ;  /* 0x000000ffffda7224 */ /* 0x010fe400078e00dc */
[----:B------:R-:W-:Y:S02]  /*13ef0*/  IMAD.MOV.U32 R219, RZ, RZ, R221 ;  /* 0x000000ffffdb7224 */ /* 0x000fe400078e00dd */
[----:B------:R-:W-:Y:S02]  /*13f00*/  IMAD.MOV.U32 R220, RZ, RZ, R242 ;  /* 0x000000ffffdc7224 */ /* 0x000fe400078e00f2 */
[----:B------:R-:W-:-:S02]  /*13f10*/  IMAD.MOV.U32 R221, RZ, RZ, R243 ;  /* 0x000000ffffdd7224 */ /* 0x000fc400078e00f3 */
[----:B------:R-:W2:Y:S01]  /*13f20*/  LDL.LU.64 R242, [R1+0x1420] ;  /* 0x0014200001f27983 */ /* 0x000ea20000300a00 */
[----:B------:R-:W-:-:S03]  /*13f30*/  IMAD.MOV.U32 R0, RZ, RZ, R201 ;  /* 0x000000ffff007224 */ /* 0x000fc600078e00c9 */
[----:B------:R-:W-:Y:S04]  /*13f40*/  STL [R1+0x18c4], R200 ;  /* 0x0018c4c801007387 */ /* 0x000fe80000100800 */
[----:B------:R-:W-:Y:S04]  /*13f50*/  STL [R1+0x18cc], R202 ;  /* 0x0018ccca01007387 */ /* 0x000fe80000100800 */
[----:B------:R3:W-:Y:S02]  /*13f60*/  STL [R1+0x18c0], R0 ;  /* 0x0018c00001007387 */ /* 0x0007e40000100800 */
[----:B---3--:R-:W-:-:S05]  /*13f70*/  IMAD.MOV.U32 R0, RZ, RZ, R203 ;  /* 0x000000ffff007224 */ /* 0x008fca00078e00cb */
[----:B------:R3:W-:Y:S04]  /*13f80*/  STL [R1+0x18c8], R0 ;  /* 0x0018c80001007387 */ /* 0x0007e80000100800 */
[----:B------:R4:W-:Y:S01]  /*13f90*/  STL [R1+0x18d4], R206 ;  /* 0x0018d4ce01007387 */ /* 0x0009e20000100800 */
[----:B---3--:R-:W-:-:S05]  /*13fa0*/  IMAD.MOV.U32 R0, RZ, RZ, R207 ;  /* 0x000000ffff007224 */ /* 0x008fca00078e00cf */
[----:B------:R2:W-:Y:S01]  /*13fb0*/  STL [R1+0x18d0], R0 ;  /* 0x0018d00001007387 */ /* 0x0005e20000100800 */
[----:B------:R-:W-:Y:S02]  /*13fc0*/  IMAD.MOV.U32 R196, RZ, RZ, R204 ;  /* 0x000000ffffc47224 */ /* 0x000fe400078e00cc */
[----:B------:R-:W-:Y:S01]  /*13fd0*/  IMAD.MOV.U32 R197, RZ, RZ, R205 ;  /* 0x000000ffffc57224 */ /* 0x000fe200078e00cd */
[----:B------:R-:W-:Y:S01]  /*13fe0*/  MOV R205, R217 ;  /* 0x000000d900cd7202 */ /* 0x000fe20000000f00 */
[----:B------:R-:W-:Y:S02]  /*13ff0*/  IMAD.MOV.U32 R204, RZ, RZ, R216 ;  /* 0x000000ffffcc7224 */ /* 0x000fe400078e00d8 */
[----:B------:R-:W-:Y:S02]  /*14000*/  IMAD.MOV.U32 R198, RZ, RZ, R218 ;  /* 0x000000ffffc67224 */ /* 0x000fe400078e00da */
[----:B------:R-:W-:Y:S02]  /*14010*/  IMAD.MOV.U32 R199, RZ, RZ, R219 ;  /* 0x000000ffffc77224 */ /* 0x000fe400078e00db */
[----:B----4-:R-:W-:-:S02]  /*14020*/  IMAD.MOV.U32 R206, RZ, RZ, R220 ;  /* 0x000000ffffce7224 */ /* 0x010fc400078e00dc */
[----:B------:R-:W-:Y:S02]  /*14030*/  IMAD.MOV.U32 R207, RZ, RZ, R221 ;  /* 0x000000ffffcf7224 */ /* 0x000fe400078e00dd */
[----:B--2---:R-:W-:Y:S01]  /*14040*/  IMAD.MOV.U32 R0, RZ, RZ, R243 ;  /* 0x000000ffff007224 */ /* 0x004fe200078e00f3 */
[----:B------:R2:W-:Y:S04]  /*14050*/  STL [R1+0x18dc], R242 ;  /* 0x0018dcf201007387 */ /* 0x0005e80000100800 */
[----:B--2---:R-:W2:Y:S04]  /*14060*/  LDL.LU.64 R242, [R1+0xf88] ;  /* 0x000f880001f27983 */ /* 0x004ea80000300a00 */
[----:B------:R3:W-:Y:S04]  /*14070*/  STL [R1+0x18d8], R0 ;  /* 0x0018d80001007387 */ /* 0x0007e80000100800 */
[----:B------:R-:W-:Y:S04]  /*14080*/  STL [R1+0x18e4], R24 ;  /* 0x0018e41801007387 */ /* 0x000fe80000100800 */
[----:B------:R-:W-:Y:S04]  /*14090*/  STL [R1+0x18e0], R25 ;  /* 0x0018e01901007387 */ /* 0x000fe80000100800 */
[----:B------:R-:W-:Y:S04]  /*140a0*/  STL [R1+0x18ec], R26 ;  /* 0x0018ec1a01007387 */ /* 0x000fe80000100800 */
[----:B------:R-:W-:Y:S04]  /*140b0*/  STL [R1+0x18e8], R27 ;  /* 0x0018e81b01007387 */ /* 0x000fe80000100800 */
[----:B------:R-:W4:Y:S04]  /*140c0*/  LDL.LU.64 R200, [R1+0x1110] ;  /* 0x0011100001c87983 */ /* 0x000f280000300a00 */
[----:B------:R-:W2:Y:S04]  /*140d0*/  LDL.LU.64 R202, [R1+0x1008] ;  /* 0x0010080001ca7983 */ /* 0x000ea80000300a00 */
[----:B------:R-:W-:Y:S04]  /*140e0*/  STL [R1+0x18f4], R28 ;  /* 0x0018f41c01007387 */ /* 0x000fe80000100800 */
[----:B------:R-:W-:Y:S04]  /*140f0*/  STL [R1+0x18f0], R29 ;  /* 0x0018f01d01007387 */ /* 0x000fe80000100800 */
[----:B------:R-:W3:Y:S04]  /*14100*/  LDL.LU.64 R216, [R1+0x1460] ;  /* 0x0014600001d87983 */ /* 0x000ee80000300a00 */
[----:B------:R-:W3:Y:S04]  /*14110*/  LDL.LU.64 R218, [R1+0x1440] ;  /* 0x0014400001da7983 */ /* 0x000ee80000300a00 */
[----:B------:R-:W3:Y:S04]  /*14120*/  LDL.LU.64 R220, [R1+0x1088] ;  /* 0x0010880001dc7983 */ /* 0x000ee80000300a00 */
[----:B------:R-:W-:Y:S04]  /*14130*/  STL [R1+0x18fc], R30 ;  /* 0x0018fc1e01007387 */ /* 0x000fe80000100800 */
[----:B------:R-:W-:Y:S04]  /*14140*/  STL [R1+0x18f8], R31 ;  /* 0x0018f81f01007387 */ /* 0x000fe80000100800 */
[----:B------:R-:W-:Y:S04]  /*14150*/  STL [R1+0x1904], R32 ;  /* 0x0019042001007387 */ /* 0x000fe80000100800 */
[----:B------:R-:W-:Y:S04]  /*14160*/  STL [R1+0x1900], R33 ;  /* 0x0019002101007387 */ /* 0x000fe80000100800 */
[----:B------:R-:W-:Y:S04]  /*14170*/  STL [R1+0x190c], R34 ;  /* 0x00190c2201007387 */ /* 0x000fe80000100800 */
[----:B------:R-:W3:Y:S04]  /*14180*/  LDL.LU.64 R184, [R1+0x1138] ;  /* 0x0011380001b87983 */ /* 0x000ee80000300a00 */
[----:B------:R-:W-:Y:S04]  /*14190*/  STL [R1+0x1908], R35 ;  /* 0x0019082301007387 */ /* 0x000fe80000100800 */
[----:B------:R-:W3:Y:S04]  /*141a0*/  LDL.LU.64 R186, [R1+0x1140] ;  /* 0x0011400001ba7983 */ /* 0x000ee80000300a00 */
[----:B------:R-:W-:Y:S04]  /*141b0*/  STL [R1+0x1914], R36 ;  /* 0x0019142401007387 */ /* 0x000fe80000100800 */
[----:B------:R-:W3:Y:S04]  /*141c0*/  LDL.LU.64 R188, [R1+0x1148] ;  /* 0x0011480001bc7983 */ /* 0x000ee80000300a00 */
[----:B------:R-:W-:Y:S04]  /*141d0*/  STL [R1+0x1910], R37 ;  /* 0x0019102501007387 */ /* 0x000fe80000100800 */
[----:B------:R-:W3:Y:S04]  /*141e0*/  LDL.LU.64 R190, [R1+0x1150] ;  /* 0x0011500001be7983 */ /* 0x000ee80000300a00 */
[----:B------:R-:W-:Y:S04]  /*141f0*/  STL [R1+0x191c], R38 ;  /* 0x00191c2601007387 */ /* 0x000fe80000100800 */
[----:B------:R-:W-:Y:S04]  /*14200*/  STL [R1+0x1918], R39 ;  /* 0x0019182701007387 */ /* 0x000fe80000100800 */
[----:B------:R-:W-:Y:S04]  /*14210*/  STL [R1+0x1924], R40 ;  /* 0x0019242801007387 */ /* 0x000fe80000100800 */
[----:B------:R-:W-:Y:S04]  /*14220*/  STL [R1+0x1920], R41 ;  /* 0x0019202901007387 */ /* 0x000fe80000100800 */
[----:B------:R-:W-:Y:S04]  /*14230*/  STL [R1+0x192c], R42 ;  /* 0x00192c2a01007387 */ /* 0x000fe80000100800 */
[----:B------:R-:W3:Y:S04]  /*14240*/  LDL.LU.64 R194, [R1+0x10b0] ;  /* 0x0010b00001c27983 */ /* 0x000ee80000300a00 */
[----:B------:R-:W-:Y:S01]  /*14250*/  STL [R1+0x1928], R43 ;  /* 0x0019282b01007387 */ /* 0x000fe20000100800 */
[----:B----4-:R-:W-:-:S02]  /*14260*/  IMAD.MOV.U32 R192, RZ, RZ, R200 ;  /* 0x000000ffffc07224 */ /* 0x010fc400078e00c8 */
[----:B------:R-:W-:Y:S02]  /*14270*/  IMAD.MOV.U32 R193, RZ, RZ, R201 ;  /* 0x000000ffffc17224 */ /* 0x000fe400078e00c9 */
[----:B--2---:R-:W-:Y:S02]  /*14280*/  IMAD.MOV.U32 R200, RZ, RZ, R202 ;  /* 0x000000ffffc87224 */ /* 0x004fe400078e00ca */
[----:B------:R-:W-:Y:S02]  /*14290*/  IMAD.MOV.U32 R201, RZ, RZ, R203 ;  /* 0x000000ffffc97224 */ /* 0x000fe400078e00cb */
[----:B---3--:R-:W-:Y:S01]  /*142a0*/  IMAD.MOV.U32 R202, RZ, RZ, R220 ;  /* 0x000000ffffca7224 */ /* 0x008fe200078e00dc */
[----:B------:R-:W-:Y:S02]  /*142b0*/  MOV R203, R221 ;  /* 0x000000dd00cb7202 */ /* 0x000fe40000000f00 */
[----:B------:R-:W2:Y:S04]  /*142c0*/  LDL.LU.64 R220, [R1+0x10b8] ;  /* 0x0010b80001dc7983 */ /* 0x000ea80000300a00 */
[----:B------:R-:W-:Y:S04]  /*142d0*/  STL [R1+0x1934], R44 ;  /* 0x0019342c01007387 */ /* 0x000fe80000100800 */
[----:B------:R-:W-:Y:S04]  /*142e0*/  STL [R1+0x1930], R45 ;  /* 0x0019302d01007387 */ /* 0x000fe80000100800 */
[----:B------:R-:W-:Y:S04]  /*142f0*/  STL [R1+0x193c], R46 ;  /* 0x00193c2e01007387 */ /* 0x000fe80000100800 */
[----:B------:R-:W-:Y:S01]  /*14300*/  STL [R1+0x1938], R47 ;  /* 0x0019382f01007387 */ /* 0x000fe20000100800 */
[----:B------:R-:W-:-:S03]  /*14310*/  IMAD.MOV.U32 R0, RZ, RZ, R185 ;  /* 0x000000ffff007224 */ /* 0x000fc600078e00b9 */
[----:B------:R-:W-:Y:S04]  /*14320*/  STL [R1+0x1944], R184 ;  /* 0x001944b801007387 */ /* 0x000fe80000100800 */
[----:B------:R-:W-:Y:S04]  /*14330*/  STL [R1+0x194c], R186 ;  /* 0x00194cba01007387 */ /* 0x000fe80000100800 */
[----:B------:R3:W-:Y:S02]  /*14340*/  STL [R1+0x1940], R0 ;  /* 0x0019400001007387 */ /* 0x0007e40000100800 */
[----:B---3--:R-:W-:-:S05]  /*14350*/  IMAD.MOV.U32 R0, RZ, RZ, R187 ;  /* 0x000000ffff007224 */ /* 0x008fca00078e00bb */
[----:B------:R3:W-:Y:S04]  /*14360*/  STL [R1+0x1948], R0 ;  /* 0x0019480001007387 */ /* 0x0007e80000100800 */
[----:B------:R-:W-:Y:S01]  /*14370*/  STL [R1+0x1954], R188 ;  /* 0x001954bc01007387 */ /* 0x000fe20000100800 */
[----:B---3--:R-:W-:-:S05]  /*14380*/  IMAD.MOV.U32 R0, RZ, RZ, R189 ;  /* 0x000000ffff007224 */ /* 0x008fca00078e00bd */
[----:B------:R3:W-:Y:S04]  /*14390*/  STL [R1+0x1950], R0 ;  /* 0x0019500001007387 */ /* 0x0007e80000100800 */
[----:B------:R-:W-:Y:S01]  /*143a0*/  STL [R1+0x195c], R190 ;  /* 0x00195cbe01007387 */ /* 0x000fe20000100800 */
[----:B---3--:R-:W-:-:S05]  /*143b0*/  IMAD.MOV.U32 R0, RZ, RZ, R191 ;  /* 0x000000ffff007224 */ /* 0x008fca00078e00bf */
[----:B------:R3:W-:Y:S04]  /*143c0*/  STL [R1+0x1958], R0 ;  /* 0x0019580001007387 */ /* 0x0007e80000100800 */
[----:B------:R-:W-:Y:S04]  /*143d0*/  STL [R1+0x1964], R236 ;  /* 0x001964ec01007387 */ /* 0x000fe80000100800 */
[----:B------:R-:W-:Y:S01]  /*143e0*/  STL [R1+0x1960], R237 ;  /* 0x001960ed01007387 */ /* 0x000fe20000100800 */
[----:B---3--:R-:W-:-:S03]  /*143f0*/  IMAD.MOV.U32 R0, RZ, RZ, R195 ;  /* 0x000000ffff007224 */ /* 0x008fc600078e00c3 */
[----:B------:R-:W-:Y:S04]  /*14400*/  STL [R1+0x196c], R238 ;  /* 0x00196cee01007387 */ /* 0x000fe80000100800 */
[----:B------:R-:W-:Y:S04]  /*14410*/  STL [R1+0x1968], R239 ;  /* 0x001968ef01007387 */ /* 0x000fe80000100800 */
[----:B------:R3:W-:Y:S04]  /*14420*/  STL [R1+0x1974], R194 ;  /* 0x001974c201007387 */ /* 0x0007e80000100800 */
[----:B------:R2:W-:Y:S01]  /*14430*/  STL [R1+0x1970], R0 ;  /* 0x0019700001007387 */ /* 0x0005e20000100800 */
[----:B---3--:R-:W-:-:S02]  /*14440*/  IMAD.MOV.U32 R194, RZ, RZ, R202 ;  /* 0x000000ffffc27224 */ /* 0x008fc400078e00ca */
[----:B------:R-:W-:Y:S02]  /*14450*/  IMAD.MOV.U32 R195, RZ, RZ, R203 ;  /* 0x000000ffffc37224 */ /* 0x000fe400078e00cb */
[----:B--2---:R-:W-:Y:S01]  /*14460*/  IMAD.MOV.U32 R0, RZ, RZ, R221 ;  /* 0x000000ffff007224 */ /* 0x004fe200078e00dd */
[----:B------:R2:W-:Y:S04]  /*14470*/  STL [R1+0x197c], R220 ;  /* 0x00197cdc01007387 */ /* 0x0005e80000100800 */
[----:B--2---:R-:W2:Y:S04]  /*14480*/  LDL.LU.64 R220, [R1+0x13a0] ;  /* 0x0013a00001dc7983 */ /* 0x004ea80000300a00 */
[----:B------:R3:W-:Y:S04]  /*14490*/  STL [R1+0x1978], R0 ;  /* 0x0019780001007387 */ /* 0x0007e80000100800 */
[----:B------:R-:W2:Y:S04]  /*144a0*/  LDL.LU.64 R202, [R1+0x1048] ;  /* 0x0010480001ca7983 */ /* 0x000ea80000300a00 */
[----:B------:R-:W-:Y:S04]  /*144b0*/  STL [R1+0x1984], R48 ;  /* 0x0019843001007387 */ /* 0x000fe80000100800 */
[----:B------:R-:W-:Y:S04]  /*144c0*/  STL [R1+0x1980], R49 ;  /* 0x0019803101007387 */ /* 0x000fe80000100800 */
[----:B------:R-:W-:Y:S04]  /*144d0*/  STL [R1+0x198c], R50 ;  /* 0x00198c3201007387 */ /* 0x000fe80000100800 */
[----:B------:R-:W2:Y:S04]  /*144e0*/  LDL.LU.64 R188, [R1+0x11b8] ;  /* 0x0011b80001bc7983 */ /* 0x000ea80000300a00 */
[----:B------:R-:W-:Y:S04]  /*144f0*/  STL [R1+0x1988], R51 ;  /* 0x0019883301007387 */ /* 0x000fe80000100800 */
[----:B------:R-:W-:Y:S04]  /*14500*/  STL [R1+0x1994], R52 ;  /* 0x0019943401007387 */ /* 0x000fe80000100800 */
[----:B------:R-:W-:Y:S04]  /*14510*/  STL [R1+0x1990], R53 ;  /* 0x0019903501007387 */ /* 0x000fe80000100800 */
[----:B------:R-:W-:Y:S04]  /*14520*/  STL [R1+0x199c], R54 ;  /* 0x00199c3601007387 */ /* 0x000fe80000100800 */
[----:B------:R-:W-:Y:S04]  /*14530*/  STL [R1+0x1998], R55 ;  /* 0x0019983701007387 */ /* 0x000fe80000100800 */
[----:B------:R-:W-:Y:S04]  /*14540*/  STL [R1+0x19a4], R56 ;  /* 0x0019a43801007387 */ /* 0x000fe80000100800 */
[----:B------:R-:W2:Y:S04]  /*14550*/  LDL.LU.64 R190, [R1+0x11c0] ;  /* 0x0011c00001be7983 */ /* 0x000ea80000300a00 */
[----:B------:R-:W2:Y:S04]  /*14560*/  LDL.LU.64 R172, [R1+0x11c8] ;  /* 0x0011c80001ac7983 */ /* 0x000ea80000300a00 */
[----:B------:R-:W-:Y:S04]  /*14570*/  STL [R1+0x19a0], R57 ;  /* 0x0019a03901007387 */ /* 0x000fe80000100800 */
[----:B------:R-:W-:Y:S04]  /*14580*/  STL [R1+0x19ac], R58 ;  /* 0x0019ac3a01007387 */ /* 0x000fe80000100800 */
[----:B------:R-:W-:Y:S04]  /*14590*/  STL [R1+0x19a8], R59 ;  /* 0x0019a83b01007387 */ /* 0x000fe80000100800 */
[----:B------:R-:W2:Y:S04]  /*145a0*/  LDL.LU.64 R174, [R1+0x11d0] ;  /* 0x0011d00001ae7983 */ /* 0x000ea80000300a00 */
[----:B------:R-:W-:Y:S04]  /*145b0*/  STL [R1+0x19b4], R60 ;  /* 0x0019b43c01007387 */ /* 0x000fe80000100800 */
[----:B------:R-:W2:Y:S04]  /*145c0*/  LDL.LU.64 R178, [R1+0x1160] ;  /* 0x0011600001b27983 */ /* 0x000ea80000300a00 */
[----:B------:R-:W-:Y:S04]  /*145d0*/  STL [R1+0x19b0], R61 ;  /* 0x0019b03d01007387 */ /* 0x000fe80000100800 */
[----:B------:R-:W2:Y:S04]  /*145e0*/  LDL.LU.64 R176, [R1+0x1158] ;  /* 0x0011580001b07983 */ /* 0x000ea80000300a00 */
[----:B------:R-:W2:Y:S04]  /*145f0*/  LDL.LU.64 R180, [R1+0x1168] ;  /* 0x0011680001b47983 */ /* 0x000ea80000300a00 */
[----:B------:R-:W-:Y:S04]  /*14600*/  STL [R1+0x19bc], R62 ;  /* 0x0019bc3e01007387 */ /* 0x000fe80000100800 */
[----:B------:R-:W-:Y:S04]  /*14610*/  STL [R1+0x19b8], R63 ;  /* 0x0019b83f01007387 */ /* 0x000fe80000100800 */
[----:B--2---:R2:W-:Y:S04]  /*14620*/  STL [R1+0x19c4], R188 ;  /* 0x0019c4bc01007387 */ /* 0x0045e80000100800 */
[----:B------:R-:W4:Y:S01]  /*14630*/  LDL.LU.64 R182, [R1+0x1170] ;  /* 0x0011700001b67983 */ /* 0x000f220000300a00 */
[----:B---3--:R-:W-:-:S03]  /*14640*/  IMAD.MOV.U32 R0, RZ, RZ, R189 ;  /* 0x000000ffff007224 */ /* 0x008fc600078e00bd */
[----:B------:R-:W3:Y:S04]  /*14650*/  LDL.LU.64 R184, [R1+0x10c8] ;  /* 0x0010c80001b87983 */ /* 0x000ee80000300a00 */
[----:B------:R1:W-:Y:S04]  /*14660*/  STL [R1+0x19c0], R0 ;  /* 0x0019c00001007387 */ /* 0x0003e80000100800 */
[----:B------:R-:W3:Y:S04]  /*14670*/  LDL.LU.64 R186, [R1+0x10d0] ;  /* 0x0010d00001ba7983 */ /* 0x000ee80000300a00 */
[----:B--2---:R-:W2:Y:S01]  /*14680*/  LDL.LU.64 R188, [R1+0x10e0] ;  /* 0x0010e00001bc7983 */ /* 0x004ea20000300a00 */
[----:B-1----:R-:W-:-:S03]  /*14690*/  IMAD.MOV.U32 R0, RZ, RZ, R191 ;  /* 0x000000ffff007224 */ /* 0x002fc600078e00bf */
[----:B------:R1:W-:Y:S04]  /*146a0*/  STL [R1+0x19cc], R190 ;  /* 0x0019ccbe01007387 */ /* 0x0003e80000100800 */
[----:B------:R-:W-:Y:S04]  /*146b0*/  STL [R1+0x19d4], R172 ;  /* 0x0019d4ac01007387 */ /* 0x000fe80000100800 */
[----:B------:R1:W-:Y:S04]  /*146c0*/  STL [R1+0x19c8], R0 ;  /* 0x0019c80001007387 */ /* 0x0003e80000100800 */
[----:B-1----:R-:W2:Y:S01]  /*146d0*/  LDL.LU.64 R190, [R1+0x10f0] ;  /* 0x0010f00001be7983 */ /* 0x002ea20000300a00 */
[----:B------:R-:W-:-:S03]  /*146e0*/  MOV R0, R173 ;  /* 0x000000ad00007202 */ /* 0x000fc60000000f00 */
[----:B------:R-:W-:Y:S04]  /*146f0*/  STL [R1+0x19dc], R174 ;  /* 0x0019dcae01007387 */ /* 0x000fe80000100800 */
[----:B------:R1:W-:Y:S02]  /*14700*/  STL [R1+0x19d0], R0 ;  /* 0x0019d00001007387 */ /* 0x0003e40000100800 */
[----:B-1----:R-:W-:Y:S02]  /*14710*/  IMAD.MOV.U32 R0, RZ, RZ, R175 ;  /* 0x000000ffff007224 */ /* 0x002fe400078e00af */
[----:B------:R-:W-:Y:S04]  /*14720*/  STL [R1+0x19e4], R176 ;  /* 0x0019e4b001007387 */ /* 0x000fe80000100800 */
[----:B------:R1:W-:Y:S04]  /*14730*/  STL [R1+0x19d8], R0 ;  /* 0x0019d80001007387 */ /* 0x0003e80000100800 */
[----:B------:R-:W-:Y:S01]  /*14740*/  STL [R1+0x19ec], R178 ;  /* 0x0019ecb201007387 */ /* 0x000fe20000100800 */
[----:B-1----:R-:W-:-:S05]  /*14750*/  IMAD.MOV.U32 R0, RZ, RZ, R177 ;  /* 0x000000ffff007224 */ /* 0x002fca00078e00b1 */
[----:B------:R1:W-:Y:S04]  /*14760*/  STL [R1+0x19e0], R0 ;  /* 0x0019e00001007387 */ /* 0x0003e80000100800 */
[----:B------:R-:W-:Y:S01]  /*14770*/  STL [R1+0x19f4], R180 ;  /* 0x0019f4b401007387 */ /* 0x000fe20000100800 */
[----:B-1----:R-:W-:-:S05]  /*14780*/  IMAD.MOV.U32 R0, RZ, RZ, R179 ;  /* 0x000000ffff007224 */ /* 0x002fca00078e00b3 */
[----:B------:R1:W-:Y:S02]  /*14790*/  STL [R1+0x19e8], R0 ;  /* 0x0019e80001007387 */ /* 0x0003e40000100800 */
[----:B-1----:R-:W-:Y:S02]  /*147a0*/  IMAD.MOV.U32 R0, RZ, RZ, R181 ;  /* 0x000000ffff007224 */ /* 0x002fe400078e00b5 */
[----:B----4-:R-:W-:Y:S04]  /*147b0*/  STL [R1+0x19fc], R182 ;  /* 0x0019fcb601007387 */ /* 0x010fe80000100800 */
[----:B------:R1:W-:Y:S04]  /*147c0*/  STL [R1+0x19f0], R0 ;  /* 0x0019f00001007387 */ /* 0x0003e80000100800 */
[----:B---3--:R-:W-:Y:S01]  /*147d0*/  STL [R1+0x1a04], R184 ;  /* 0x001a04b801007387 */ /* 0x008fe20000100800 */
[----:B-1----:R-:W-:-:S05]  /*147e0*/  IMAD.MOV.U32 R0, RZ, RZ, R183 ;  /* 0x000000ffff007224 */ /* 0x002fca00078e00b7 */
[----:B------:R1:W-:Y:S04]  /*147f0*/  STL [R1+0x19f8], R0 ;  /* 0x0019f80001007387 */ /* 0x0003e80000100800 */
[----:B------:R-:W-:Y:S01]  /*14800*/  STL [R1+0x1a0c], R186 ;  /* 0x001a0cba01007387 */ /* 0x000fe20000100800 */
[----:B-1----:R-:W-:-:S05]  /*14810*/  IMAD.MOV.U32 R0, RZ, RZ, R185 ;  /* 0x000000ffff007224 */ /* 0x002fca00078e00b9 */
[----:B------:R1:W-:Y:S04]  /*14820*/  STL [R1+0x1a00], R0 ;  /* 0x001a000001007387 */ /* 0x0003e80000100800 */
[----:B--2---:R-:W-:Y:S01]  /*14830*/  STL [R1+0x1a14], R188 ;  /* 0x001a14bc01007387 */ /* 0x004fe20000100800 */
[----:B-1----:R-:W-:-:S05]  /*14840*/  IMAD.MOV.U32 R0, RZ, RZ, R187 ;  /* 0x000000ffff007224 */ /* 0x002fca00078e00bb */
[----:B------:R1:W-:Y:S04]  /*14850*/  STL [R1+0x1a08], R0 ;  /* 0x001a080001007387 */ /* 0x0003e80000100800 */
[----:B------:R-:W2:Y:S01]  /*14860*/  LDL.LU.64 R178, [R1+0x1218] ;  /* 0x0012180001b27983 */ /* 0x000ea20000300a00 */
[----:B-1----:R-:W-:-:S05]  /*14870*/  IMAD.MOV.U32 R0, RZ, RZ, R189 ;  /* 0x000000ffff007224 */ /* 0x002fca00078e00bd */
[----:B------:R1:W-:Y:S04]  /*14880*/  STL [R1+0x1a10], R0 ;  /* 0x001a100001007387 */ /* 0x0003e80000100800 */
[----:B------:R3:W-:Y:S04]  /*14890*/  STL [R1+0x1a1c], R190 ;  /* 0x001a1cbe01007387 */ /* 0x0007e80000100800 */
[----:B------:R-:W4:Y:S01]  /*148a0*/  LDL.LU.64 R180, [R1+0x1220] ;  /* 0x0012200001b47983 */ /* 0x000f220000300a00 */
[----:B-1----:R-:W-:-:S05]  /*148b0*/  IMAD.MOV.U32 R0, RZ, RZ, R191 ;  /* 0x000000ffff007224 */ /* 0x002fca00078e00bf */
[----:B------:R2:W-:Y:S04]  /*148c0*/  STL [R1+0x1a18], R0 ;  /* 0x001a180001007387 */ /* 0x0005e80000100800 */
[----:B------:R-:W-:Y:S04]  /*148d0*/  STL [R1+0x1a24], R64 ;  /* 0x001a244001007387 */ /* 0x000fe80000100800 */
[----:B------:R-:W-:Y:S04]  /*148e0*/  STL [R1+0x1a20], R65 ;  /* 0x001a204101007387 */ /* 0x000fe80000100800 */
[----:B------:R-:W4:Y:S04]  /*148f0*/  LDL.LU.64 R184, [R1+0x1228] ;  /* 0x0012280001b87983 */ /* 0x000f280000300a00 */
[----:B------:R-:W-:Y:S04]  /*14900*/  STL [R1+0x1a2c], R66 ;  /* 0x001a2c4201007387 */ /* 0x000fe80000100800 */
[----:B------:R-:W4:Y:S04]  /*14910*/  LDL.LU.64 R188, [R1+0x1230] ;  /* 0x0012300001bc7983 */ /* 0x000f280000300a00 */
[----:B------:R-:W-:Y:S04]  /*14920*/  STL [R1+0x1a28], R67 ;  /* 0x001a284301007387 */ /* 0x000fe80000100800 */
[----:B------:R-:W-:Y:S04]  /*14930*/  STL [R1+0x1a34], R232 ;  /* 0x001a34e801007387 */ /* 0x000fe80000100800 */
[----:B------:R-:W4:Y:S04]  /*14940*/  LDL.LU.64 R182, [R1+0x11d8] ;  /* 0x0011d80001b67983 */ /* 0x000f280000300a00 */
[----:B------:R-:W4:Y:S01]  /*14950*/  LDL.LU.64 R186, [R1+0x11e0] ;  /* 0x0011e00001ba7983 */ /* 0x000f220000300a00 */
[----:B---3--:R-:W-:Y:S01]  /*14960*/  IMAD.MOV.U32 R190, RZ, RZ, R192 ;  /* 0x000000ffffbe7224 */ /* 0x008fe200078e00c0 */
[----:B------:R-:W-:-:S02]  /*14970*/  MOV R191, R193 ;  /* 0x000000c100bf7202 */ /* 0x000fc40000000f00 */
[----:B------:R-:W-:Y:S04]  /*14980*/  STL [R1+0x1a30], R233 ;  /* 0x001a30e901007387 */ /* 0x000fe80000100800 */
[----:B------:R-:W-:Y:S04]  /*14990*/  STL [R1+0x1a3c], R234 ;  /* 0x001a3cea01007387 */ /* 0x000fe80000100800 */
[----:B------:R-:W-:Y:S04]  /*149a0*/  STL [R1+0x1a38], R235 ;  /* 0x001a38eb01007387 */ /* 0x000fe80000100800 */
[----:B------:R-:W3:Y:S01]  /*149b0*/  LDL.LU.64 R192, [R1+0x11e8] ;  /* 0x0011e80001c07983 */ /* 0x000ee20000300a00 */
[----:B--2---:R-:W-:-:S03]  /*149c0*/  IMAD.MOV.U32 R0, RZ, RZ, R179 ;  /* 0x000000ffff007224 */ /* 0x004fc600078e00b3 */
[----:B------:R-:W-:Y:S04]  /*149d0*/  STL [R1+0x1a44], R178 ;  /* 0x001a44b201007387 */ /* 0x000fe80000100800 */
[----:B------:R4:W-:Y:S04]  /*149e0*/  STL [R1+0x1a40], R0 ;  /* 0x001a400001007387 */ /* 0x0009e80000100800 */
[----:B------:R-:W2:Y:S01]  /*149f0*/  LDL.LU.64 R176, [R1+0x11f0] ;  /* 0x0011f00001b07983 */ /* 0x000ea20000300a00 */
[----:B----4-:R-:W-:-:S03]  /*14a00*/  IMAD.MOV.U32 R0, RZ, RZ, R181 ;  /* 0x000000ffff007224 */ /* 0x010fc600078e00b5 */
[----:B------:R-:W-:Y:S04]  /*14a10*/  STL [R1+0x1a4c], R180 ;  /* 0x001a4cb401007387 */ /* 0x000fe80000100800 */
[----:B------:R-:W4:Y:S04]  /*14a20*/  LDL.LU.64 R178, [R1+0x1178] ;  /* 0x0011780001b27983 */ /* 0x000f280000300a00 */
[----:B------:R1:W-:Y:S02]  /*14a30*/  STL [R1+0x1a48], R0 ;  /* 0x001a480001007387 */ /* 0x0003e40000100800 */
[----:B-1----:R-:W-:-:S02]  /*14a40*/  IMAD.MOV.U32 R0, RZ, RZ, R185 ;  /* 0x000000ffff007224 */ /* 0x002fc400078e00b9 */
[----:B------:R-:W-:Y:S04]  /*14a50*/  STL [R1+0x1a54], R184 ;  /* 0x001a54b801007387 */ /* 0x000fe80000100800 */
[----:B------:R1:W-:Y:S04]  /*14a60*/  STL [R1+0x1a50], R0 ;  /* 0x001a500001007387 */ /* 0x0003e80000100800 */
[----:B------:R-:W4:Y:S04]  /*14a70*/  LDL.LU.64 R180, [R1+0x1180] ;  /* 0x0011800001b47983 */ /* 0x000f280000300a00 */
[----:B------:R1:W-:Y:S02]  /*14a80*/  STL [R1+0x1a5c], R188 ;  /* 0x001a5cbc01007387 */ /* 0x0003e40000100800 */
[----:B-1----:R-:W-:-:S02]  /*14a90*/  IMAD.MOV.U32 R0, RZ, RZ, R189 ;  /* 0x000000ffff007224 */ /* 0x002fc400078e00bd */
[----:B------:R-:W4:Y:S04]  /*14aa0*/  LDL.LU.64 R188, [R1+0x1188] ;  /* 0x0011880001bc7983 */ /* 0x000f280000300a00 */
[----:B------:R-:W4:Y:S04]  /*14ab0*/  LDL.LU.64 R184, [R1+0x1190] ;  /* 0x0011900001b87983 */ /* 0x000f280000300a00 */
[----:B------:R1:W-:Y:S04]  /*14ac0*/  STL [R1+0x1a58], R0 ;  /* 0x001a580001007387 */ /* 0x0003e80000100800 */
[----:B------:R3:W-:Y:S01]  /*14ad0*/  STL [R1+0x1a64], R182 ;  /* 0x001a64b601007387 */ /* 0x0007e20000100800 */
[----:B-1----:R-:W-:-:S03]  /*14ae0*/  IMAD.MOV.U32 R0, RZ, RZ, R183 ;  /* 0x000000ffff007224 */ /* 0x002fc600078e00b7 */
[----:B------:R-:W-:Y:S04]  /*14af0*/  STL [R1+0x1a6c], R186 ;  /* 0x001a6cba01007387 */ /* 0x000fe80000100800 */
[----:B------:R1:W-:Y:S04]  /*14b00*/  STL [R1+0x1a60], R0 ;  /* 0x001a600001007387 */ /* 0x0003e80000100800 */
[----:B---3--:R-:W3:Y:S01]  /*14b10*/  LDL.LU.64 R182, [R1+0x10d8] ;  /* 0x0010d80001b67983 */ /* 0x008ee20000300a00 */
[----:B-1----:R-:W-:-:S03]  /*14b20*/  IMAD.MOV.U32 R0, RZ, RZ, R187 ;  /* 0x000000ffff007224 */ /* 0x002fc600078e00bb */
[----:B------:R-:W-:Y:S04]  /*14b30*/  STL [R1+0x1a74], R192 ;  /* 0x001a74c001007387 */ /* 0x000fe80000100800 */
[----:B------:R1:W-:Y:S02]  /*14b40*/  STL [R1+0x1a68], R0 ;  /* 0x001a680001007387 */ /* 0x0003e40000100800 */
[----:B-1----:R-:W-:Y:S02]  /*14b50*/  IMAD.MOV.U32 R0, RZ, RZ, R193 ;  /* 0x000000ffff007224 */ /* 0x002fe400078e00c1 */
[----:B------:R-:W3:Y:S04]  /*14b60*/  LDL.LU.64 R192, [R1+0x10f8] ;  /* 0x0010f80001c07983 */ /* 0x000ee80000300a00 */
[----:B------:R-:W3:Y:S04]  /*14b70*/  LDL.LU.64 R186, [R1+0x1108] ;  /* 0x0011080001ba7983 */ /* 0x000ee80000300a00 */
[----:B------:R2:W-:Y:S02]  /*14b80*/  STL [R1+0x1a70], R0 ;  /* 0x001a700001007387 */ /* 0x0005e40000100800 */
[----:B--2---:R-:W-:-:S02]  /*14b90*/  IMAD.MOV.U32 R0, RZ, RZ, R177 ;  /* 0x000000ffff007224 */ /* 0x004fc400078e00b1 */
[----:B------:R-:W-:Y:S04]  /*14ba0*/  STL [R1+0x1a7c], R176 ;  /* 0x001a7cb001007387 */ /* 0x000fe80000100800 */
[----:B----4-:R-:W-:Y:S04]  /*14bb0*/  STL [R1+0x1a84], R178 ;  /* 0x001a84b201007387 */ /* 0x010fe80000100800 */
[----:B------:R1:W-:Y:S02]  /*14bc0*/  STL [R1+0x1a78], R0 ;  /* 0x001a780001007387 */ /* 0x0003e40000100800 */
[----:B-1----:R-:W-:-:S02]  /*14bd0*/  IMAD.MOV.U32 R0, RZ, RZ, R179 ;  /* 0x000000ffff007224 */ /* 0x002fc400078e00b3 */
[----:B------:R-:W-:Y:S04]  /*14be0*/  STL [R1+0x1a8c], R180 ;  /* 0x001a8cb401007387 */ /* 0x000fe80000100800 */
[----:B------:R1:W-:Y:S04]  /*14bf0*/  STL [R1+0x1a80], R0 ;  /* 0x001a800001007387 */ /* 0x0003e80000100800 */
[----:B------:R-:W2:Y:S01]  /*14c00*/  LDL.LU.64 R176, [R1+0x1118] ;  /* 0x0011180001b07983 */ /* 0x000ea20000300a00 */
[----:B-1----:R-:W-:-:S03]  /*14c10*/  IMAD.MOV.U32 R0, RZ, RZ, R181 ;  /* 0x000000ffff007224 */ /* 0x002fc600078e00b5 */
[----:B------:R-:W-:Y:S04]  /*14c20*/  STL [R1+0x1a94], R188 ;  /* 0x001a94bc01007387 */ /* 0x000fe80000100800 */
[----:B------:R1:W-:Y:S02]  /*14c30*/  STL [R1+0x1a88], R0 ;  /* 0x001a880001007387 */ /* 0x0003e40000100800 */
[----:B-1----:R-:W-:-:S05]  /*14c40*/  MOV R0, R189 ;  /* 0x000000bd00007202 */ /* 0x002fca0000000f00 */
[----:B------:R1:W-:Y:S04]  /*14c50*/  STL [R1+0x1a90], R0 ;  /* 0x001a900001007387 */ /* 0x0003e80000100800 */
[----:B------:R-:W4:Y:S01]  /*14c60*/  LDL.LU.64 R188, [R1+0x1278] ;  /* 0x0012780001bc7983 */ /* 0x000f220000300a00 */
[----:B-1----:R-:W-:-:S03]  /*14c70*/  IMAD.MOV.U32 R0, RZ, RZ, R185 ;  /* 0x000000ffff007224 */ /* 0x002fc600078e00b9 */
[----:B------:R1:W-:Y:S04]  /*14c80*/  STL [R1+0x1a9c], R184 ;  /* 0x001a9cb801007387 */ /* 0x0003e80000100800 */
[----:B-1----:R-:W4:Y:S04]  /*14c90*/  LDL.LU.64 R184, [R1+0x1280] ;  /* 0x0012800001b87983 */ /* 0x002f280000300a00 */
[----:B------:R1:W-:Y:S04]  /*14ca0*/  STL [R1+0x1a98], R0 ;  /* 0x001a980001007387 */ /* 0x0003e80000100800 */
[----:B---3--:R-:W-:Y:S04]  /*14cb0*/  STL [R1+0x1aa4], R182 ;  /* 0x001aa4b601007387 */ /* 0x008fe80000100800 */
[----:B------:R-:W3:Y:S01]  /*14cc0*/  LDL.LU.64 R178, [R1+0x1288] ;  /* 0x0012880001b27983 */ /* 0x000ee20000300a00 */
[----:B-1----:R-:W-:-:S05]  /*14cd0*/  IMAD.MOV.U32 R0, RZ, RZ, R183 ;  /* 0x000000ffff007224 */ /* 0x002fca00078e00b7 */
[----:B------:R1:W-:Y:S04]  /*14ce0*/  STL [R1+0x1aa0], R0 ;  /* 0x001aa00001007387 */ /* 0x0003e80000100800 */
[----:B------:R1:W-:Y:S02]  /*14cf0*/  STL [R1+0x1aac], R192 ;  /* 0x001aacc001007387 */ /* 0x0003e40000100800 */
[----:B-1----:R-:W-:-:S05]  /*14d00*/  IMAD.MOV.U32 R0, RZ, RZ, R193 ;  /* 0x000000ffff007224 */ /* 0x002fca00078e00c1 */
[----:B------:R1:W-:Y:S04]  /*14d10*/  STL [R1+0x1aa8], R0 ;  /* 0x001aa80001007387 */ /* 0x0003e80000100800 */
[----:B------:R-:W3:Y:S04]  /*14d20*/  LDL.LU.64 R192, [R1+0x1290] ;  /* 0x0012900001c07983 */ /* 0x000ee80000300a00 */
[----:B------:R-:W-:Y:S04]  /*14d30*/  STL [R1+0x1ab4], R186 ;  /* 0x001ab4ba01007387 */ /* 0x000fe80000100800 */
[----:B------:R-:W3:Y:S01]  /*14d40*/  LDL.LU.64 R180, [R1+0x1238] ;  /* 0x0012380001b47983 */ /* 0x000ee20000300a00 */
[----:B-1----:R-:W-:-:S05]  /*14d50*/  IMAD.MOV.U32 R0, RZ, RZ, R187 ;  /* 0x000000ffff007224 */ /* 0x002fca00078e00bb */
[----:B------:R1:W-:Y:S04]  /*14d60*/  STL [R1+0x1ab0], R0 ;  /* 0x001ab00001007387 */ /* 0x0003e80000100800 */
[----:B--2---:R-:W-:Y:S01]  /*14d70*/  STL [R1+0x1abc], R176 ;  /* 0x001abcb001007387 */ /* 0x004fe20000100800 */
[----:B-1----:R-:W-:-:S03]  /*14d80*/  IMAD.MOV.U32 R0, RZ, RZ, R177 ;  /* 0x000000ffff007224 */ /* 0x002fc600078e00b1 */
[----:B------:R-:W2:Y:S04]  /*14d90*/  LDL.LU.64 R186, [R1+0x1240] ;  /* 0x0012400001ba7983 */ /* 0x000ea80000300a00 */
[----:B------:R-:W2:Y:S04]  /*14da0*/  LDL.LU.64 R182, [R1+0x1248] ;  /* 0x0012480001b67983 */ /* 0x000ea80000300a00 */
[----:B------:R4:W-:Y:S02]  /*14db0*/  STL [R1+0x1ab8], R0 ;  /* 0x001ab80001007387 */ /* 0x0009e40000100800 */
[----:B----4-:R-:W-:-:S02]  /*14dc0*/  IMAD.MOV.U32 R0, RZ, RZ, R189 ;  /* 0x000000ffff007224 */ /* 0x010fc400078e00bd */
[----:B------:R1:W-:Y:S04]  /*14dd0*/  STL [R1+0x1ac4], R188 ;  /* 0x001ac4bc01007387 */ /* 0x0003e80000100800 */
[----:B------:R4:W-:Y:S04]  /*14de0*/  STL [R1+0x1ac0], R0 ;  /* 0x001ac00001007387 */ /* 0x0009e80000100800 */
[----:B-1----:R-:W2:Y:S01]  /*14df0*/  LDL.LU.64 R188, [R1+0x1250] ;  /* 0x0012500001bc7983 */ /* 0x002ea20000300a00 */
[----:B----4-:R-:W-:-:S03]  /*14e00*/  IMAD.MOV.U32 R0, RZ, RZ, R185 ;  /* 0x000000ffff007224 */ /* 0x010fc600078e00b9 */
[----:B------:R-:W-:Y:S04]  /*14e10*/  STL [R1+0x1acc], R184 ;  /* 0x001accb801007387 */ /* 0x000fe80000100800 */
[----:B------:R3:W-:Y:S04]  /*14e20*/  STL [R1+0x1ac8], R0 ;  /* 0x001ac80001007387 */ /* 0x0007e80000100800 */
[----:B------:R-:W4:Y:S01]  /*14e30*/  LDL.LU.64 R176, [R1+0x11f8] ;  /* 0x0011f80001b07983 */ /* 0x000f220000300a00 */
[----:B---3--:R-:W-:-:S03]  /*14e40*/  IMAD.MOV.U32 R0, RZ, RZ, R179 ;  /* 0x000000ffff007224 */ /* 0x008fc600078e00b3 */
[----:B------:R-:W-:Y:S04]  /*14e50*/  STL [R1+0x1ad4], R178 ;  /* 0x001ad4b201007387 */ /* 0x000fe80000100800 */
[----:B------:R-:W4:Y:S04]  /*14e60*/  LDL.LU.64 R184, [R1+0x1200] ;  /* 0x0012000001b87983 */ /* 0x000f280000300a00 */
[----:B------:R1:W-:Y:S02]  /*14e70*/  STL [R1+0x1ad0], R0 ;  /* 0x001ad00001007387 */ /* 0x0003e40000100800 */
[----:B-1----:R-:W-:-:S02]  /*14e80*/  IMAD.MOV.U32 R0, RZ, RZ, R193 ;  /* 0x000000ffff007224 */ /* 0x002fc400078e00c1 */
[----:B------:R1:W-:Y:S04]  /*14e90*/  STL [R1+0x1adc], R192 ;  /* 0x001adcc001007387 */ /* 0x0003e80000100800 */
[----:B------:R1:W-:Y:S04]  /*14ea0*/  STL [R1+0x1ad8], R0 ;  /* 0x001ad80001007387 */ /* 0x0003e80000100800 */
[----:B-1----:R-:W4:Y:S04]  /*14eb0*/  LDL.LU.64 R192, [R1+0x1208] ;  /* 0x0012080001c07983 */ /* 0x002f280000300a00 */
[----:B------:R1:W-:Y:S01]  /*14ec0*/  STL [R1+0x1ae4], R180 ;  /* 0x001ae4b401007387 */ /* 0x0003e20000100800 */
[----:B------:R-:W-:-:S03]  /*14ed0*/  IMAD.MOV.U32 R0, RZ, RZ, R181 ;  /* 0x000000ffff007224 */ /* 0x000fc600078e00b5 */
[----:B------:R-:W4:Y:S04]  /*14ee0*/  LDL.LU.64 R178, [R1+0x1210] ;  /* 0x0012100001b27983 */ /* 0x000f280000300a00 */
[----:B-1----:R-:W4:Y:S04]  /*14ef0*/  LDL.LU.64 R180, [R1+0x1198] ;  /* 0x0011980001b47983 */ /* 0x002f280000300a00 */
[----:B------:R2:W-:Y:S02]  /*14f00*/  STL [R1+0x1ae0], R0 ;  /* 0x001ae00001007387 */ /* 0x0005e40000100800 */
[----:B--2---:R-:W-:-:S02]  /*14f10*/  MOV R0, R187 ;  /* 0x000000bb00007202 */ /* 0x004fc40000000f00 */
[----:B------:R1:W-:Y:S04]  /*14f20*/  STL [R1+0x1aec], R186 ;  /* 0x001aecba01007387 */ /* 0x0003e80000100800 */
[----:B------:R-:W-:Y:S04]  /*14f30*/  STL [R1+0x1af4], R182 ;  /* 0x001af4b601007387 */ /* 0x000fe80000100800 */
[----:B------:R2:W-:Y:S04]  /*14f40*/  STL [R1+0x1ae8], R0 ;  /* 0x001ae80001007387 */ /* 0x0005e80000100800 */
[----:B-1----:R-:W3:Y:S01]  /*14f50*/  LDL.LU.64 R186, [R1+0x11a0] ;  /* 0x0011a00001ba7983 */ /* 0x002ee20000300a00 */
[----:B--2---:R-:W-:-:S03]  /*14f60*/  IMAD.MOV.U32 R0, RZ, RZ, R183 ;  /* 0x000000ffff007224 */ /* 0x004fc600078e00b7 */
[----:B------:R-:W-:Y:S04]  /*14f70*/  STL [R1+0x1afc], R188 ;  /* 0x001afcbc01007387 */ /* 0x000fe80000100800 */
[----:B------:R1:W-:Y:S04]  /*14f80*/  STL [R1+0x1af0], R0 ;  /* 0x001af00001007387 */ /* 0x0003e80000100800 */
[----:B------:R-:W2:Y:S01]  /*14f90*/  LDL.LU.64 R182, [R1+0x11a8] ;  /* 0x0011a80001b67983 */ /* 0x000ea20000300a00 */
[----:B-1----:R-:W-:-:S03]  /*14fa0*/  IMAD.MOV.U32 R0, RZ, RZ, R189 ;  /* 0x000000ffff007224 */ /* 0x002fc600078e00bd */
[----:B------:R-:W2:Y:S04]  /*14fb0*/  LDL.LU.64 R188, [R1+0x11b0] ;  /* 0x0011b00001bc7983 */ /* 0x000ea80000300a00 */
[----:B------:R1:W-:Y:S04]  /*14fc0*/  STL [R1+0x1af8], R0 ;  /* 0x001af80001007387 */ /* 0x0003e80000100800 */
[----:B----4-:R-:W-:Y:S01]  /*14fd0*/  STL [R1+0x1b04], R176 ;  /* 0x001b04b001007387 */ /* 0x010fe20000100800 */
[----:B-1----:R-:W-:-:S03]  /*14fe0*/  IMAD.MOV.U32 R0, RZ, RZ, R177 ;  /* 0x000000ffff007224 */ /* 0x002fc600078e00b1 */
[----:B------:R-:W-:Y:S04]  /*14ff0*/  STL [R1+0x1b0c], R184 ;  /* 0x001b0cb801007387 */ /* 0x000fe80000100800 */
[----:B------:R1:W-:Y:S02]  /*15000*/  STL [R1+0x1b00], R0 ;  /* 0x001b000001007387 */ /* 0x0003e40000100800 */
[----:B-1----:R-:W-:Y:S02]  /*15010*/  IMAD.MOV.U32 R0, RZ, RZ, R185 ;  /* 0x000000ffff007224 */ /* 0x002fe400078e00b9 */
[----:B------:R-:W-:Y:S04]  /*15020*/  STL [R1+0x1b14], R192 ;  /* 0x001b14c001007387 */ /* 0x000fe80000100800 */
[----:B------:R1:W-:Y:S04]  /*15030*/  STL [R1+0x1b08], R0 ;  /* 0x001b080001007387 */ /* 0x0003e80000100800 */
[----:B------:R-:W4:Y:S01]  /*15040*/  LDL.LU.64 R184, [R1+0x12d8] ;  /* 0x0012d80001b87983 */ /* 0x000f220000300a00 */
[----:B-1----:R-:W-:-:S03]  /*15050*/  IMAD.MOV.U32 R0, RZ, RZ, R193 ;  /* 0x000000ffff007224 */ /* 0x002fc600078e00c1 */
[----:B------:R-:W4:Y:S04]  /*15060*/  LDL.LU.64 R192, [R1+0x12e0] ;  /* 0x0012e00001c07983 */ /* 0x000f280000300a00 */
[----:B------:R1:W-:Y:S04]  /*15070*/  STL [R1+0x1b10], R0 ;  /* 0x001b100001007387 */ /* 0x0003e80000100800 */
[----:B------:R-:W-:Y:S01]  /*15080*/  STL [R1+0x1b1c], R178 ;  /* 0x001b1cb201007387 */ /* 0x000fe20000100800 */
[----:B-1----:R-:W-:-:S03]  /*15090*/  IMAD.MOV.U32 R0, RZ, RZ, R179 ;  /* 0x000000ffff007224 */ /* 0x002fc600078e00b3 */
[----:B------:R-:W-:Y:S04]  /*150a0*/  STL [R1+0x1b24], R180 ;  /* 0x001b24b401007387 */ /* 0x000fe80000100800 */
[----:B------:R1:W-:Y:S04]  /*150b0*/  STL [R1+0x1b18], R0 ;  /* 0x001b180001007387 */ /* 0x0003e80000100800 */
[----:B------:R-:W4:Y:S01]  /*150c0*/  LDL.LU.64 R174, [R1+0x12e8] ;  /* 0x0012e80001ae7983 */ /* 0x000f220000300a00 */
[----:B-1----:R-:W-:-:S03]  /*150d0*/  IMAD.MOV.U32 R0, RZ, RZ, R181 ;  /* 0x000000ffff007224 */ /* 0x002fc600078e00b5 */
[----:B---3--:R-:W-:Y:S04]  /*150e0*/  STL [R1+0x1b2c], R186 ;  /* 0x001b2cba01007387 */ /* 0x008fe80000100800 */
[----:B------:R1:W-:Y:S02]  /*150f0*/  STL [R1+0x1b20], R0 ;  /* 0x001b200001007387 */ /* 0x0003e40000100800 */
[----:B-1----:R-:W-:Y:S02]  /*15100*/  IMAD.MOV.U32 R0, RZ, RZ, R187 ;  /* 0x000000ffff007224 */ /* 0x002fe400078e00bb */
[----:B------:R-:W3:Y:S04]  /*15110*/  LDL.LU.64 R186, [R1+0x12f0] ;  /* 0x0012f00001ba7983 */ /* 0x000ee80000300a00 */
[----:B------:R-:W3:Y:S04]  /*15120*/  LDL.LU.64 R176, [R1+0x1298] ;  /* 0x0012980001b07983 */ /* 0x000ee80000300a00 */
[----:B------:R2:W-:Y:S02]  /*15130*/  STL [R1+0x1b28], R0 ;  /* 0x001b280001007387 */ /* 0x0005e40000100800 */
[----:B--2---:R-:W-:-:S02]  /*15140*/  IMAD.MOV.U32 R0, RZ, RZ, R183 ;  /* 0x000000ffff007224 */ /* 0x004fc400078e00b7 */
[----:B------:R-:W-:Y:S04]  /*15150*/  STL [R1+0x1b34], R182 ;  /* 0x001b34b601007387 */ /* 0x000fe80000100800 */
[----:B------:R-:W-:Y:S04]  /*15160*/  STL [R1+0x1b3c], R188 ;  /* 0x001b3cbc01007387 */ /* 0x000fe80000100800 */
[----:B------:R1:W-:Y:S04]  /*15170*/  STL [R1+0x1b30], R0 ;  /* 0x001b300001007387 */ /* 0x0003e80000100800 */
[----:B------:R-:W2:Y:S04]  /*15180*/  LDL.LU.64 R178, [R1+0x12a0] ;  /* 0x0012a00001b27983 */ /* 0x000ea80000300a00 */
[----:B------:R-:W2:Y:S01]  /*15190*/  LDL.LU.64 R180, [R1+0x12a8] ;  /* 0x0012a80001b47983 */ /* 0x000ea20000300a00 */
[----:B-1----:R-:W-:-:S05]  /*151a0*/  IMAD.MOV.U32 R0, RZ, RZ, R189 ;  /* 0x000000ffff007224 */ /* 0x002fca00078e00bd */
[----:B------:R4:W-:Y:S04]  /*151b0*/  STL [R1+0x1b38], R0 ;  /* 0x001b380001007387 */ /* 0x0009e80000100800 */
[----:B------:R-:W2:Y:S04]  /*151c0*/  LDL.LU.64 R182, [R1+0x12b0] ;  /* 0x0012b00001b67983 */ /* 0x000ea80000300a00 */
[----:B------:R-:W2:Y:S01]  /*151d0*/  LDL.LU.64 R188, [R1+0x1258] ;  /* 0x0012580001bc7983 */ /* 0x000ea20000300a00 */
[----:B----4-:R-:W-:-:S03]  /*151e0*/  MOV R0, R185 ;  /* 0x000000b900007202 */ /* 0x010fc60000000f00 */
[----:B------:R-:W-:Y:S04]  /*151f0*/  STL [R1+0x1b44], R184 ;  /* 0x001b44b801007387 */ /* 0x000fe80000100800 */
[----:B------:R-:W-:Y:S04]  /*15200*/  STL [R1+0x1b4c], R192 ;  /* 0x001b4cc001007387 */ /* 0x000fe80000100800 */
[----:B------:R1:W-:Y:S02]  /*15210*/  STL [R1+0x1b40], R0 ;  /* 0x001b400001007387 */ /* 0x0003e40000100800 */
[----:B-1----:R-:W-:-:S02]  /*15220*/  IMAD.MOV.U32 R0, RZ, RZ, R193 ;  /* 0x000000ffff007224 */ /* 0x002fc400078e00c1 */
[----:B------:R-:W4:Y:S04]  /*15230*/  LDL.LU.64 R192, [R1+0x1260] ;  /* 0x0012600001c07983 */ /* 0x000f280000300a00 */
[----:B------:R1:W-:Y:S04]  /*15240*/  STL [R1+0x1b48], R0 ;  /* 0x001b480001007387 */ /* 0x0003e80000100800 */
[----:B------:R-:W-:Y:S04]  /*15250*/  STL [R1+0x1b54], R174 ;  /* 0x001b54ae01007387 */ /* 0x000fe80000100800 */
[----:B------:R-:W4:Y:S01]  /*15260*/  LDL.LU.64 R184, [R1+0x1268] ;  /* 0x0012680001b87983 */ /* 0x000f220000300a00 */
[----:B-1----:R-:W-:-:S03]  /*15270*/  IMAD.MOV.U32 R0, RZ, RZ, R175 ;  /* 0x000000ffff007224 */ /* 0x002fc600078e00af */
[----:B---3--:R-:W-:Y:S04]  /*15280*/  STL [R1+0x1b5c], R186 ;  /* 0x001b5cba01007387 */ /* 0x008fe80000100800 */
[----:B------:R1:W-:Y:S02]  /*15290*/  STL [R1+0x1b50], R0 ;  /* 0x001b500001007387 */ /* 0x0003e40000100800 */
[----:B-1----:R-:W-:-:S05]  /*152a0*/  IMAD.MOV.U32 R0, RZ, RZ, R187 ;  /* 0x000000ffff007224 */ /* 0x002fca00078e00bb */
[----:B------:R1:W-:Y:S04]  /*152b0*/  STL [R1+0x1b58], R0 ;  /* 0x001b580001007387 */ /* 0x0003e80000100800 */
[----:B------:R-:W3:Y:S01]  /*152c0*/  LDL.LU.64 R186, [R1+0x1270] ;  /* 0x0012700001ba7983 */ /* 0x000ee20000300a00 */
[----:B-1----:R-:W-:-:S03]  /*152d0*/  IMAD.MOV.U32 R0, RZ, RZ, R177 ;  /* 0x000000ffff007224 */ /* 0x002fc600078e00b1 */
[----:B------:R-:W-:Y:S04]  /*152e0*/  STL [R1+0x1b64], R176 ;  /* 0x001b64b001007387 */ /* 0x000fe80000100800 */
[----:B--2---:R-:W-:Y:S04]  /*152f0*/  STL [R1+0x1b6c], R178 ;  /* 0x001b6cb201007387 */ /* 0x004fe80000100800 */
[----:B------:R1:W-:Y:S04]  /*15300*/  STL [R1+0x1b60], R0 ;  /* 0x001b600001007387 */ /* 0x0003e80000100800 */
[----:B------:R-:W-:Y:S01]  /*15310*/  STL [R1+0x1b74], R180 ;  /* 0x001b74b401007387 */ /* 0x000fe20000100800 */
[----:B-1----:R-:W-:-:S05]  /*15320*/  IMAD.MOV.U32 R0, RZ, RZ, R179 ;  /* 0x000000ffff007224 */ /* 0x002fca00078e00b3 */
        /* <DEDUP_REMOVED lines=9> */
[----:B------:R1:W-:Y:S02]  /*153c0*/  STL [R1+0x1b80], R0 ;  /* 0x001b800001007387 */ /* 0x0003e40000100800 */
[----:B-1----:R-:W-:-:S05]  /*153d0*/  IMAD.MOV.U32 R0, RZ, RZ, R193 ;  /* 0x000000ffff007224 */ /* 0x002fca00078e00c1 */
[----:B------:R1:W-:Y:S04]  /*153e0*/  STL [R1+0x1b88], R0 ;  /* 0x001b880001007387 */ /* 0x0003e80000100800 */
[----:B------:R-:W-:Y:S04]  /*153f0*/  STL [R1+0x1b94], R184 ;  /* 0x001b94b801007387 */ /* 0x000fe80000100800 */
[----:B------:R-:W2:Y:S04]  /*15400*/  LDL.LU.64 R188, [R1+0x1340] ;  /* 0x0013400001bc7983 */ /* 0x000ea80000300a00 */
[----:B------:R-:W4:Y:S01]  /*15410*/  LDL.LU.64 R192, [R1+0x1348] ;  /* 0x0013480001c07983 */ /* 0x000f220000300a00 */
[----:B-1----:R-:W-:-:S05]  /*15420*/  IMAD.MOV.U32 R0, RZ, RZ, R185 ;  /* 0x000000ffff007224 */ /* 0x002fca00078e00b9 */
[----:B------:R3:W-:Y:S02]  /*15430*/  STL [R1+0x1b90], R0 ;  /* 0x001b900001007387 */ /* 0x0007e40000100800 */
[----:B---3--:R-:W-:Y:S02]  /*15440*/  MOV R0, R187 ;  /* 0x000000bb00007202 */ /* 0x008fe40000000f00 */
[----:B------:R-:W-:Y:S04]  /*15450*/  STL [R1+0x1b9c], R186 ;  /* 0x001b9cba01007387 */ /* 0x000fe80000100800 */
[----:B------:R1:W-:Y:S04]  /*15460*/  STL [R1+0x1b98], R0 ;  /* 0x001b980001007387 */ /* 0x0003e80000100800 */
[----:B------:R-:W-:Y:S04]  /*15470*/  STL [R1+0x1ba4], R2 ;  /* 0x001ba40201007387 */ /* 0x000fe80000100800 */
[----:B------:R-:W-:Y:S04]  /*15480*/  STL [R1+0x1ba0], R3 ;  /* 0x001ba00301007387 */ /* 0x000fe80000100800 */
[----:B------:R-:W-:Y:S04]  /*15490*/  STL [R1+0x1bac], R4 ;  /* 0x001bac0401007387 */ /* 0x000fe80000100800 */
[----:B------:R-:W3:Y:S04]  /*154a0*/  LDL.LU.64 R172, [R1+0x1350] ;  /* 0x0013500001ac7983 */ /* 0x000ee80000300a00 */
[----:B------:R-:W3:Y:S04]  /*154b0*/  LDL.LU.64 R174, [R1+0x1358] ;  /* 0x0013580001ae7983 */ /* 0x000ee80000300a00 */
[----:B------:R-:W-:Y:S04]  /*154c0*/  STL [R1+0x1ba8], R5 ;  /* 0x001ba80501007387 */ /* 0x000fe80000100800 */
[----:B------:R-:W-:Y:S04]  /*154d0*/  STL [R1+0x1bb4], R6 ;  /* 0x001bb40601007387 */ /* 0x000fe80000100800 */
[----:B------:R-:W-:Y:S04]  /*154e0*/  STL [R1+0x1bb0], R7 ;  /* 0x001bb00701007387 */ /* 0x000fe80000100800 */
[----:B------:R-:W-:Y:S04]  /*154f0*/  STL [R1+0x1bbc], R8 ;  /* 0x001bbc0801007387 */ /* 0x000fe80000100800 */
[----:B------:R-:W3:Y:S04]  /*15500*/  LDL.LU.64 R176, [R1+0x12f8] ;  /* 0x0012f80001b07983 */ /* 0x000ee80000300a00 */
[----:B------:R-:W-:Y:S04]  /*15510*/  STL [R1+0x1bb8], R9 ;  /* 0x001bb80901007387 */ /* 0x000fe80000100800 */
[----:B------:R-:W3:Y:S04]  /*15520*/  LDL.LU.64 R178, [R1+0x1300] ;  /* 0x0013000001b27983 */ /* 0x000ee80000300a00 */
[----:B--2---:R-:W-:Y:S01]  /*15530*/  STL [R1+0x1bc4], R188 ;  /* 0x001bc4bc01007387 */ /* 0x004fe20000100800 */
[----:B-1----:R-:W-:-:S03]  /*15540*/  IMAD.MOV.U32 R0, RZ, RZ, R189 ;  /* 0x000000ffff007224 */ /* 0x002fc600078e00bd */
[----:B------:R-:W2:Y:S04]  /*15550*/  LDL.LU.64 R180, [R1+0x1308] ;  /* 0x0013080001b47983 */ /* 0x000ea80000300a00 */
[----:B------:R1:W-:Y:S04]  /*15560*/  STL [R1+0x1bc0], R0 ;  /* 0x001bc00001007387 */ /* 0x0003e80000100800 */
[----:B------:R-:W2:Y:S04]  /*15570*/  LDL.LU.64 R182, [R1+0x1310] ;  /* 0x0013100001b67983 */ /* 0x000ea80000300a00 */
[----:B----4-:R4:W-:Y:S04]  /*15580*/  STL [R1+0x1bcc], R192 ;  /* 0x001bccc001007387 */ /* 0x0109e80000100800 */
[----:B------:R-:W2:Y:S01]  /*15590*/  LDL.LU.64 R184, [R1+0x12b8] ;  /* 0x0012b80001b87983 */ /* 0x000ea20000300a00 */
[----:B-1----:R-:W-:-:S03]  /*155a0*/  IMAD.MOV.U32 R0, RZ, RZ, R193 ;  /* 0x000000ffff007224 */ /* 0x002fc600078e00c1 */
[----:B------:R-:W2:Y:S04]  /*155b0*/  LDL.LU.64 R186, [R1+0x12c0] ;  /* 0x0012c00001ba7983 */ /* 0x000ea80000300a00 */
[----:B------:R3:W-:Y:S04]  /*155c0*/  STL [R1+0x1bc8], R0 ;  /* 0x001bc80001007387 */ /* 0x0007e80000100800 */
[----:B----4-:R-:W4:Y:S04]  /*155d0*/  LDL.LU.64 R192, [R1+0x12c8] ;  /* 0x0012c80001c07983 */ /* 0x010f280000300a00 */
[----:B------:R-:W4:Y:S01]  /*155e0*/  LDL.LU.64 R188, [R1+0x12d0] ;  /* 0x0012d00001bc7983 */ /* 0x000f220000300a00 */
[----:B---3--:R-:W-:-:S03]  /*155f0*/  IMAD.MOV.U32 R0, RZ, RZ, R173 ;  /* 0x000000ffff007224 */ /* 0x008fc600078e00ad */
[----:B------:R-:W-:Y:S04]  /*15600*/  STL [R1+0x1bd4], R172 ;  /* 0x001bd4ac01007387 */ /* 0x000fe80000100800 */
[----:B------:R-:W-:Y:S04]  /*15610*/  STL [R1+0x1bdc], R174 ;  /* 0x001bdcae01007387 */ /* 0x000fe80000100800 */
[----:B------:R1:W-:Y:S02]  /*15620*/  STL [R1+0x1bd0], R0 ;  /* 0x001bd00001007387 */ /* 0x0003e40000100800 */
[----:B-1----:R-:W-:-:S02]  /*15630*/  IMAD.MOV.U32 R0, RZ, RZ, R175 ;  /* 0x000000ffff007224 */ /* 0x002fc400078e00af */
[----:B------:R-:W-:Y:S04]  /*15640*/  STL [R1+0x1be4], R176 ;  /* 0x001be4b001007387 */ /* 0x000fe80000100800 */
[----:B------:R1:W-:Y:S02]  /*15650*/  STL [R1+0x1bd8], R0 ;  /* 0x001bd80001007387 */ /* 0x0003e40000100800 */
[----:B-1----:R-:W-:-:S05]  /*15660*/  IMAD.MOV.U32 R0, RZ, RZ, R177 ;  /* 0x000000ffff007224 */ /* 0x002fca00078e00b1 */
[----:B------:R1:W-:Y:S04]  /*15670*/  STL [R1+0x1be0], R0 ;  /* 0x001be00001007387 */ /* 0x0003e80000100800 */
[----:B------:R-:W-:Y:S01]  /*15680*/  STL [R1+0x1bec], R178 ;  /* 0x001becb201007387 */ /* 0x000fe20000100800 */
[----:B-1----:R-:W-:-:S03]  /*15690*/  IMAD.MOV.U32 R0, RZ, RZ, R179 ;  /* 0x000000ffff007224 */ /* 0x002fc600078e00b3 */
[----:B--2---:R-:W-:Y:S04]  /*156a0*/  STL [R1+0x1bf4], R180 ;  /* 0x001bf4b401007387 */ /* 0x004fe80000100800 */
[----:B------:R1:W-:Y:S02]  /*156b0*/  STL [R1+0x1be8], R0 ;  /* 0x001be80001007387 */ /* 0x0003e40000100800 */
[----:B-1----:R-:W-:-:S05]  /*156c0*/  IMAD.MOV.U32 R0, RZ, RZ, R181 ;  /* 0x000000ffff007224 */ /* 0x002fca00078e00b5 */
[----:B------:R1:W-:Y:S04]  /*156d0*/  STL [R1+0x1bf0], R0 ;  /* 0x001bf00001007387 */ /* 0x0003e80000100800 */
[----:B------:R-:W-:Y:S01]  /*156e0*/  STL [R1+0x1bfc], R182 ;  /* 0x001bfcb601007387 */ /* 0x000fe20000100800 */
[----:B-1----:R-:W-:-:S05]  /*156f0*/  IMAD.MOV.U32 R0, RZ, RZ, R183 ;  /* 0x000000ffff007224 */ /* 0x002fca00078e00b7 */
[----:B------:R1:W-:Y:S04]  /*15700*/  STL [R1+0x1bf8], R0 ;  /* 0x001bf80001007387 */ /* 0x0003e80000100800 */
[----:B------:R-:W-:Y:S01]  /*15710*/  STL [R1+0x1c04], R184 ;  /* 0x001c04b801007387 */ /* 0x000fe20000100800 */
[----:B-1----:R-:W-:-:S05]  /*15720*/  IMAD.MOV.U32 R0, RZ, RZ, R185 ;  /* 0x000000ffff007224 */ /* 0x002fca00078e00b9 */
[----:B------:R1:W-:Y:S04]  /*15730*/  STL [R1+0x1c00], R0 ;  /* 0x001c000001007387 */ /* 0x0003e80000100800 */
[----:B------:R2:W-:Y:S01]  /*15740*/  STL [R1+0x1c0c], R186 ;  /* 0x001c0cba01007387 */ /* 0x0005e20000100800 */
[----:B-1----:R-:W-:-:S03]  /*15750*/  IMAD.MOV.U32 R0, RZ, RZ, R187 ;  /* 0x000000ffff007224 */ /* 0x002fc600078e00bb */
[----:B--2---:R-:W2:Y:S04]  /*15760*/  LDL.LU.64 R186, [R1+0x1380] ;  /* 0x0013800001ba7983 */ /* 0x004ea80000300a00 */
[----:B------:R1:W-:Y:S04]  /*15770*/  STL [R1+0x1c08], R0 ;  /* 0x001c080001007387 */ /* 0x0003e80000100800 */
[----:B----4-:R3:W-:Y:S01]  /*15780*/  STL [R1+0x1c14], R192 ;  /* 0x001c14c001007387 */ /* 0x0107e20000100800 */
[----:B-1----:R-:W-:-:S03]  /*15790*/  MOV R0, R193 ;  /* 0x000000c100007202 */ /* 0x002fc60000000f00 */
[----:B------:R-:W-:Y:S04]  /*157a0*/  STL [R1+0x1c1c], R188 ;  /* 0x001c1cbc01007387 */ /* 0x000fe80000100800 */
[----:B------:R1:W-:Y:S04]  /*157b0*/  STL [R1+0x1c10], R0 ;  /* 0x001c100001007387 */ /* 0x0003e80000100800 */
[----:B---3--:R-:W3:Y:S01]  /*157c0*/  LDL.LU.64 R192, [R1+0x1388] ;  /* 0x0013880001c07983 */ /* 0x008ee20000300a00 */
[----:B-1----:R-:W-:-:S03]  /*157d0*/  IMAD.MOV.U32 R0, RZ, RZ, R189 ;  /* 0x000000ffff007224 */ /* 0x002fc600078e00bd */
[----:B------:R-:W-:Y:S04]  /*157e0*/  STL [R1+0x1c24], R10 ;  /* 0x001c240a01007387 */ /* 0x000fe80000100800 */
[----:B------:R1:W-:Y:S04]  /*157f0*/  STL [R1+0x1c18], R0 ;  /* 0x001c180001007387 */ /* 0x0003e80000100800 */
[----:B------:R-:W2:Y:S04]  /*15800*/  LDL.LU.64 R174, [R1+0x1390] ;  /* 0x0013900001ae7983 */ /* 0x000ea80000300a00 */
[----:B------:R-:W-:Y:S04]  /*15810*/  STL [R1+0x1c20], R11 ;  /* 0x001c200b01007387 */ /* 0x000fe80000100800 */
[----:B------:R-:W2:Y:S04]  /*15820*/  LDL.LU.64 R188, [R1+0x1398] ;  /* 0x0013980001bc7983 */ /* 0x000ea80000300a00 */
[----:B------:R-:W-:Y:S04]  /*15830*/  STL [R1+0x1c2c], R12 ;  /* 0x001c2c0c01007387 */ /* 0x000fe80000100800 */
[----:B------:R-:W-:Y:S04]  /*15840*/  STL [R1+0x1c28], R13 ;  /* 0x001c280d01007387 */ /* 0x000fe80000100800 */
[----:B------:R-:W-:Y:S04]  /*15850*/  STL [R1+0x1c34], R14 ;  /* 0x001c340e01007387 */ /* 0x000fe80000100800 */
[----:B------:R-:W2:Y:S04]  /*15860*/  LDL.LU.64 R176, [R1+0x1360] ;  /* 0x0013600001b07983 */ /* 0x000ea80000300a00 */
[----:B------:R-:W-:Y:S04]  /*15870*/  STL [R1+0x1c30], R15 ;  /* 0x001c300f01007387 */ /* 0x000fe80000100800 */
[----:B------:R-:W-:Y:S04]  /*15880*/  STL [R1+0x1c3c], R16 ;  /* 0x001c3c1001007387 */ /* 0x000fe80000100800 */
[----:B------:R-:W2:Y:S04]  /*15890*/  LDL.LU.64 R178, [R1+0x1368] ;  /* 0x0013680001b27983 */ /* 0x000ea80000300a00 */
[----:B------:R-:W2:Y:S04]  /*158a0*/  LDL.LU.64 R180, [R1+0x1370] ;  /* 0x0013700001b47983 */ /* 0x000ea80000300a00 */
[----:B------:R-:W-:Y:S04]  /*158b0*/  STL [R1+0x1c38], R17 ;  /* 0x001c381101007387 */ /* 0x000fe80000100800 */
[----:B------:R-:W2:Y:S04]  /*158c0*/  LDL.LU.64 R182, [R1+0x1378] ;  /* 0x0013780001b67983 */ /* 0x000ea80000300a00 */
[----:B--2---:R2:W-:Y:S01]  /*158d0*/  STL [R1+0x1c44], R186 ;  /* 0x001c44ba01007387 */ /* 0x0045e20000100800 */
[----:B-1----:R-:W-:-:S03]  /*158e0*/  IMAD.MOV.U32 R0, RZ, RZ, R187 ;  /* 0x000000ffff007224 */ /* 0x002fc600078e00bb */
[----:B------:R-:W4:Y:S04]  /*158f0*/  LDL.LU.64 R184, [R1+0x1318] ;  /* 0x0013180001b87983 */ /* 0x000f280000300a00 */
[----:B---3--:R-:W-:Y:S04]  /*15900*/  STL [R1+0x1c4c], R192 ;  /* 0x001c4cc001007387 */ /* 0x008fe80000100800 */
[----:B------:R1:W-:Y:S04]  /*15910*/  STL [R1+0x1c40], R0 ;  /* 0x001c400001007387 */ /* 0x0003e80000100800 */
[----:B--2---:R-:W2:Y:S01]  /*15920*/  LDL.LU.64 R186, [R1+0x1328] ;  /* 0x0013280001ba7983 */ /* 0x004ea20000300a00 */
[----:B-1----:R-:W-:-:S03]  /*15930*/  IMAD.MOV.U32 R0, RZ, RZ, R193 ;  /* 0x000000ffff007224 */ /* 0x002fc600078e00c1 */
[----:B------:R-:W3:Y:S04]  /*15940*/  LDL.LU.64 R192, [R1+0x1320] ;  /* 0x0013200001c07983 */ /* 0x000ee80000300a00 */
[----:B------:R1:W-:Y:S04]  /*15950*/  STL [R1+0x1c48], R0 ;  /* 0x001c480001007387 */ /* 0x0003e80000100800 */
[----:B------:R-:W-:Y:S01]  /*15960*/  STL [R1+0x1c54], R174 ;  /* 0x001c54ae01007387 */ /* 0x000fe20000100800 */
[----:B-1----:R-:W-:-:S03]  /*15970*/  IMAD.MOV.U32 R0, RZ, RZ, R175 ;  /* 0x000000ffff007224 */ /* 0x002fc600078e00af */
[----:B------:R-:W-:Y:S04]  /*15980*/  STL [R1+0x1c5c], R188 ;  /* 0x001c5cbc01007387 */ /* 0x000fe80000100800 */
[----:B------:R1:W-:Y:S04]  /*15990*/  STL [R1+0x1c50], R0 ;  /* 0x001c500001007387 */ /* 0x0003e80000100800 */
[----:B------:R-:W-:Y:S01]  /*159a0*/  STL [R1+0x1c64], R176 ;  /* 0x001c64b001007387 */ /* 0x000fe20000100800 */
[----:B-1----:R-:W-:-:S05]  /*159b0*/  IMAD.MOV.U32 R0, RZ, RZ, R189 ;  /* 0x000000ffff007224 */ /* 0x002fca00078e00bd */
[----:B------:R1:W-:Y:S04]  /*159c0*/  STL [R1+0x1c58], R0 ;  /* 0x001c580001007387 */ /* 0x0003e80000100800 */
[----:B------:R-:W2:Y:S01]  /*159d0*/  LDL.LU.64 R188, [R1+0x1330] ;  /* 0x0013300001bc7983 */ /* 0x000ea20000300a00 */
[----:B-1----:R-:W-:-:S03]  /*159e0*/  IMAD.MOV.U32 R0, RZ, RZ, R177 ;  /* 0x000000ffff007224 */ /* 0x002fc600078e00b1 */
[----:B------:R-:W-:Y:S04]  /*159f0*/  STL [R1+0x1c6c], R178 ;  /* 0x001c6cb201007387 */ /* 0x000fe80000100800 */
[----:B------:R1:W-:Y:S04]  /*15a00*/  STL [R1+0x1c60], R0 ;  /* 0x001c600001007387 */ /* 0x0003e80000100800 */
[----:B------:R-:W-:Y:S01]  /*15a10*/  STL [R1+0x1c74], R180 ;  /* 0x001c74b401007387 */ /* 0x000fe20000100800 */
[----:B-1----:R-:W-:-:S05]  /*15a20*/  IMAD.MOV.U32 R0, RZ, RZ, R179 ;  /* 0x000000ffff007224 */ /* 0x002fca00078e00b3 */
[----:B------:R1:W-:Y:S02]  /*15a30*/  STL [R1+0x1c68], R0 ;  /* 0x001c680001007387 */ /* 0x0003e40000100800 */
[----:B-1----:R-:W-:-:S05]  /*15a40*/  IMAD.MOV.U32 R0, RZ, RZ, R181 ;  /* 0x000000ffff007224 */ /* 0x002fca00078e00b5 */
[----:B------:R1:W-:Y:S04]  /*15a50*/  STL [R1+0x1c70], R0 ;  /* 0x001c700001007387 */ /* 0x0003e80000100800 */
[----:B------:R1:W-:Y:S02]  /*15a60*/  STL [R1+0x1c7c], R182 ;  /* 0x001c7cb601007387 */ /* 0x0003e40000100800 */
[----:B-1----:R-:W-:Y:S02]  /*15a70*/  IMAD.MOV.U32 R0, RZ, RZ, R183 ;  /* 0x000000ffff007224 */ /* 0x002fe400078e00b7 */
[----:B------:R-:W-:Y:S02]  /*15a80*/  IMAD.MOV.U32 R182, RZ, RZ, R196 ;  /* 0x000000ffffb67224 */ /* 0x000fe400078e00c4 */
[----:B------:R-:W-:-:S02]  /*15a90*/  IMAD.MOV.U32 R183, RZ, RZ, R197 ;  /* 0x000000ffffb77224 */ /* 0x000fc400078e00c5 */
[----:B------:R-:W-:Y:S02]  /*15aa0*/  IMAD.MOV.U32 R196, RZ, RZ, R198 ;  /* 0x000000ffffc47224 */ /* 0x000fe400078e00c6 */
[----:B------:R-:W-:Y:S01]  /*15ab0*/  IMAD.MOV.U32 R197, RZ, RZ, R199 ;  /* 0x000000ffffc57224 */ /* 0x000fe200078e00c7 */
[----:B----4-:R-:W-:Y:S04]  /*15ac0*/  STL [R1+0x1c84], R184 ;  /* 0x001c84b801007387 */ /* 0x010fe80000100800 */
[----:B------:R1:W-:Y:S04]  /*15ad0*/  STL [R1+0x1c78], R0 ;  /* 0x001c780001007387 */ /* 0x0003e80000100800 */
[----:B------:R-:W4:Y:S01]  /*15ae0*/  LDL.LU.64 R178, [R1+0x3c0] ;  /* 0x0003c00001b27983 */ /* 0x000f220000300a00 */
[----:B-1----:R-:W-:-:S03]  /*15af0*/  IMAD.MOV.U32 R0, RZ, RZ, R185 ;  /* 0x000000ffff007224 */ /* 0x002fc600078e00b9 */
[----:B---3--:R-:W-:Y:S04]  /*15b00*/  STL [R1+0x1c8c], R192 ;  /* 0x001c8cc001007387 */ /* 0x008fe80000100800 */
[----:B------:R1:W-:Y:S02]  /*15b10*/  STL [R1+0x1c80], R0 ;  /* 0x001c800001007387 */ /* 0x0003e40000100800 */
[----:B-1----:R-:W-:-:S05]  /*15b20*/  MOV R0, R193 ;  /* 0x000000c100007202 */ /* 0x002fca0000000f00 */
[----:B------:R1:W-:Y:S04]  /*15b30*/  STL [R1+0x1c88], R0 ;  /* 0x001c880001007387 */ /* 0x0003e80000100800 */
[----:B--2---:R-:W-:Y:S04]  /*15b40*/  STL [R1+0x1c94], R186 ;  /* 0x001c94ba01007387 */ /* 0x004fe80000100800 */
[----:B------:R-:W2:Y:S04]  /*15b50*/  LDL.LU.64 R192, [R1+0x1130] ;  /* 0x0011300001c07983 */ /* 0x000ea80000300a00 */
[----:B------:R-:W3:Y:S01]  /*15b60*/  LDL.LU.64 R198, [R1+0x1128] ;  /* 0x0011280001c67983 */ /* 0x000ee20000300a00 */
[----:B-1----:R-:W-:-:S05]  /*15b70*/  IMAD.MOV.U32 R0, RZ, RZ, R187 ;  /* 0x000000ffff007224 */ /* 0x002fca00078e00bb */
[----:B------:R1:W-:Y:S04]  /*15b80*/  STL [R1+0x1c90], R0 ;  /* 0x001c900001007387 */ /* 0x0003e80000100800 */
[----:B------:R1:W-:Y:S02]  /*15b90*/  STL [R1+0x1c9c], R188 ;  /* 0x001c9cbc01007387 */ /* 0x0003e40000100800 */
[----:B-1----:R-:W-:Y:S02]  /*15ba0*/  IMAD.MOV.U32 R0, RZ, RZ, R189 ;  /* 0x000000ffff007224 */ /* 0x002fe400078e00bd */
[----:B------:R-:W-:Y:S04]  /*15bb0*/  STL [R1+0x1ca4], R18 ;  /* 0x001ca41201007387 */ /* 0x000fe80000100800 */
[----:B------:R4:W-:Y:S04]  /*15bc0*/  STL [R1+0x1c98], R0 ;  /* 0x001c980001007387 */ /* 0x0009e80000100800 */
[----:B------:R-:W3:Y:S01]  /*15bd0*/  LDL.LU.64 R184, [R1+0x1120] ;  /* 0x0011200001b87983 */ /* 0x000ee20000300a00 */
[----:B------:R-:W-:-:S03]  /*15be0*/  IMAD.MOV.U32 R186, RZ, RZ, R190 ;  /* 0x000000ffffba7224 */ /* 0x000fc600078e00be */
[----:B------:R-:W-:Y:S01]  /*15bf0*/  STL [R1+0x1ca0], R19 ;  /* 0x001ca01301007387 */ /* 0x000fe20000100800 */
[----:B------:R-:W-:-:S03]  /*15c00*/  IMAD.MOV.U32 R187, RZ, RZ, R191 ;  /* 0x000000ffffbb7224 */ /* 0x000fc600078e00bf */
[----:B------:R-:W-:Y:S04]  /*15c10*/  STL [R1+0x1cac], R20 ;  /* 0x001cac1401007387 */ /* 0x000fe80000100800 */
[----:B------:R-:W-:Y:S04]  /*15c20*/  STL [R1+0x1ca8], R21 ;  /* 0x001ca81501007387 */ /* 0x000fe80000100800 */
[----:B------:R-:W-:Y:S04]  /*15c30*/  STL [R1+0x1cb4], R22 ;  /* 0x001cb41601007387 */ /* 0x000fe80000100800 */
[----:B------:R-:W3:Y:S01]  /*15c40*/  LDL.LU.64 R190, [R1+0x1100] ;  /* 0x0011000001be7983 */ /* 0x000ee20000300a00 */
[----:B------:R-:W-:-:S02]  /*15c50*/  IMAD.MOV.U32 R188, RZ, RZ, R194 ;  /* 0x000000ffffbc7224 */ /* 0x000fc400078e00c2 */
[----:B------:R-:W-:Y:S01]  /*15c60*/  IMAD.MOV.U32 R189, RZ, RZ, R195 ;  /* 0x000000ffffbd7224 */ /* 0x000fe200078e00c3 */
[----:B------:R-:W-:Y:S04]  /*15c70*/  STL [R1+0x1cb0], R23 ;  /* 0x001cb01701007387 */ /* 0x000fe80000100800 */
[----:B------:R-:W3:Y:S04]  /*15c80*/  LDL.LU.64 R194, [R1+0x10e8] ;  /* 0x0010e80001c27983 */ /* 0x000ee80000300a00 */
[----:B------:R-:W3:Y:S01]  /*15c90*/  LDL.LU.64 R180, [R1+0x10c0] ;  /* 0x0010c00001b47983 */ /* 0x000ee20000300a00 */
[----:B----4-:R-:W-:-:S03]  /*15ca0*/  MOV R0, R179 ;  /* 0x000000b300007202 */ /* 0x010fc60000000f00 */
[----:B------:R-:W-:Y:S04]  /*15cb0*/  STL [R1+0x1cbc], R178 ;  /* 0x001cbcb201007387 */ /* 0x000fe80000100800 */
[----:B--2---:R-:W-:Y:S04]  /*15cc0*/  STL [R1+0x1cc4], R192 ;  /* 0x001cc4c001007387 */ /* 0x004fe80000100800 */
[----:B------:R1:W-:Y:S02]  /*15cd0*/  STL [R1+0x1cb8], R0 ;  /* 0x001cb80001007387 */ /* 0x0003e40000100800 */
[----:B-1----:R-:W-:-:S02]  /*15ce0*/  IMAD.MOV.U32 R0, RZ, RZ, R193 ;  /* 0x000000ffff007224 */ /* 0x002fc400078e00c1 */
[----:B------:R-:W-:Y:S02]  /*15cf0*/  IMAD.MOV.U32 R192, RZ, RZ, R196 ;  /* 0x000000ffffc07224 */ /* 0x000fe400078e00c4 */
[----:B------:R-:W-:Y:S01]  /*15d00*/  IMAD.MOV.U32 R193, RZ, RZ, R197 ;  /* 0x000000ffffc17224 */ /* 0x000fe200078e00c5 */
[----:B------:R1:W-:Y:S04]  /*15d10*/  STL [R1+0x1cc0], R0 ;  /* 0x001cc00001007387 */ /* 0x0003e80000100800 */
[----:B---3--:R2:W-:Y:S04]  /*15d20*/  STL [R1+0x1ccc], R198 ;  /* 0x001cccc601007387 */ /* 0x0085e80000100800 */
[----:B------:R-:W3:Y:S01]  /*15d30*/  LDL.LU.64 R196, [R1+0x10a0] ;  /* 0x0010a00001c47983 */ /* 0x000ee20000300a00 */
[----:B-1----:R-:W-:-:S03]  /*15d40*/  IMAD.MOV.U32 R0, RZ, RZ, R199 ;  /* 0x000000ffff007224 */ /* 0x002fc600078e00c7 */
[----:B--2---:R-:W2:Y:S04]  /*15d50*/  LDL.LU.64 R198, [R1+0x1098] ;  /* 0x0010980001c67983 */ /* 0x004ea80000300a00 */
[----:B------:R1:W-:Y:S04]  /*15d60*/  STL [R1+0x1cc8], R0 ;  /* 0x001cc80001007387 */ /* 0x0003e80000100800 */
[----:B------:R4:W-:Y:S01]  /*15d70*/  STL [R1+0x1cd4], R184 ;  /* 0x001cd4b801007387 */ /* 0x0009e20000100800 */
[----:B-1----:R-:W-:-:S03]  /*15d80*/  IMAD.MOV.U32 R0, RZ, RZ, R185 ;  /* 0x000000ffff007224 */ /* 0x002fc600078e00b9 */
[----:B----4-:R-:W3:Y:S04]  /*15d90*/  LDL.LU.64 R184, [R1+0x1090] ;  /* 0x0010900001b87983 */ /* 0x010ee80000300a00 */
[----:B------:R1:W-:Y:S04]  /*15da0*/  STL [R1+0x1cd0], R0 ;  /* 0x001cd00001007387 */ /* 0x0003e80000100800 */
[----:B------:R1:W-:Y:S02]  /*15db0*/  STL [R1+0x1cdc], R186 ;  /* 0x001cdcba01007387 */ /* 0x0003e40000100800 */
[----:B-1----:R-:W-:-:S05]  /*15dc0*/  IMAD.MOV.U32 R0, RZ, RZ, R187 ;  /* 0x000000ffff007224 */ /* 0x002fca00078e00bb */
[----:B------:R1:W-:Y:S01]  /*15dd0*/  STL [R1+0x1cd8], R0 ;  /* 0x001cd80001007387 */ /* 0x0003e20000100800 */
[----:B------:R-:W-:Y:S02]  /*15de0*/  IMAD.MOV.U32 R186, RZ, RZ, R188 ;  /* 0x000000ffffba7224 */ /* 0x000fe400078e00bc */
[----:B------:R-:W-:Y:S02]  /*15df0*/  IMAD.MOV.U32 R187, RZ, RZ, R189 ;  /* 0x000000ffffbb7224 */ /* 0x000fe400078e00bd */
[----:B------:R-:W3:Y:S01]  /*15e00*/  LDL.LU.64 R188, [R1+0x1080] ;  /* 0x0010800001bc7983 */ /* 0x000ee20000300a00 */
[----:B-1----:R-:W-:-:S03]  /*15e10*/  IMAD.MOV.U32 R0, RZ, RZ, R191 ;  /* 0x000000ffff007224 */ /* 0x002fc600078e00bf */
[----:B------:R1:W-:Y:S04]  /*15e20*/  STL [R1+0x1ce4], R190 ;  /* 0x001ce4be01007387 */ /* 0x0003e80000100800 */
[----:B------:R1:W-:Y:S04]  /*15e30*/  STL [R1+0x1ce0], R0 ;  /* 0x001ce00001007387 */ /* 0x0003e80000100800 */
[----:B------:R1:W-:Y:S04]  /*15e40*/  STL [R1+0x1cec], R194 ;  /* 0x001cecc201007387 */ /* 0x0003e80000100800 */
[----:B-1----:R-:W3:Y:S01]  /*15e50*/  LDL.LU.64 R190, [R1+0x1078] ;  /* 0x0010780001be7983 */ /* 0x002ee20000300a00 */
[----:B------:R-:W-:-:S05]  /*15e60*/  IMAD.MOV.U32 R0, RZ, RZ, R195 ;  /* 0x000000ffff007224 */ /* 0x000fca00078e00c3 */
[----:B------:R1:W-:Y:S04]  /*15e70*/  STL [R1+0x1ce8], R0 ;  /* 0x001ce80001007387 */ /* 0x0003e80000100800 */
[----:B------:R-:W-:Y:S04]  /*15e80*/  STL [R1+0x1cf4], R180 ;  /* 0x001cf4b401007387 */ /* 0x000fe80000100800 */
[----:B------:R-:W3:Y:S01]  /*15e90*/  LDL.LU.64 R194, [R1+0x1070] ;  /* 0x0010700001c27983 */ /* 0x000ee20000300a00 */
[----:B-1----:R-:W-:-:S03]  /*15ea0*/  MOV R0, R181 ;  /* 0x000000b500007202 */ /* 0x002fc60000000f00 */
[----:B------:R-:W-:Y:S04]  /*15eb0*/  STL [R1+0x1cfc], R182 ;  /* 0x001cfcb601007387 */ /* 0x000fe80000100800 */
[----:B------:R1:W-:Y:S02]  /*15ec0*/  STL [R1+0x1cf0], R0 ;  /* 0x001cf00001007387 */ /* 0x0003e40000100800 */
[----:B-1----:R-:W-:-:S05]  /*15ed0*/  IMAD.MOV.U32 R0, RZ, RZ, R183 ;  /* 0x000000ffff007224 */ /* 0x002fca00078e00b7 */
[----:B------:R3:W-:Y:S02]  /*15ee0*/  STL [R1+0x1cf8], R0 ;  /* 0x001cf80001007387 */ /* 0x0007e40000100800 */
[----:B---3--:R-:W-:Y:S02]  /*15ef0*/  IMAD.MOV.U32 R0, RZ, RZ, R197 ;  /* 0x000000ffff007224 */ /* 0x008fe400078e00c5 */
[----:B------:R1:W-:Y:S04]  /*15f00*/  STL [R1+0x1d04], R196 ;  /* 0x001d04c401007387 */ /* 0x0003e80000100800 */
[----:B--2---:R2:W-:Y:S04]  /*15f10*/  STL [R1+0x1d0c], R198 ;  /* 0x001d0cc601007387 */ /* 0x0045e80000100800 */
[----:B------:R3:W-:Y:S04]  /*15f20*/  STL [R1+0x1d00], R0 ;  /* 0x001d000001007387 */ /* 0x0007e80000100800 */
[----:B-1----:R-:W4:Y:S01]  /*15f30*/  LDL.LU.64 R196, [R1+0x1060] ;  /* 0x0010600001c47983 */ /* 0x002f220000300a00 */
[----:B--2---:R-:W-:-:S02]  /*15f40*/  IMAD.MOV.U32 R198, RZ, RZ, R200 ;  /* 0x000000ffffc67224 */ /* 0x004fc400078e00c8 */
[----:B---3--:R-:W-:Y:S02]  /*15f50*/  IMAD.MOV.U32 R0, RZ, RZ, R199 ;  /* 0x000000ffff007224 */ /* 0x008fe400078e00c7 */
[----:B------:R-:W-:Y:S02]  /*15f60*/  IMAD.MOV.U32 R199, RZ, RZ, R201 ;  /* 0x000000ffffc77224 */ /* 0x000fe400078e00c9 */
[----:B------:R-:W2:Y:S04]  /*15f70*/  LDL.LU.64 R200, [R1+0x1058] ;  /* 0x0010580001c87983 */ /* 0x000ea80000300a00 */
[----:B------:R1:W-:Y:S04]  /*15f80*/  STL [R1+0x1d08], R0 ;  /* 0x001d080001007387 */ /* 0x0003e80000100800 */
[----:B------:R-:W-:Y:S04]  /*15f90*/  STL [R1+0x1d14], R184 ;  /* 0x001d14b801007387 */ /* 0x000fe80000100800 */
[----:B------:R-:W3:Y:S01]  /*15fa0*/  LDL.LU.64 R182, [R1+0x1050] ;  /* 0x0010500001b67983 */ /* 0x000ee20000300a00 */
[----:B-1----:R-:W-:-:S03]  /*15fb0*/  IMAD.MOV.U32 R0, RZ, RZ, R185 ;  /* 0x000000ffff007224 */ /* 0x002fc600078e00b9 */
[----:B------:R-:W-:Y:S04]  /*15fc0*/  STL [R1+0x1d1c], R186 ;  /* 0x001d1cba01007387 */ /* 0x000fe80000100800 */
[----:B------:R1:W-:Y:S04]  /*15fd0*/  STL [R1+0x1d10], R0 ;  /* 0x001d100001007387 */ /* 0x0003e80000100800 */
[----:B------:R-:W-:Y:S01]  /*15fe0*/  STL [R1+0x1d24], R188 ;  /* 0x001d24bc01007387 */ /* 0x000fe20000100800 */
[----:B-1----:R-:W-:-:S05]  /*15ff0*/  IMAD.MOV.U32 R0, RZ, RZ, R187 ;  /* 0x000000ffff007224 */ /* 0x002fca00078e00bb */
[----:B------:R1:W-:Y:S04]  /*16000*/  STL [R1+0x1d18], R0 ;  /* 0x001d180001007387 */ /* 0x0003e80000100800 */
[----:B------:R-:W3:Y:S01]  /*16010*/  LDL.LU.64 R184, [R1+0x1040] ;  /* 0x0010400001b87983 */ /* 0x000ee20000300a00 */
[----:B-1----:R-:W-:-:S05]  /*16020*/  IMAD.MOV.U32 R0, RZ, RZ, R189 ;  /* 0x000000ffff007224 */ /* 0x002fca00078e00bd */
[----:B------:R1:W-:Y:S04]  /*16030*/  STL [R1+0x1d20], R0 ;  /* 0x001d200001007387 */ /* 0x0003e80000100800 */
[----:B------:R-:W-:Y:S01]  /*16040*/  STL [R1+0x1d2c], R190 ;  /* 0x001d2cbe01007387 */ /* 0x000fe20000100800 */
[----:B-1----:R-:W-:-:S05]  /*16050*/  IMAD.MOV.U32 R0, RZ, RZ, R191 ;  /* 0x000000ffff007224 */ /* 0x002fca00078e00bf */
[----:B------:R1:W-:Y:S04]  /*16060*/  STL [R1+0x1d28], R0 ;  /* 0x001d280001007387 */ /* 0x0003e80000100800 */
[----:B------:R-:W3:Y:S04]  /*16070*/  LDL.LU.64 R186, [R1+0x1038] ;  /* 0x0010380001ba7983 */ /* 0x000ee80000300a00 */
[----:B------:R-:W-:Y:S04]  /*16080*/  STL [R1+0x1d34], R194 ;  /* 0x001d34c201007387 */ /* 0x000fe80000100800 */
[----:B------:R-:W3:Y:S01]  /*16090*/  LDL.LU.64 R188, [R1+0x1030] ;  /* 0x0010300001bc7983 */ /* 0x000ee20000300a00 */
[----:B-1----:R-:W-:Y:S01]  /*160a0*/  IMAD.MOV.U32 R0, RZ, RZ, R195 ;  /* 0x000000ffff007224 */ /* 0x002fe200078e00c3 */
[----:B------:R-:W-:Y:S01]  /*160b0*/  MOV R191, R193 ;  /* 0x000000c100bf7202 */ /* 0x000fe20000000f00 */
[----:B------:R-:W-:-:S03]  /*160c0*/  IMAD.MOV.U32 R190, RZ, RZ, R192 ;  /* 0x000000ffffbe7224 */ /* 0x000fc600078e00c0 */
[----:B------:R1:W-:Y:S04]  /*160d0*/  STL [R1+0x1d30], R0 ;  /* 0x001d300001007387 */ /* 0x0003e80000100800 */
[----:B------:R1:W-:Y:S04]  /*160e0*/  STL [R1+0x1d3c], R206 ;  /* 0x001d3cce01007387 */ /* 0x0003e80000100800 */
[----:B------:R-:W3:Y:S01]  /*160f0*/  LDL.LU.64 R192, [R1+0x1020] ;  /* 0x0010200001c07983 */ /* 0x000ee20000300a00 */
[----:B-1----:R-:W-:-:S03]  /*16100*/  IMAD.MOV.U32 R0, RZ, RZ, R207 ;  /* 0x000000ffff007224 */ /* 0x002fc600078e00cf */
[----:B------:R-:W3:Y:S04]  /*16110*/  LDL.LU.64 R206, [R1+0x1018] ;  /* 0x0010180001ce7983 */ /* 0x000ee80000300a00 */
[----:B------:R4:W-:Y:S02]  /*16120*/  STL [R1+0x1d38], R0 ;  /* 0x001d380001007387 */ /* 0x0009e40000100800 */
[----:B----4-:R-:W-:Y:S02]  /*16130*/  IMAD.MOV.U32 R0, RZ, RZ, R197 ;  /* 0x000000ffff007224 */ /* 0x010fe400078e00c5 */
[----:B------:R-:W-:Y:S04]  /*16140*/  STL [R1+0x1d44], R196 ;  /* 0x001d44c401007387 */ /* 0x000fe80000100800 */
[----:B------:R-:W4:Y:S04]  /*16150*/  LDL.LU.64 R194, [R1+0x1010] ;  /* 0x0010100001c27983 */ /* 0x000f280000300a00 */
[----:B------:R1:W-:Y:S04]  /*16160*/  STL [R1+0x1d40], R0 ;  /* 0x001d400001007387 */ /* 0x0003e80000100800 */
[----:B--2---:R2:W-:Y:S01]  /*16170*/  STL [R1+0x1d4c], R200 ;  /* 0x001d4cc801007387 */ /* 0x0045e20000100800 */
[----:B-1----:R-:W-:-:S03]  /*16180*/  IMAD.MOV.U32 R0, RZ, RZ, R201 ;  /* 0x000000ffff007224 */ /* 0x002fc600078e00c9 */
[----:B---3--:R-:W-:Y:S01]  /*16190*/  STL [R1+0x1d54], R182 ;  /* 0x001d54b601007387 */ /* 0x008fe20000100800 */
[----:B------:R-:W-:-:S03]  /*161a0*/  IMAD.MOV.U32 R196, RZ, RZ, R198 ;  /* 0x000000ffffc47224 */ /* 0x000fc600078e00c6 */
[----:B------:R1:W-:Y:S01]  /*161b0*/  STL [R1+0x1d48], R0 ;  /* 0x001d480001007387 */ /* 0x0003e20000100800 */
[----:B------:R-:W-:-:S03]  /*161c0*/  IMAD.MOV.U32 R197, RZ, RZ, R199 ;  /* 0x000000ffffc57224 */ /* 0x000fc600078e00c7 */
[----:B------:R-:W3:Y:S04]  /*161d0*/  LDL.LU.64 R198, [R1+0x1000] ;  /* 0x0010000001c67983 */ /* 0x000ee80000300a00 */
[----:B--2---:R-:W2:Y:S01]  /*161e0*/  LDL.LU.64 R200, [R1+0xff8] ;  /* 0x000ff80001c87983 */ /* 0x004ea20000300a00 */
[----:B-1----:R-:W-:-:S05]  /*161f0*/  IMAD.MOV.U32 R0, RZ, RZ, R183 ;  /* 0x000000ffff007224 */ /* 0x002fca00078e00b7 */
[----:B------:R1:W-:Y:S04]  /*16200*/  STL [R1+0x1d50], R0 ;  /* 0x001d500001007387 */ /* 0x0003e80000100800 */
[----:B------:R1:W-:Y:S02]  /*16210*/  STL [R1+0x1d5c], R202 ;  /* 0x001d5cca01007387 */ /* 0x0003e40000100800 */
[----:B-1----:R-:W-:Y:S02]  /*16220*/  IMAD.MOV.U32 R0, RZ, RZ, R203 ;  /* 0x000000ffff007224 */ /* 0x002fe400078e00cb */
[----:B------:R-:W-:Y:S04]  /*16230*/  STL [R1+0x1d64], R184 ;  /* 0x001d64b801007387 */ /* 0x000fe80000100800 */
[----:B------:R1:W-:Y:S04]  /*16240*/  STL [R1+0x1d58], R0 ;  /* 0x001d580001007387 */ /* 0x0003e80000100800 */
[----:B------:R-:W2:Y:S01]  /*16250*/  LDL.LU.64 R202, [R1+0xff0] ;  /* 0x000ff00001ca7983 */ /* 0x000ea20000300a00 */
[----:B-1----:R-:W-:-:S05]  /*16260*/  IMAD.MOV.U32 R0, RZ, RZ, R185 ;  /* 0x000000ffff007224 */ /* 0x002fca00078e00b9 */
[----:B------:R1:W-:Y:S02]  /*16270*/  STL [R1+0x1d60], R0 ;  /* 0x001d600001007387 */ /* 0x0003e40000100800 */
[----:B-1----:R-:W-:Y:S02]  /*16280*/  IMAD.MOV.U32 R0, RZ, RZ, R187 ;  /* 0x000000ffff007224 */ /* 0x002fe400078e00bb */
[----:B------:R-:W-:Y:S04]  /*16290*/  STL [R1+0x1d6c], R186 ;  /* 0x001d6cba01007387 */ /* 0x000fe80000100800 */
[----:B------:R-:W-:Y:S04]  /*162a0*/  STL [R1+0x1d74], R188 ;  /* 0x001d74bc01007387 */ /* 0x000fe80000100800 */
[----:B------:R1:W-:Y:S04]  /*162b0*/  STL [R1+0x1d68], R0 ;  /* 0x001d680001007387 */ /* 0x0003e80000100800 */
[----:B------:R-:W-:Y:S01]  /*162c0*/  STL [R1+0x1d7c], R190 ;  /* 0x001d7cbe01007387 */ /* 0x000fe20000100800 */
[----:B-1----:R-:W-:-:S05]  /*162d0*/  MOV R0, R189 ;  /* 0x000000bd00007202 */ /* 0x002fca0000000f00 */
[----:B------:R1:W-:Y:S02]  /*162e0*/  STL [R1+0x1d70], R0 ;  /* 0x001d700001007387 */ /* 0x0003e40000100800 */
[----:B-1----:R-:W-:-:S05]  /*162f0*/  IMAD.MOV.U32 R0, RZ, RZ, R191 ;  /* 0x000000ffff007224 */ /* 0x002fca00078e00bf */
[----:B------:R1:W-:Y:S04]  /*16300*/  STL [R1+0x1d78], R0 ;  /* 0x001d780001007387 */ /* 0x0003e80000100800 */
[----:B------:R-:W-:Y:S01]  /*16310*/  STL [R1+0x1d84], R192 ;  /* 0x001d84c001007387 */ /* 0x000fe20000100800 */
[----:B-1----:R-:W-:-:S03]  /*16320*/  IMAD.MOV.U32 R0, RZ, RZ, R193 ;  /* 0x000000ffff007224 */ /* 0x002fc600078e00c1 */
[----:B------:R-:W-:Y:S04]  /*16330*/  STL [R1+0x1d8c], R206 ;  /* 0x001d8cce01007387 */ /* 0x000fe80000100800 */
[----:B------:R1:W-:Y:S01]  /*16340*/  STL [R1+0x1d80], R0 ;  /* 0x001d800001007387 */ /* 0x0003e20000100800 */
[----:B------:R-:W-:Y:S02]  /*16350*/  IMAD.MOV.U32 R2, RZ, RZ, R197 ;  /* 0x000000ffff027224 */ /* 0x000fe400078e00c5 */
[----:B-1----:R-:W-:Y:S02]  /*16360*/  IMAD.MOV.U32 R0, RZ, RZ, R207 ;  /* 0x000000ffff007224 */ /* 0x002fe400078e00cf */
[----:B------:R-:W-:Y:S01]  /*16370*/  IMAD.MOV.U32 R6, RZ, RZ, R205 ;  /* 0x000000ffff067224 */ /* 0x000fe200078e00cd */
[----:B----4-:R-:W-:Y:S04]  /*16380*/  STL [R1+0x1d94], R194 ;  /* 0x001d94c201007387 */ /* 0x010fe80000100800 */
[----:B------:R1:W-:Y:S04]  /*16390*/  STL [R1+0x1d88], R0 ;  /* 0x001d880001007387 */ /* 0x0003e80000100800 */
[----:B------:R-:W-:Y:S01]  /*163a0*/  STL [R1+0x1d9c], R196 ;  /* 0x001d9cc401007387 */ /* 0x000fe20000100800 */
[----:B-1----:R-:W-:-:S05]  /*163b0*/  IMAD.MOV.U32 R0, RZ, RZ, R195 ;  /* 0x000000ffff007224 */ /* 0x002fca00078e00c3 */
[----:B------:R-:W-:Y:S04]  /*163c0*/  STL [R1+0x1d90], R0 ;  /* 0x001d900001007387 */ /* 0x000fe80000100800 */
[----:B---3--:R-:W-:Y:S04]  /*163d0*/  STL [R1+0x1da4], R198 ;  /* 0x001da4c601007387 */ /* 0x008fe80000100800 */
[----:B------:R1:W-:Y:S01]  /*163e0*/  STL [R1+0x1d98], R2 ;  /* 0x001d980201007387 */ /* 0x0003e20000100800 */
[----:B--2---:R-:W-:Y:S02]  /*163f0*/  IMAD.MOV.U32 R3, RZ, RZ, R201 ;  /* 0x000000ffff037224 */ /* 0x004fe400078e00c9 */
[----:B-1----:R-:W-:-:S05]  /*16400*/  IMAD.MOV.U32 R2, RZ, RZ, R199 ;  /* 0x000000ffff027224 */ /* 0x002fca00078e00c7 */
[----:B------:R-:W-:Y:S04]  /*16410*/  STL [R1+0x1da0], R2 ;  /* 0x001da00201007387 */ /* 0x000fe80000100800 */
[----:B------:R-:W-:Y:S04]  /*16420*/  STL [R1+0x1dac], R200 ;  /* 0x001dacc801007387 */ /* 0x000fe80000100800 */
[----:B------:R-:W-:Y:S04]  /*16430*/  STL [R1+0x1db4], R202 ;  /* 0x001db4ca01007387 */ /* 0x000fe80000100800 */
[----:B------:R1:W-:Y:S02]  /*16440*/  STL [R1+0x1da8], R3 ;  /* 0x001da80301007387 */ /* 0x0003e40000100800 */
[----:B-1----:R-:W-:-:S05]  /*16450*/  IMAD.MOV.U32 R3, RZ, RZ, R203 ;  /* 0x000000ffff037224 */ /* 0x002fca00078e00cb */
[----:B------:R-:W-:Y:S04]  /*16460*/  STL [R1+0x1db0], R3 ;  /* 0x001db00301007387 */ /* 0x000fe80000100800 */
[----:B------:R-:W-:Y:S04]  /*16470*/  STL [R1+0x1dbc], R204 ;  /* 0x001dbccc01007387 */ /* 0x000fe80000100800 */
[----:B------:R-:W-:Y:S04]  /*16480*/  STL [R1+0x1db8], R6 ;  /* 0x001db80601007387 */ /* 0x000fe80000100800 */
[----:B------:R-:W2:Y:S04]  /*16490*/  LDL.LU.64 R10, [R1+0x1478] ;  /* 0x00147800010a7983 */ /* 0x000ea80000300a00 */
[----:B------:R-:W3:Y:S04]  /*164a0*/  LDL.LU.64 R8, [R1+0x1470] ;  /* 0x0014700001087983 */ /* 0x000ee80000300a00 */
[----:B------:R-:W1:Y:S04]  /*164b0*/  S2R R206, SR_TID.X ;  /* 0x0000000000ce7919 */ /* 0x000e680000002100 */
[----:B--2---:R2:W-:Y:S04]  /*164c0*/  STL.64 [R1+0x18a0], R10 ;  /* 0x0018a00a01007387 */ /* 0x0045e80000100a00 */
[----:B--2---:R-:W2:Y:S01]  /*164d0*/  LDL.LU.64 R10, [R1+0x1468] ;  /* 0x00146800010a7983 */ /* 0x004ea20000300a00 */
[C---:B-1----:R-:W-:Y:S01]  /*164e0*/  LOP3.LUT R0, R206.reuse, 0x7, RZ, 0xc0, !PT ;  /* 0x00000007ce007812 */ /* 0x042fe200078ec0ff */
[----:B------:R-:W-:-:S04]  /*164f0*/  IMAD.SHL.U32 R2, R206, 0x2, RZ ;  /* 0x00000002ce027824 */ /* 0x000fc800078e00ff */
[----:B------:R-:W-:-:S05]  /*16500*/  IMAD R0, R0, 0x90, RZ ;  /* 0x0000009000007824 */ /* 0x000fca00078e02ff */
[----:B------:R-:W-:Y:S02]  /*16510*/  LOP3.LUT R0, R0, 0x30, R2, 0x78, !PT ;  /* 0x0000003000007812 */ /* 0x000fe400078e7802 */
[----:B------:R-:W-:-:S04]  /*16520*/  LOP3.LUT R2, R206, 0x20, RZ, 0xc0, !PT ;  /* 0x00000020ce027812 */ /* 0x000fc800078ec0ff */
[----:B------:R-:W-:-:S04]  /*16530*/  SHF.L.U32 R2, R2, 0x5, RZ ;  /* 0x0000000502027819 */ /* 0x000fc800000006ff */
[----:B------:R-:W-:Y:S01]  /*16540*/  LOP3.LUT R6, R0, R2, RZ, 0xfc, !PT ;  /* 0x0000000200067212 */ /* 0x000fe200078efcff */
[----:B---3--:R1:W-:Y:S04]  /*16550*/  STL.64 [R1+0x17d8], R8 ;  /* 0x0017d80801007387 */ /* 0x0083e80000100a00 */
[----:B------:R-:W-:Y:S01]  /*16560*/  STL [R1+0x1de0], R6 ;  /* 0x001de00601007387 */ /* 0x000fe20000100800 */
[----:B-1----:R-:W-:Y:S02]  /*16570*/  IMAD.MOV.U32 R8, RZ, RZ, R216 ;  /* 0x000000ffff087224 */ /* 0x002fe400078e00d8 */
[----:B------:R-:W-:Y:S01]  /*16580*/  IMAD.MOV.U32 R9, RZ, RZ, R217 ;  /* 0x000000ffff097224 */ /* 0x000fe200078e00d9 */
[----:B--2---:R1:W-:Y:S04]  /*16590*/  STL.64 [R1+0x1708], R10 ;  /* 0x0017080a01007387 */ /* 0x0043e80000100a00 */
[----:B-1----:R-:W2:Y:S04]  /*165a0*/  LDL.LU.64 R10, [R1+0x1458] ;  /* 0x00145800010a7983 */ /* 0x002ea80000300a00 */
[----:B------:R1:W-:Y:S04]  /*165b0*/  STL.64 [R1+0x1640], R8 ;  /* 0x0016400801007387 */ /* 0x0003e80000100a00 */
[----:B-1----:R-:W3:Y:S04]  /*165c0*/  LDL.LU.64 R8, [R1+0x1450] ;  /* 0x0014500001087983 */ /* 0x002ee80000300a00 */
[----:B--2---:R1:W-:Y:S04]  /*165d0*/  STL.64 [R1+0x1898], R10 ;  /* 0x0018980a01007387 */ /* 0x0043e80000100a00 */
[----:B------:R-:W2:Y:S04]  /*165e0*/  LDL.LU.64 R12, [R1+0x1448] ;  /* 0x00144800010c7983 */ /* 0x000ea80000300a00 */
[----:B---3--:R3:W-:Y:S04]  /*165f0*/  STL.64 [R1+0x17d0], R8 ;  /* 0x0017d00801007387 */ /* 0x0087e80000100a00 */
[----:B-1----:R-:W4:Y:S01]  /*16600*/  LDL.LU.64 R10, [R1+0x1438] ;  /* 0x00143800010a7983 */ /* 0x002f220000300a00 */
[----:B---3--:R-:W-:-:S02]  /*16610*/  IMAD.MOV.U32 R8, RZ, RZ, R218 ;  /* 0x000000ffff087224 */ /* 0x008fc400078e00da */
[----:B------:R-:W-:Y:S01]  /*16620*/  IMAD.MOV.U32 R9, RZ, RZ, R219 ;  /* 0x000000ffff097224 */ /* 0x000fe200078e00db */
[----:B--2---:R-:W-:Y:S04]  /*16630*/  STL.64 [R1+0x1700], R12 ;  /* 0x0017000c01007387 */ /* 0x004fe80000100a00 */
[----:B------:R1:W-:Y:S04]  /*16640*/  STL.64 [R1+0x1638], R8 ;  /* 0x0016380801007387 */ /* 0x0003e80000100a00 */
[----:B-1----:R-:W2:Y:S04]  /*16650*/  LDL.LU.64 R8, [R1+0x1430] ;  /* 0x0014300001087983 */ /* 0x002ea80000300a00 */
[----:B----4-:R1:W-:Y:S04]  /*16660*/  STL.64 [R1+0x1890], R10 ;  /* 0x0018900a01007387 */ /* 0x0103e80000100a00 */
[----:B------:R-:W3:Y:S04]  /*16670*/  LDL.LU.64 R12, [R1+0x1428] ;  /* 0x00142800010c7983 */ /* 0x000ee80000300a00 */
[----:B--2---:R2:W-:Y:S04]  /*16680*/  STL.64 [R1+0x17c8], R8 ;  /* 0x0017c80801007387 */ /* 0x0045e80000100a00 */
[----:B-1----:R-:W4:Y:S04]  /*16690*/  LDL.LU.64 R10, [R1+0xfe0] ;  /* 0x000fe000010a7983 */ /* 0x002f280000300a00 */
[----:B---3--:R-:W-:Y:S01]  /*166a0*/  STL.64 [R1+0x16f8], R12 ;  /* 0x0016f80c01007387 */ /* 0x008fe20000100a00 */
[----:B--2---:R-:W-:-:S02]  /*166b0*/  IMAD.MOV.U32 R8, RZ, RZ, R220 ;  /* 0x000000ffff087224 */ /* 0x004fc400078e00dc */
[----:B------:R-:W-:-:S05]  /*166c0*/  IMAD.MOV.U32 R9, RZ, RZ, R221 ;  /* 0x000000ffff097224 */ /* 0x000fca00078e00dd */
[----:B------:R1:W-:Y:S04]  /*166d0*/  STL.64 [R1+0x1630], R8 ;  /* 0x0016300801007387 */ /* 0x0003e80000100a00 */
[----:B-1----:R-:W2:Y:S04]  /*166e0*/  LDL.LU.64 R8, [R1+0xfd8] ;  /* 0x000fd80001087983 */ /* 0x002ea80000300a00 */
[----:B----4-:R1:W-:Y:S04]  /*166f0*/  STL.64 [R1+0x1888], R10 ;  /* 0x0018880a01007387 */ /* 0x0103e80000100a00 */
[----:B------:R-:W3:Y:S04]  /*16700*/  LDL.LU.64 R12, [R1+0xfd0] ;  /* 0x000fd000010c7983 */ /* 0x000ee80000300a00 */
[----:B--2---:R2:W-:Y:S04]  /*16710*/  STL.64 [R1+0x17c0], R8 ;  /* 0x0017c00801007387 */ /* 0x0045e80000100a00 */
[----:B-1----:R-:W4:Y:S01]  /*16720*/  LDL.LU.64 R10, [R1+0xfc0] ;  /* 0x000fc000010a7983 */ /* 0x002f220000300a00 */
[----:B--2---:R-:W-:-:S02]  /*16730*/  IMAD.MOV.U32 R8, RZ, RZ, R222 ;  /* 0x000000ffff087224 */ /* 0x004fc400078e00de */
[----:B------:R-:W-:Y:S01]  /*16740*/  IMAD.MOV.U32 R9, RZ, RZ, R223 ;  /* 0x000000ffff097224 */ /* 0x000fe200078e00df */
[----:B---3--:R-:W-:Y:S04]  /*16750*/  STL.64 [R1+0x16f0], R12 ;  /* 0x0016f00c01007387 */ /* 0x008fe80000100a00 */
[----:B------:R1:W-:Y:S04]  /*16760*/  STL.64 [R1+0x1628], R8 ;  /* 0x0016280801007387 */ /* 0x0003e80000100a00 */
[----:B-1----:R-:W2:Y:S04]  /*16770*/  LDL.LU.64 R8, [R1+0xfb8] ;  /* 0x000fb80001087983 */ /* 0x002ea80000300a00 */
[----:B----4-:R1:W-:Y:S04]  /*16780*/  STL.64 [R1+0x1880], R10 ;  /* 0x0018800a01007387 */ /* 0x0103e80000100a00 */
[----:B------:R-:W3:Y:S04]  /*16790*/  LDL.LU.64 R12, [R1+0xfb0] ;  /* 0x000fb000010c7983 */ /* 0x000ee80000300a00 */
[----:B--2---:R2:W-:Y:S04]  /*167a0*/  STL.64 [R1+0x17b8], R8 ;  /* 0x0017b80801007387 */ /* 0x0045e80000100a00 */
[----:B-1----:R-:W4:Y:S01]  /*167b0*/  LDL.LU.64 R10, [R1+0xfa0] ;  /* 0x000fa000010a7983 */ /* 0x002f220000300a00 */
[----:B--2---:R-:W-:Y:S01]  /*167c0*/  IMAD.MOV.U32 R8, RZ, RZ, R240 ;  /* 0x000000ffff087224 */ /* 0x004fe200078e00f0 */
[----:B------:R-:W-:-:S02]  /*167d0*/  MOV R9, R241 ;  /* 0x000000f100097202 */ /* 0x000fc40000000f00 */
[----:B---3--:R-:W-:Y:S04]  /*167e0*/  STL.64 [R1+0x16e8], R12 ;  /* 0x0016e80c01007387 */ /* 0x008fe80000100a00 */
[----:B------:R1:W-:Y:S04]  /*167f0*/  STL.64 [R1+0x1620], R8 ;  /* 0x0016200801007387 */ /* 0x0003e80000100a00 */
[----:B-1----:R-:W2:Y:S04]  /*16800*/  LDL.LU.64 R8, [R1+0xf98] ;  /* 0x000f980001087983 */ /* 0x002ea80000300a00 */
[----:B----4-:R-:W-:Y:S04]  /*16810*/  STL.64 [R1+0x1878], R10 ;  /* 0x0018780a01007387 */ /* 0x010fe80000100a00 */
[----:B------:R-:W3:Y:S04]  /*16820*/  LDL.LU.64 R12, [R1+0xf90] ;  /* 0x000f9000010c7983 */ /* 0x000ee80000300a00 */
[----:B--2---:R1:W-:Y:S04]  /*16830*/  STL.64 [R1+0x17b0], R8 ;  /* 0x0017b00801007387 */ /* 0x0043e80000100a00 */
[----:B-1----:R-:W2:Y:S01]  /*16840*/  LDL.LU.64 R8, [R1+0xf80] ;  /* 0x000f800001087983 */ /* 0x002ea20000300a00 */
[----:B------:R-:W-:-:S02]  /*16850*/  IMAD.MOV.U32 R10, RZ, RZ, R242 ;  /* 0x000000ffff0a7224 */ /* 0x000fc400078e00f2 */
[----:B------:R-:W-:Y:S01]  /*16860*/  IMAD.MOV.U32 R11, RZ, RZ, R243 ;  /* 0x000000ffff0b7224 */ /* 0x000fe200078e00f3 */
[----:B---3--:R-:W-:Y:S04]  /*16870*/  STL.64 [R1+0x16e0], R12 ;  /* 0x0016e00c01007387 */ /* 0x008fe80000100a00 */
[----:B------:R1:W-:Y:S04]  /*16880*/  STL.64 [R1+0x1618], R10 ;  /* 0x0016180a01007387 */ /* 0x0003e80000100a00 */
[----:B-1----:R-:W3:Y:S04]  /*16890*/  LDL.LU.64 R10, [R1+0xf68] ;  /* 0x000f6800010a7983 */ /* 0x002ee80000300a00 */
[----:B--2---:R1:W-:Y:S04]  /*168a0*/  STL.64 [R1+0x1870], R8 ;  /* 0x0018700801007387 */ /* 0x0043e80000100a00 */
[----:B-1----:R-:W2:Y:S04]  /*168b0*/  LDL.LU.64 R8, [R1+0xf60] ;  /* 0x000f600001087983 */ /* 0x002ea80000300a00 */
[----:B---3--:R1:W-:Y:S04]  /*168c0*/  STL.64 [R1+0x17a8], R10 ;  /* 0x0017a80a01007387 */ /* 0x0083e80000100a00 */
        /* <DEDUP_REMOVED lines=127> */
[----:B---3--:R-:W-:Y:S04]  /*170c0*/  STL.64 [R1+0x1728], R10 ;  /* 0x0017280a01007387 */ /* 0x008fe80000100a00 */
[----:B--2---:R1:W-:Y:S04]  /*170d0*/  STL.64 [R1+0x1658], R8 ;  /* 0x0016580801007387 */ /* 0x0043e80000100a00 */
[----:B-1----:R-:W2:Y:S04]  /*170e0*/  LDL.LU.64 R8, [R1+0x538] ;  /* 0x0005380001087983 */ /* 0x002ea80000300a00 */
[----:B------:R-:W3:Y:S04]  /*170f0*/  LDL.LU.64 R10, [R1+0x530] ;  /* 0x00053000010a7983 */ /* 0x000ee80000300a00 */
[----:B--2---:R1:W-:Y:S04]  /*17100*/  STL.64 [R1+0x18b0], R8 ;  /* 0x0018b00801007387 */ /* 0x0043e80000100a00 */
[----:B-1----:R-:W2:Y:S04]  /*17110*/  LDL.LU.64 R8, [R1+0x3d8] ;  /* 0x0003d80001087983 */ /* 0x002ea80000300a00 */
[----:B---3--:R1:W-:Y:S04]  /*17120*/  STL.64 [R1+0x17e8], R10 ;  /* 0x0017e80a01007387 */ /* 0x0083e80000100a00 */
[----:B-1----:R-:W3:Y:S04]  /*17130*/  LDL.LU.64 R10, [R1+0x3d0] ;  /* 0x0003d000010a7983 */ /* 0x002ee80000300a00 */
[----:B--2---:R1:W-:Y:S04]  /*17140*/  STL.64 [R1+0x1720], R8 ;  /* 0x0017200801007387 */ /* 0x0043e80000100a00 */
[----:B-1----:R-:W2:Y:S01]  /*17150*/  LDL.LU.64 R8, [R1+0x3c8] ;  /* 0x0003c80001087983 */ /* 0x002ea20000300a00 */
[----:B------:R-:W-:-:S02]  /*17160*/  LOP3.LUT R5, R206, 0x3, RZ, 0xc0, !PT ;  /* 0x00000003ce057812 */ /* 0x000fc400078ec0ff */
[----:B------:R-:W-:Y:S01]  /*17170*/  LOP3.LUT R4, R206, 0x1c, RZ, 0xc0, !PT ;  /* 0x0000001cce047812 */ /* 0x000fe200078ec0ff */
[----:B------:R-:W-:Y:S01]  /*17180*/  IMAD.MOV.U32 R7, RZ, RZ, 0x1 ;  /* 0x00000001ff077424 */ /* 0x000fe200078e00ff */
[----:B---3--:R-:W-:Y:S03]  /*17190*/  STL.64 [R1+0x1650], R10 ;  /* 0x0016500a01007387 */ /* 0x008fe60000100a00 */
[----:B------:R-:W-:Y:S02]  /*171a0*/  IMAD R4, R5, 0x420, R4 ;  /* 0x0000042005047824 */ /* 0x000fe400078e0204 */
[----:B------:R-:W-:Y:S01]  /*171b0*/  IMAD.MOV.U32 R5, RZ, RZ, -0x1 ;  /* 0xffffffffff057424 */ /* 0x000fe200078e00ff */
[----:B--2---:R1:W-:Y:S04]  /*171c0*/  STL.64 [R1+0x18a8], R8 ;  /* 0x0018a80801007387 */ /* 0x0043e80000100a00 */
[----:B------:R-:W-:Y:S04]  /*171d0*/  STL [R1+0x18bc], RZ ;  /* 0x0018bcff01007387 */ /* 0x000fe80000100800 */
[----:B------:R2:W-:Y:S04]  /*171e0*/  STL [R1+0x6dc], R7 ;  /* 0x0006dc0701007387 */ /* 0x0005e80000100800 */
[----:B------:R-:W-:Y:S04]  /*171f0*/  STL [R1+0xf70], RZ ;  /* 0x000f70ff01007387 */ /* 0x000fe80000100800 */
[----:B------:R3:W-:Y:S04]  /*17200*/  STL [R1+0x1590], R5 ;  /* 0x0015900501007387 */ /* 0x0007e80000100800 */
[----:B------:R4:W-:Y:S04]  /*17210*/  STL [R1+0xf74], RZ ;  /* 0x000f74ff01007387 */ /* 0x0009e80000100800 */
        /* <DEDUP_REMOVED lines=438> */
[----:B------:R4:W-:Y:S04]  /*18d80*/  STL [R1], RZ ;  /* 0x000000ff01007387 */ /* 0x0009e80000100800 */
        /* <DEDUP_REMOVED lines=376> */
[----:B------:R4:W-:Y:S01]  /*1a510*/  STL [R1+0x834], RZ ;  /* 0x000834ff01007387 */ /* 0x0009e20000100800 */
[----:B------:R-:W-:-:S03]  /*1a520*/  IMAD.MOV.U32 R207, RZ, RZ, 0x1f ;  /* 0x0000001fffcf7424 */ /* 0x000fc600078e00ff */
[----:B------:R4:W-:Y:S04]  /*1a530*/  STL [R1+0x838], RZ ;  /* 0x000838ff01007387 */ /* 0x0009e80000100800 */
[----:B------:R4:W-:Y:S04]  /*1a540*/  STL [R1+0x83c], RZ ;  /* 0x00083cff01007387 */ /* 0x0009e80000100800 */
[----:B------:R4:W-:Y:S04]  /*1a550*/  STL [R1+0x820], RZ ;  /* 0x000820ff01007387 */ /* 0x0009e80000100800 */
[----:B------:R4:W-:Y:S04]  /*1a560*/  STL [R1+0x824], RZ ;  /* 0x000824ff01007387 */ /* 0x0009e80000100800 */
[----:B------:R4:W-:Y:S01]  /*1a570*/  STL [R1+0x828], RZ ;  /* 0x000828ff01007387 */ /* 0x0009e20000100800 */
[----:B------:R-:W-:-:S03]  /*1a580*/  IADD3 R207, R207, c[0x0][0x180], RZ ;  /* 0x00006000cfcf7a10 */ /* 0x000fc60007ffe0ff */
[----:B------:R4:W-:Y:S04]  /*1a590*/  STL [R1+0x82c], RZ ;  /* 0x00082cff01007387 */ /* 0x0009e80000100800 */
[----:B------:R4:W-:Y:S04]  /*1a5a0*/  STL [R1+0x810], RZ ;  /* 0x000810ff01007387 */ /* 0x0009e80000100800 */
[----:B------:R4:W-:Y:S04]  /*1a5b0*/  STL [R1+0x814], RZ ;  /* 0x000814ff01007387 */ /* 0x0009e80000100800 */
[----:B------:R4:W-:Y:S01]  /*1a5c0*/  STL [R1+0x818], RZ ;  /* 0x000818ff01007387 */ /* 0x0009e20000100800 */
[----:B------:R-:W-:-:S03]  /*1a5d0*/  SHF.R.S32.HI R3, RZ, 0x1f, R207 ;  /* 0x0000001fff037819 */ /* 0x000fc600000114cf */
[----:B------:R4:W-:Y:S04]  /*1a5e0*/  STL [R1+0x81c], RZ ;  /* 0x00081cff01007387 */ /* 0x0009e80000100800 */
[----:B------:R4:W-:Y:S04]  /*1a5f0*/  STL [R1+0x800], RZ ;  /* 0x000800ff01007387 */ /* 0x0009e80000100800 */
[----:B------:R4:W-:Y:S04]  /*1a600*/  STL [R1+0x804], RZ ;  /* 0x000804ff01007387 */ /* 0x0009e80000100800 */
[----:B------:R4:W-:Y:S01]  /*1a610*/  STL [R1+0x808], RZ ;  /* 0x000808ff01007387 */ /* 0x0009e20000100800 */
[----:B------:R-:W-:-:S03]  /*1a620*/  LEA.HI R3, R3, R207, RZ, 0x5 ;  /* 0x000000cf03037211 */ /* 0x000fc600078f28ff */
[----:B------:R4:W-:Y:S04]  /*1a630*/  STL [R1+0x80c], RZ ;  /* 0x00080cff01007387 */ /* 0x0009e80000100800 */
[----:B------:R4:W-:Y:S04]  /*1a640*/  STL [R1+0x7f0], RZ ;  /* 0x0007f0ff01007387 */ /* 0x0009e80000100800 */
[----:B------:R4:W-:Y:S04]  /*1a650*/  STL [R1+0x7f4], RZ ;  /* 0x0007f4ff01007387 */ /* 0x0009e80000100800 */
[----:B------:R4:W-:Y:S01]  /*1a660*/  STL [R1+0x7f8], RZ ;  /* 0x0007f8ff01007387 */ /* 0x0009e20000100800 */
[----:B------:R-:W-:-:S03]  /*1a670*/  SHF.R.S32.HI R3, RZ, 0x5, R3 ;  /* 0x00000005ff037819 */ /* 0x000fc60000011403 */
[----:B------:R4:W-:Y:S04]  /*1a680*/  STL [R1+0x7fc], RZ ;  /* 0x0007fcff01007387 */ /* 0x0009e80000100800 */
[----:B------:R4:W-:Y:S04]  /*1a690*/  STL [R1+0x7d0], RZ ;  /* 0x0007d0ff01007387 */ /* 0x0009e80000100800 */
[----:B------:R4:W-:Y:S01]  /*1a6a0*/  STL [R1+0x7d4], RZ ;  /* 0x0007d4ff01007387 */ /* 0x0009e20000100800 */
[----:B-1----:R-:W-:-:S03]  /*1a6b0*/  LOP3.LUT R8, R4, 0x20, RZ, 0x3c, !PT ;  /* 0x0000002004087812 */ /* 0x002fc600078e3cff */
[----:B------:R4:W-:Y:S01]  /*1a6c0*/  STL [R1+0x7d8], RZ ;  /* 0x0007d8ff01007387 */ /* 0x0009e20000100800 */
[----:B--2---:R-:W-:-:S03]  /*1a6d0*/  LOP3.LUT R7, R4, 0x40, RZ, 0x3c, !PT ;  /* 0x0000004004077812 */ /* 0x004fc600078e3cff */
[----:B------:R4:W-:Y:S01]  /*1a6e0*/  STL [R1+0x7dc], RZ ;  /* 0x0007dcff01007387 */ /* 0x0009e20000100800 */
[----:B---3--:R-:W-:-:S03]  /*1a6f0*/  LOP3.LUT R5, R4, 0x60, RZ, 0x3c, !PT ;  /* 0x0000006004057812 */ /* 0x008fc600078e3cff */
[----:B------:R4:W-:Y:S01]  /*1a700*/  STL [R1+0x7c0], RZ ;  /* 0x0007c0ff01007387 */ /* 0x0009e20000100800 */
[----:B------:R-:W-:-:S03]  /*1a710*/  IADD3 R4, R3, -0x2, RZ ;  /* 0xfffffffe03047810 */ /* 0x000fc60007ffe0ff */
[----:B------:R4:W-:Y:S01]  /*1a720*/  STL [R1+0x7c4], RZ ;  /* 0x0007c4ff01007387 */ /* 0x0009e20000100800 */
[----:B------:R-:W-:-:S03]  /*1a730*/  LOP3.LUT R3, R6, 0x40, RZ, 0x3c, !PT ;  /* 0x0000004006037812 */ /* 0x000fc600078e3cff */
[----:B------:R4:W-:Y:S04]  /*1a740*/  STL [R1+0x7c8], RZ ;  /* 0x0007c8ff01007387 */ /* 0x0009e80000100800 */
[----:B------:R4:W-:Y:S04]  /*1a750*/  STL [R1+0x7cc], RZ ;  /* 0x0007ccff01007387 */ /* 0x0009e80000100800 */
[----:B------:R4:W-:Y:S04]  /*1a760*/  STL [R1+0x7a0], RZ ;  /* 0x0007a0ff01007387 */ /* 0x0009e80000100800 */
[----:B------:R4:W-:Y:S04]  /*1a770*/  STL [R1+0x7a4], RZ ;  /* 0x0007a4ff01007387 */ /* 0x0009e80000100800 */
[----:B------:R4:W-:Y:S04]  /*1a780*/  STL [R1+0x7a8], RZ ;  /* 0x0007a8ff01007387 */ /* 0x0009e80000100800 */
[----:B------:R4:W-:Y:S04]  /*1a790*/  STL [R1+0x7ac], RZ ;  /* 0x0007acff01007387 */ /* 0x0009e80000100800 */
[----:B------:R4:W-:Y:S01]  /*1a7a0*/  STL [R1+0x1de8], R3 ;  /* 0x001de80301007387 */ /* 0x0009e20000100800 */
[----:B------:R-:W-:-:S04]  /*1a7b0*/  IMAD.MOV.U32 R243, RZ, RZ, c[0x0][0x188] ;  /* 0x00006200fff37624 */ /* 0x000fc800078e00ff */
[----:B------:R-:W-:Y:S01]  /*1a7c0*/  IMAD.SHL.U32 R243, R243, 0x20, RZ ;  /* 0x00000020f3f37824 */ /* 0x000fe200078e00ff */
[----:B------:R-:W-:-:S04]  /*1a7d0*/  SHF.R.S32.HI R2, RZ, 0x1f, R252 ;  /* 0x0000001fff027819 */ /* 0x000fc800000114fc */
[----:B------:R-:W-:Y:S01]  /*1a7e0*/  SHF.R.S32.HI R0, RZ, 0x1f, R243 ;  /* 0x0000001fff007819 */ /* 0x000fe200000114f3 */
[----:B------:R-:W-:Y:S01]  /*1a7f0*/  CS2R R248, SRZ ;  /* 0x0000000000f87805 */ /* 0x000fe2000001ff00 */
[----:B------:R-:W-:Y:S01]  /*1a800*/  SHF.L.U64.HI R2, R252, 0x2, R2 ;  /* 0x00000002fc027819 */ /* 0x000fe20000010202 */
[----:B------:R-:W-:Y:S01]  /*1a810*/  CS2R R250, SRZ ;  /* 0x0000000000fa7805 */ /* 0x000fe2000001ff00 */
[----:B------:R-:W-:Y:S01]  /*1a820*/  SHF.L.U64.HI R0, R243, 0x2, R0 ;  /* 0x00000002f3007819 */ /* 0x000fe20000010200 */
[----:B------:R-:W-:Y:S01]  /*1a830*/  CS2R R244, SRZ ;  /* 0x0000000000f47805 */ /* 0x000fe2000001ff00 */
        /* <DEDUP_REMOVED lines=84> */
[----:B----4-:R-:W-:-:S02]  /*1ad80*/  CS2R R242, SRZ ;  /* 0x0000000000f27805 */ /* 0x010fc4000001ff00 */
.L_x_1:
[----:B------:R-:W2:Y:S01]  /*1ad90*/  LDL.LU R3, [R1+0x1590] ;  /* 0x0015900001037983 */ /* 0x000ea20000300800 */
[----:B------:R-:W-:-:S04]  /*1ada0*/  DEPBAR.LE SB0, 0x2 ;  /* 0x000080800000791a */ /* 0x000fc80000000000 */
[----:B------:R-:W3:Y:S04]  /*1adb0*/  LDL R4, [R1+0x1de0] ;  /* 0x001de00001047983 */ /* 0x000ee80000100800 */
[----:B-----5:R-:W-:Y:S04]  /*1adc0*/  STL.64 [R1+0x2838], R214 ;  /* 0x002838d601007387 */ /* 0x020fe80000100a00 */
        /* <DEDUP_REMOVED lines=10> */
[----:B------:R-:W1:Y:S04]  /*1ae70*/  S2R R7, SR_TID.X ;  /* 0x0000000000077919 */ /* 0x000e680000002100 */
[----:B------:R-:W-:Y:S04]  /*1ae80*/  STL.64 [R1+0x27e0], R172 ;  /* 0x0027e0ac01007387 */ /* 0x000fe80000100a00 */
[----:B------:R-:W-:Y:S04]  /*1ae90*/  STL.64 [R1+0x27d8], R178 ;  /* 0x0027d8b201007387 */ /* 0x000fe80000100a00 */
[----:B------:R-:W-:Y:S04]  /*1aea0*/  STL.64 [R1+0x27d0], R176 ;  /* 0x0027d0b001007387 */ /* 0x000fe80000100a00 */
[----:B------:R-:W-:Y:S04]  /*1aeb0*/  STL.64 [R1+0x27c8], R182 ;  /* 0x0027c8b601007387 */ /* 0x000fe80000100a00 */
[----:B------:R-:W-:Y:S04]  /*1aec0*/  STL.64 [R1+0x27c0], R180 ;  /* 0x0027c0b401007387 */ /* 0x000fe80000100a00 */
[----:B------:R-:W-:Y:S01]  /*1aed0*/  STL.64 [R1+0x27b8], R186 ;  /* 0x0027b8ba01007387 */ /* 0x000fe20000100a00 */
[----:B-1----:R-:W-:-:S02]  /*1aee0*/  LOP3.LUT R6, R7, 0x1c, RZ, 0xc0, !PT ;  /* 0x0000001c07067812 */ /* 0x002fc400078ec0ff */
[C---:B------:R-:W-:Y:S01]  /*1aef0*/  LOP3.LUT R5, R7.reuse, 0x3, RZ, 0xc0, !PT ;  /* 0x0000000307057812 */ /* 0x040fe200078ec0ff */
[----:B------:R-:W-:Y:S01]  /*1af00*/  STL.64 [R1+0x27b0], R184 ;  /* 0x0027b0b801007387 */ /* 0x000fe20000100a00 */
[C---:B------:R-:W-:Y:S02]  /*1af10*/  LOP3.LUT R8, R7.reuse, 0x1c, RZ, 0xc0, !PT ;  /* 0x0000001c07087812 */ /* 0x040fe400078ec0ff */
[----:B------:R-:W-:Y:S01]  /*1af20*/  LOP3.LUT R7, R7, 0x3, RZ, 0xc0, !PT ;  /* 0x0000000307077812 */ /* 0x000fe200078ec0ff */
[----:B------:R-:W-:Y:S01]  /*1af30*/  STL.64 [R1+0x27a8], R190 ;  /* 0x0027a8be01007387 */ /* 0x000fe20000100a00 */
[----:B------:R-:W-:-:S03]  /*1af40*/  IMAD R5, R5, 0x420, R6 ;  /* 0x0000042005057824 */ /* 0x000fc600078e0206 */
[----:B------:R-:W-:Y:S01]  /*1af50*/  STL.64 [R1+0x27a0], R188 ;  /* 0x0027a0bc01007387 */ /* 0x000fe20000100a00 */
[----:B------:R-:W-:Y:S01]  /*1af60*/  IMAD R7, R7, 0x420, R8 ;  /* 0x0000042007077824 */ /* 0x000fe200078e0208 */
[----:B------:R-:W-:Y:S02]  /*1af70*/  LOP3.LUT R5, R5, 0x20, RZ, 0x3c, !PT ;  /* 0x0000002005057812 */ /* 0x000fe400078e3cff */
        /* <DEDUP_REMOVED lines=12> */
[----:B------:R-:W-:Y:S04]  /*1b040*/  STL [R1+0x273c], R243 ;  /* 0x00273cf301007387 */ /* 0x000fe80000100800 */
[----:B------:R1:W-:Y:S04]  /*1b050*/  STL [R1+0x20ac], R0 ;  /* 0x0020ac0001007387 */ /* 0x0003e80000100800 */
[----:B------:R-:W-:Y:S01]  /*1b060*/  STL [R1+0x20a8], R2 ;  /* 0x0020a80201007387 */ /* 0x000fe20000100800 */
[----:B--2---:R-:W-:-:S03]  /*1b070*/  IADD3 R3, R3, 0x1, RZ ;  /* 0x0000000103037810 */ /* 0x004fc60007ffe0ff */
[----:B------:R-:W-:Y:S01]  /*1b080*/  BAR.SYNC.DEFER_BLOCKING 0x0 ;  /* 0x0000000000007b1d */ /* 0x000fe20000010000 */
[----:B------:R-:W-:-:S04]  /*1b090*/  ISETP.GT.AND P1, PT, R3, 0x1, PT ;  /* 0x000000010300780c */ /* 0x000fc80003f24270 */
[----:B-1----:R-:W-:-:S05]  /*1b0a0*/  SEL R0, R3, RZ, !P1 ;  /* 0x000000ff03007207 */ /* 0x002fca0004800000 */
[C---:B---3--:R-:W-:Y:S01]  /*1b0b0*/  IMAD R3, R0.reuse, 0x8000, R4 ;  /* 0x0000800000037824 */ /* 0x048fe200078e0204 */
[----:B------:R-:W-:Y:S01]  /*1b0c0*/  STL [R1+0x1590], R0 ;  /* 0x0015900001007387 */ /* 0x000fe20000100800 */
[C---:B------:R-:W-:Y:S02]  /*1b0d0*/  IMAD R243, R0.reuse, 0x8000, R7 ;  /* 0x0000800000f37824 */ /* 0x040fe400078e0207 */
[----:B------:R-:W-:-:S03]  /*1b0e0*/  IMAD R252, R0, 0x8000, R5 ;  /* 0x0000800000fc7824 */ /* 0x000fc600078e0205 */
[----:B------:R-:W-:Y:S04]  /*1b0f0*/  STL [R1+0x6d8], R243 ;  /* 0x0006d8f301007387 */ /* 0x000fe80000100800 */
[----:B------:R-:W2:Y:S04]  /*1b100*/  LDL.LU.64 R180, [R1+0xf70] ;  /* 0x000f700001b47983 */ /* 0x000ea80000300a00 */
[----:B------:R-:W1:Y:S04]  /*1b110*/  LDSM.16.M88.4 R64, [R3+0x10000] ;  /* 0x010000000340783b */ /* 0x000e680000000200 */
[----:B------:R-:W3:Y:S04]  /*1b120*/  LDSM.16.M88.4 R60, [R3+0x10800] ;  /* 0x01080000033c783b */ /* 0x000ee80000000200 */
[----:B------:R-:W4:Y:S04]  /*1b130*/  LDSM.16.M88.4 R8, [R3+0x11000] ;  /* 0x011000000308783b */ /* 0x000f280000000200 */
[----:B------:R-:W1:Y:S04]  /*1b140*/  LDSM.16.M88.4 R4, [R3+0x11800] ;  /* 0x011800000304783b */ /* 0x000e680000000200 */
        /* <DEDUP_REMOVED lines=11> */
[----:B------:R-:W2:Y:S04]  /*1b200*/  LDL.LU.64 R182, [R1+0xf78] ;  /* 0x000f780001b67983 */ /* 0x000ea80000300a00 */
[----:B------:R-:W2:Y:S04]  /*1b210*/  LDL.LU.64 R176, [R1+0xf40] ;  /* 0x000f400001b07983 */ /* 0x000ea80000300a00 */
[----:B------:R-:W1:Y:S04]  /*1b220*/  LDSM.16.M88.4 R12, [R3+0x17800] ;  /* 0x01780000030c783b */ /* 0x000e680000000200 */
[----:B------:R-:W2:Y:S04]  /*1b230*/  LDL.LU.64 R178, [R1+0xf48] ;  /* 0x000f480001b27983 */ /* 0x000ea80000300a00 */
        /* <DEDUP_REMOVED lines=8> */
[----:B-1----:R-:W-:Y:S04]  /*1b2c0*/  STL [R1+0x272c], R66 ;  /* 0x00272c4201007387 */ /* 0x002fe80000100800 */
[----:B------:R-:W-:Y:S04]  /*1b2d0*/  STL [R1+0x2728], R67 ;  /* 0x0027284301007387 */ /* 0x000fe80000100800 */
[----:B---3--:R-:W-:Y:S04]  /*1b2e0*/  STL [R1+0x2734], R62 ;  /* 0x0027343e01007387 */ /* 0x008fe80000100800 */
[----:B------:R-:W-:Y:S04]  /*1b2f0*/  STL [R1+0x2730], R63 ;  /* 0x0027303f01007387 */ /* 0x000fe80000100800 */
[----:B----4-:R-:W-:Y:S04]  /*1b300*/  STL [R1+0x2630], R10 ;  /* 0x0026300a01007387 */ /* 0x010fe80000100800 */
[----:B------:R-:W-:Y:S04]  /*1b310*/  STL [R1+0x262c], R11 ;  /* 0x00262c0b01007387 */ /* 0x000fe80000100800 */
        /* <DEDUP_REMOVED lines=26> */
[----:B------:R-:W3:Y:S04]  /*1b4c0*/  LDL R3, [R1+0x1590] ;  /* 0x0015900001037983 */ /* 0x000ee80000100800 */
[----:B------:R-:W-:Y:S04]  /*1b4d0*/  LDS R236, [R243] ;  /* 0x00000000f3ec7984 */ /* 0x000fe80000000800 */
[----:B------:R-:W-:Y:S04]  /*1b4e0*/  LDS R238, [R243+0x1000] ;  /* 0x00100000f3ee7984 */ /* 0x000fe80000000800 */
[----:B------:R-:W-:Y:S04]  /*1b4f0*/  LDS R237, [R252] ;  /* 0x00000000fced7984 */ /* 0x000fe80000000800 */
[----:B------:R-:W2:Y:S04]  /*1b500*/  LDS R239, [R252+0x1000] ;  /* 0x00100000fcef7984 */ /* 0x000ea80000000800 */
[----:B------:R-:W1:Y:S02]  /*1b510*/  S2R R232, SR_TID.X ;  /* 0x0000000000e87919 */ /* 0x000e640000002100 */
[----:B-1----:R-:W-:-:S02]  /*1b520*/  LOP3.LUT R185, R232, 0x1c, RZ, 0xc0, !PT ;  /* 0x0000001ce8b97812 */ /* 0x002fc400078ec0ff */
[C---:B------:R-:W-:Y:S02]  /*1b530*/  LOP3.LUT R2, R232.reuse, 0x3, RZ, 0xc0, !PT ;  /* 0x00000003e8027812 */ /* 0x040fe400078ec0ff */
[C---:B------:R-:W-:Y:S02]  /*1b540*/  LOP3.LUT R184, R232.reuse, 0x1c, RZ, 0xc0, !PT ;  /* 0x0000001ce8b87812 */ /* 0x040fe400078ec0ff */
[----:B------:R-:W-:Y:S01]  /*1b550*/  LOP3.LUT R0, R232, 0x3, RZ, 0xc0, !PT ;  /* 0x00000003e8007812 */ /* 0x000fe200078ec0ff */
[----:B------:R-:W-:-:S04]  /*1b560*/  IMAD R2, R2, 0x420, R185 ;  /* 0x0000042002027824 */ /* 0x000fc800078e02b9 */
[----:B------:R-:W-:Y:S01]  /*1b570*/  IMAD R0, R0, 0x420, R184 ;  /* 0x0000042000007824 */ /* 0x000fe200078e02b8 */
[----:B------:R-:W-:-:S04]  /*1b580*/  LOP3.LUT R2, R2, 0x40, RZ, 0x3c, !PT ;  /* 0x0000004002027812 */ /* 0x000fc800078e3cff */
[----:B------:R-:W-:Y:S01]  /*1b590*/  LOP3.LUT R0, R0, 0x60, RZ, 0x3c, !PT ;  /* 0x0000006000007812 */ /* 0x000fe200078e3cff */
[C---:B--2---:R-:W-:Y:S08]  /*1b5a0*/  HMMA.1688.F32.TF32 R180, R236.reuse, R64, R180 ;  /* 0x00000040ecb4723c */ /* 0x044ff000000810b4 */
[----:B------:R-:W-:Y:S11]  /*1b5b0*/  HMMA.1688.F32.TF32 R176, R236, R60, R176 ;  /* 0x0000003cecb0723c */ /* 0x000ff600000810b0 */
[----:B------:R-:W-:Y:S05]  /*1b5c0*/  @!UPT UIADD3 URZ, URZ, URZ, URZ ;  /* 0x0000003f3f3ff290 */ /* 0x000fea000fffe03f */
[----:B------:R-:W-:-:S08]  /*1b5d0*/  IMAD.MOV.U32 R62, RZ, RZ, R183 ;  /* 0x000000ffff3e7224 */ /* 0x000fd000078e00b7 */
[----:B------:R-:W-:Y:S02]  /*1b5e0*/  IMAD.MOV.U32 R63, RZ, RZ, R176 ;  /* 0x000000ffff3f7224 */ /* 0x000fe400078e00b0 */
[----:B------:R-:W-:Y:S02]  /*1b5f0*/  IMAD.MOV.U32 R66, RZ, RZ, R177 ;  /* 0x000000ffff427224 */ /* 0x000fe400078e00b1 */
[----:B------:R-:W-:Y:S02]  /*1b600*/  IMAD.MOV.U32 R67, RZ, RZ, R178 ;  /* 0x000000ffff437224 */ /* 0x000fe400078e00b2 */
[C---:B---3--:R-:W-:Y:S01]  /*1b610*/  IMAD R2, R3.reuse, 0x8000, R2 ;  /* 0x0000800003027824 */ /* 0x048fe200078e0202 */
[----:B------:R-:W-:-:S04]  /*1b620*/  LEA R0, R3, R0, 0xf ;  /* 0x0000000003007211 */ /* 0x000fc800078e78ff */
[----:B------:R-:W-:Y:S04]  /*1b630*/  STL [R1+0x6d0], R2 ;  /* 0x0006d00201007387 */ /* 0x000fe80000100800 */
[----:B------:R-:W-:Y:S04]  /*1b640*/  STL [R1+0x6d4], R0 ;  /* 0x0006d40001007387 */ /* 0x000fe80000100800 */
[----:B------:R-:W-:Y:S04]  /*1b650*/  LDS R232, [R2] ;  /* 0x0000000002e87984 */ /* 0x000fe80000000800 */
[----:B------:R1:W-:Y:S04]  /*1b660*/  LDS R234, [R2+0x1000] ;  /* 0x0010000002ea7984 */ /* 0x0003e80000000800 */
[----:B------:R-:W-:Y:S04]  /*1b670*/  STL.64 [R1+0xf50], R180 ;  /* 0x000f50b401007387 */ /* 0x000fe80000100a00 */
[----:B------:R-:W-:Y:S01]  /*1b680*/  STL [R1+0xf58], R182 ;  /* 0x000f58b601007387 */ /* 0x000fe20000100800 */
[----:B-1----:R-:W-:-:S02]  /*1b690*/  IMAD.MOV.U32 R2, RZ, RZ, R179 ;  /* 0x000000ffff027224 */ /* 0x002fc400078e00b3 */
[C---:B------:R-:W-:Y:S01]  /*1b6a0*/  HMMA.1688.F32.TF32 R176, R236.reuse, R8, R156 ;  /* 0x00000008ecb0723c */ /* 0x040fe2000008109c */
[----:B------:R-:W-:Y:S04]  /*1b6b0*/  STL [R1+0x2738], R62 ;  /* 0x0027383e01007387 */ /* 0x000fe80000100800 */
[----:B------:R-:W2:Y:S04]  /*1b6c0*/  LDL.LU.64 R156, [R1+0xed0] ;  /* 0x000ed000019c7983 */ /* 0x000ea80000300a00 */
[----:B------:R-:W2:Y:S01]  /*1b6d0*/  LDL.LU.64 R158, [R1+0xed8] ;  /* 0x000ed800019e7983 */ /* 0x000ea20000300a00 */
[C---:B------:R-:W-:Y:S03]  /*1b6e0*/  HMMA.1688.F32.TF32 R172, R236.reuse, R4, R172 ;  /* 0x00000004ecac723c */ /* 0x040fe600000810ac */
[----:B------:R-:W-:Y:S04]  /*1b6f0*/  LDS R233, [R0] ;  /* 0x0000000000e97984 */ /* 0x000fe80000000800 */
[----:B------:R-:W1:Y:S01]  /*1b700*/  LDS R235, [R0+0x1000] ;  /* 0x0010000000eb7984 */ /* 0x000e620000000800 */
[C---:B------:R-:W-:Y:S08]  /*1b710*/  HMMA.1688.F32.TF32 R168, R236.reuse, R56, R168 ;  /* 0x00000038eca8723c */ /* 0x040ff000000810a8 */
[----:B------:R-:W-:Y:S01]  /*1b720*/  HMMA.1688.F32.TF32 R164, R236, R52, R164 ;  /* 0x00000034eca4723c */ /* 0x000fe200000810a4 */
[----:B------:R-:W-:Y:S04]  /*1b730*/  STL.64 [R1+0xf20], R176 ;  /* 0x000f20b001007387 */ /* 0x000fe80000100a00 */
[----:B------:R-:W-:Y:S04]  /*1b740*/  STL.64 [R1+0xf28], R178 ;  /* 0x000f28b201007387 */ /* 0x000fe80000100a00 */
[----:B------:R-:W-:Y:S04]  /*1b750*/  STL.64 [R1+0xf10], R172 ;  /* 0x000f10ac01007387 */ /* 0x000fe80000100a00 */
[----:B------:R-:W-:Y:S03]  /*1b760*/  STL.64 [R1+0xf18], R174 ;  /* 0x000f18ae01007387 */ /* 0x000fe60000100a00 */
[----:B------:R-:W-:-:S02]  /*1b770*/  IMAD.MOV.U32 R22, RZ, RZ, R168 ;  /* 0x000000ffff167224 */ /* 0x000fc400078e00a8 */
[----:B------:R-:W-:Y:S02]  /*1b780*/  IMAD.MOV.U32 R23, RZ, RZ, R169 ;  /* 0x000000ffff177224 */ /* 0x000fe400078e00a9 */
[----:B------:R-:W-:Y:S01]  /*1b790*/  IMAD.MOV.U32 R27, RZ, RZ, R171 ;  /* 0x000000ffff1b7224 */ /* 0x000fe200078e00ab */
[----:B------:R-:W3:Y:S01]  /*1b7a0*/  LDL.LU.64 R168, [R1+0xea0] ;  /* 0x000ea00001a87983 */ /* 0x000ee20000300a00 */
[----:B------:R-:W-:-:S03]  /*1b7b0*/  IMAD.MOV.U32 R26, RZ, RZ, R170 ;  /* 0x000000ffff1a7224 */ /* 0x000fc600078e00aa */
[----:B------:R-:W3:Y:S01]  /*1b7c0*/  LDL.LU.64 R170, [R1+0xea8] ;  /* 0x000ea80001aa7983 */ /* 0x000ee20000300a00 */
[----:B------:R-:W-:-:S03]  /*1b7d0*/  IMAD.MOV.U32 R14, RZ, RZ, R164 ;  /* 0x000000ffff0e7224 */ /* 0x000fc600078e00a4 */
[----:B------:R4:W-:Y:S01]  /*1b7e0*/  STL [R1+0x2694], R27 ;  /* 0x0026941b01007387 */ /* 0x0009e20000100800 */
[----:B------:R-:W-:-:S03]  /*1b7f0*/  MOV R15, R165 ;  /* 0x000000a5000f7202 */ /* 0x000fc60000000f00 */
[----:B------:R1:W-:Y:S01]  /*1b800*/  STL [R1+0x2690], R26 ;  /* 0x0026901a01007387 */ /* 0x0003e20000100800 */
[----:B------:R-:W-:-:S03]  /*1b810*/  IMAD.MOV.U32 R18, RZ, RZ, R166 ;  /* 0x000000ffff127224 */ /* 0x000fc600078e00a6 */
[----:B------:R1:W-:Y:S01]  /*1b820*/  STL [R1+0x268c], R23 ;  /* 0x00268c1701007387 */ /* 0x0003e20000100800 */
[----:B------:R-:W-:-:S03]  /*1b830*/  IMAD.MOV.U32 R19, RZ, RZ, R167 ;  /* 0x000000ffff137224 */ /* 0x000fc600078e00a7 */
[----:B------:R1:W-:Y:S04]  /*1b840*/  STL [R1+0x2688], R22 ;  /* 0x0026881601007387 */ /* 0x0003e80000100800 */
[----:B------:R-:W3:Y:S04]  /*1b850*/  LDL.LU.64 R164, [R1+0xe90] ;  /* 0x000e900001a47983 */ /* 0x000ee80000300a00 */
[----:B------:R-:W3:Y:S04]  /*1b860*/  LDL.LU.64 R166, [R1+0xe98] ;  /* 0x000e980001a67983 */ /* 0x000ee80000300a00 */
[----:B------:R-:W-:Y:S04]  /*1b870*/  STL [R1+0x26a4], R19 ;  /* 0x0026a41301007387 */ /* 0x000fe80000100800 */
[----:B------:R-:W-:Y:S04]  /*1b880*/  STL [R1+0x26a0], R18 ;  /* 0x0026a01201007387 */ /* 0x000fe80000100800 */
[----:B------:R-:W-:Y:S04]  /*1b890*/  STL [R1+0x269c], R15 ;  /* 0x00269c0f01007387 */ /* 0x000fe80000100800 */
[----:B------:R1:W-:Y:S01]  /*1b8a0*/  STL [R1+0x2698], R14 ;  /* 0x0026980e01007387 */ /* 0x0003e20000100800 */
[----:B--2---:R-:W-:Y:S11]  /*1b8b0*/  HMMA.1688.F32.TF32 R156, R236, R48, R156 ;  /* 0x00000030ec9c723c */ /* 0x004ff6000008109c */
[----:B------:R-:W-:Y:S11]  /*1b8c0*/  @!UPT UIADD3 URZ, URZ, URZ, URZ ;  /* 0x0000003f3f3ff290 */ /* 0x000ff6000fffe03f */
[----:B------:R-:W-:Y:S02]  /*1b8d0*/  @!UPT UIADD3 URZ, URZ, URZ, URZ ;  /* 0x0000003f3f3ff290 */ /* 0x000fe4000fffe03f */
[----:B----4-:R-:W-:Y:S02]  /*1b8e0*/  IMAD.MOV.U32 R27, RZ, RZ, R156 ;  /* 0x000000ffff1b7224 */ /* 0x010fe400078e009c */
[----:B-1----:R-:W-:Y:S02]  /*1b8f0*/  IMAD.MOV.U32 R26, RZ, RZ, R157 ;  /* 0x000000ffff1a7224 */ /* 0x002fe400078e009d */
[----:B------:R-:W-:Y:S01]  /*1b900*/  IMAD.MOV.U32 R23, RZ, RZ, R158 ;  /* 0x000000ffff177224 */ /* 0x000fe200078e009e */
[----:B------:R-:W2:Y:S01]  /*1b910*/  LDL.LU.64 R156, [R1+0xe80] ;  /* 0x000e8000019c7983 */ /* 0x000ea20000300a00 */
[----:B------:R-:W-:-:S03]  /*1b920*/  IMAD.MOV.U32 R22, RZ, RZ, R159 ;  /* 0x000000ffff167224 */ /* 0x000fc600078e009f */
[----:B------:R-:W2:Y:S01]  /*1b930*/  LDL.LU.64 R158, [R1+0xe88] ;  /* 0x000e8800019e7983 */ /* 0x000ea20000300a00 */
[C---:B---3--:R-:W-:Y:S03]  /*1b940*/  HMMA.1688.F32.TF32 R168, R236.reuse, R44, R168 ;  /* 0x0000002ceca8723c */ /* 0x048fe600000810a8 */
[----:B------:R1:W-:Y:S04]  /*1b950*/  STL [R1+0x26b4], R22 ;  /* 0x0026b41601007387 */ /* 0x0003e80000100800 */
[----:B------:R3:W-:Y:S01]  /*1b960*/  STL [R1+0x26b0], R23 ;  /* 0x0026b01701007387 */ /* 0x0007e20000100800 */
[----:B------:R-:W-:Y:S11]  /*1b970*/  HMMA.1688.F32.TF32 R164, R236, R40, R164 ;  /* 0x00000028eca4723c */ /* 0x000ff600000810a4 */
[----:B------:R-:W-:Y:S05]  /*1b980*/  @!UPT UIADD3 URZ, URZ, URZ, URZ ;  /* 0x0000003f3f3ff290 */ /* 0x000fea000fffe03f */
[----:B------:R-:W-:Y:S01]  /*1b990*/  IMAD.MOV.U32 R14, RZ, RZ, R171 ;  /* 0x000000ffff0e7224 */ /* 0x000fe200078e00ab */
[----:B------:R4:W-:Y:S01]  /*1b9a0*/  STL [R1+0x26ac], R27 ;  /* 0x0026ac1b01007387 */ /* 0x0009e20000100800 */
[----:B------:R-:W-:Y:S02]  /*1b9b0*/  IMAD.MOV.U32 R15, RZ, RZ, R170 ;  /* 0x000000ffff0f7224 */ /* 0x000fe400078e00aa */
[----:B------:R-:W-:Y:S01]  /*1b9c0*/  IMAD.MOV.U32 R19, RZ, RZ, R168 ;  /* 0x000000ffff137224 */ /* 0x000fe200078e00a8 */
[----:B------:R1:W-:Y:S01]  /*1b9d0*/  STL [R1+0x26a8], R26 ;  /* 0x0026a81a01007387 */ /* 0x0003e20000100800 */
[----:B------:R-:W-:-:S03]  /*1b9e0*/  IMAD.MOV.U32 R18, RZ, RZ, R169 ;  /* 0x000000ffff127224 */ /* 0x000fc600078e00a9 */
[----:B------:R-:W4:Y:S04]  /*1b9f0*/  LDL.LU.64 R168, [R1+0xe70] ;  /* 0x000e700001a87983 */ /* 0x000f280000300a00 */
[----:B------:R-:W4:Y:S04]  /*1ba00*/  LDL.LU.64 R170, [R1+0xe78] ;  /* 0x000e780001aa7983 */ /* 0x000f280000300a00 */
[----:B------:R-:W-:Y:S04]  /*1ba10*/  STL [R1+0x26c4], R14 ;  /* 0x0026c40e01007387 */ /* 0x000fe80000100800 */
[----:B------:R-:W-:Y:S01]  /*1ba20*/  STL [R1+0x26c0], R15 ;  /* 0x0026c00f01007387 */ /* 0x000fe20000100800 */
[----:B------:R-:W-:Y:S01]  /*1ba30*/  MOV R30, R164 ;  /* 0x000000a4001e7202 */ /* 0x000fe20000000f00 */
[----:B------:R-:W-:-:S02]  /*1ba40*/  IMAD.MOV.U32 R31, RZ, RZ, R165 ;  /* 0x000000ffff1f7224 */ /* 0x000fc400078e00a5 */
[----:B------:R-:W-:Y:S01]  /*1ba50*/  STL [R1+0x26bc], R19 ;  /* 0x0026bc1301007387 */ /* 0x000fe20000100800 */
[----:B------:R-:W-:Y:S02]  /*1ba60*/  IMAD.MOV.U32 R34, RZ, RZ, R166 ;  /* 0x000000ffff227224 */ /* 0x000fe400078e00a6 */
[----:B------:R-:W-:Y:S01]  /*1ba70*/  IMAD.MOV.U32 R35, RZ, RZ, R167 ;  /* 0x000000ffff237224 */ /* 0x000fe200078e00a7 */
[----:B------:R1:W-:Y:S04]  /*1ba80*/  STL [R1+0x26b8], R18 ;  /* 0x0026b81201007387 */ /* 0x0003e80000100800 */
[----:B------:R-:W4:Y:S04]  /*1ba90*/  LDL.LU.64 R164, [R1+0xe60] ;  /* 0x000e600001a47983 */ /* 0x000f280000300a00 */
[----:B------:R-:W4:Y:S04]  /*1baa0*/  LDL.LU.64 R166, [R1+0xe68] ;  /* 0x000e680001a67983 */ /* 0x000f280000300a00 */
[----:B------:R-:W-:Y:S04]  /*1bab0*/  STL [R1+0x26d4], R35 ;  /* 0x0026d42301007387 */ /* 0x000fe80000100800 */
[----:B------:R-:W-:Y:S04]  /*1bac0*/  STL [R1+0x26d0], R34 ;  /* 0x0026d02201007387 */ /* 0x000fe80000100800 */
[----:B------:R-:W-:Y:S04]  /*1bad0*/  STL [R1+0x26cc], R31 ;  /* 0x0026cc1f01007387 */ /* 0x000fe80000100800 */
[----:B------:R1:W-:Y:S01]  /*1bae0*/  STL [R1+0x26c8], R30 ;  /* 0x0026c81e01007387 */ /* 0x0003e20000100800 */
[----:B--2---:R-:W-:Y:S11]  /*1baf0*/  HMMA.1688.F32.TF32 R156, R236, R36, R156 ;  /* 0x00000024ec9c723c */ /* 0x004ff6000008109c */
[----:B------:R-:W-:Y:S11]  /*1bb00*/  @!UPT UIADD3 URZ, URZ, URZ, URZ ;  /* 0x0000003f3f3ff290 */ /* 0x000ff6000fffe03f */
[----:B------:R-:W-:Y:S02]  /*1bb10*/  @!UPT UIADD3 URZ, URZ, URZ, URZ ;  /* 0x0000003f3f3ff290 */ /* 0x000fe4000fffe03f */
[----:B-1----:R-:W-:Y:S02]  /*1bb20*/  IMAD.MOV.U32 R22, RZ, RZ, R156 ;  /* 0x000000ffff167224 */ /* 0x002fe400078e009c */
[----:B---3--:R-:W-:Y:S02]  /*1bb30*/  IMAD.MOV.U32 R23, RZ, RZ, R157 ;  /* 0x000000ffff177224 */ /* 0x008fe400078e009d */
[----:B----4-:R-:W-:Y:S01]  /*1bb40*/  IMAD.MOV.U32 R27, RZ, RZ, R158 ;  /* 0x000000ffff1b7224 */ /* 0x010fe200078e009e */
[----:B------:R-:W2:Y:S01]  /*1bb50*/  LDL.LU.64 R156, [R1+0xe50] ;  /* 0x000e5000019c7983 */ /* 0x000ea20000300a00 */
[----:B------:R-:W-:-:S03]  /*1bb60*/  IMAD.MOV.U32 R26, RZ, RZ, R159 ;  /* 0x000000ffff1a7224 */ /* 0x000fc600078e009f */
[----:B------:R-:W2:Y:S01]  /*1bb70*/  LDL.LU.64 R158, [R1+0xe58] ;  /* 0x000e5800019e7983 */ /* 0x000ea20000300a00 */
[C---:B------:R-:W-:Y:S03]  /*1bb80*/  HMMA.1688.F32.TF32 R168, R236.reuse, R32, R168 ;  /* 0x00000020eca8723c */ /* 0x040fe600000810a8 */
[----:B------:R-:W-:Y:S04]  /*1bb90*/  STL [R1+0x26e4], R26 ;  /* 0x0026e41a01007387 */ /* 0x000fe80000100800 */
[----:B------:R-:W-:Y:S01]  /*1bba0*/  STL [R1+0x26e0], R27 ;  /* 0x0026e01b01007387 */ /* 0x000fe20000100800 */
[----:B------:R-:W-:Y:S11]  /*1bbb0*/  HMMA.1688.F32.TF32 R164, R236, R28, R164 ;  /* 0x0000001ceca4723c */ /* 0x000ff600000810a4 */
[----:B------:R-:W-:Y:S05]  /*1bbc0*/  @!UPT UIADD3 URZ, URZ, URZ, URZ ;  /* 0x0000003f3f3ff290 */ /* 0x000fea000fffe03f */
[----:B------:R-:W-:Y:S01]  /*1bbd0*/  MOV R18, R171 ;  /* 0x000000ab00127202 */ /* 0x000fe20000000f00 */
[----:B------:R-:W-:Y:S01]  /*1bbe0*/  STL [R1+0x26dc], R23 ;  /* 0x0026dc1701007387 */ /* 0x000fe20000100800 */
[----:B------:R-:W-:Y:S02]  /*1bbf0*/  IMAD.MOV.U32 R19, RZ, RZ, R170 ;  /* 0x000000ffff137224 */ /* 0x000fe400078e00aa */
[----:B------:R-:W-:Y:S01]  /*1bc00*/  IMAD.MOV.U32 R15, RZ, RZ, R169 ;  /* 0x000000ffff0f7224 */ /* 0x000fe200078e00a9 */
[----:B------:R1:W-:Y:S01]  /*1bc10*/  STL [R1+0x26d8], R22 ;  /* 0x0026d81601007387 */ /* 0x0003e20000100800 */
[----:B------:R-:W-:-:S03]  /*1bc20*/  IMAD.MOV.U32 R14, RZ, RZ, R168 ;  /* 0x000000ffff0e7224 */ /* 0x000fc600078e00a8 */
[----:B------:R-:W3:Y:S04]  /*1bc30*/  LDL.LU.64 R184, [R1+0xe30] ;  /* 0x000e300001b87983 */ /* 0x000ee80000300a00 */
[----:B------:R-:W3:Y:S04]  /*1bc40*/  LDL.LU.64 R186, [R1+0xe38] ;  /* 0x000e380001ba7983 */ /* 0x000ee80000300a00 */
[----:B------:R-:W-:Y:S04]  /*1bc50*/  STL [R1+0x26f4], R18 ;  /* 0x0026f41201007387 */ /* 0x000fe80000100800 */
[----:B------:R-:W-:Y:S01]  /*1bc60*/  STL [R1+0x26f0], R19 ;  /* 0x0026f01301007387 */ /* 0x000fe20000100800 */
[----:B------:R-:W-:-:S03]  /*1bc70*/  IMAD.MOV.U32 R30, RZ, RZ, R167 ;  /* 0x000000ffff1e7224 */ /* 0x000fc600078e00a7 */
[----:B------:R-:W-:Y:S01]  /*1bc80*/  STL [R1+0x26ec], R15 ;  /* 0x0026ec0f01007387 */ /* 0x000fe20000100800 */
[----:B------:R-:W-:Y:S02]  /*1bc90*/  IMAD.MOV.U32 R31, RZ, RZ, R166 ;  /* 0x000000ffff1f7224 */ /* 0x000fe400078e00a6 */
[----:B------:R-:W-:Y:S01]  /*1bca0*/  IMAD.MOV.U32 R34, RZ, RZ, R165 ;  /* 0x000000ffff227224 */ /* 0x000fe200078e00a5 */
[----:B------:R-:W-:Y:S01]  /*1bcb0*/  STL [R1+0x26e8], R14 ;  /* 0x0026e80e01007387 */ /* 0x000fe20000100800 */
[----:B------:R-:W-:-:S03]  /*1bcc0*/  IMAD.MOV.U32 R35, RZ, RZ, R164 ;  /* 0x000000ffff237224 */ /* 0x000fc600078e00a4 */
[----:B------:R-:W4:Y:S04]  /*1bcd0*/  LDL.LU.64 R180, [R1+0xe20] ;  /* 0x000e200001b47983 */ /* 0x000f280000300a00 */
[----:B------:R-:W4:Y:S04]  /*1bce0*/  LDL.LU.64 R182, [R1+0xe28] ;  /* 0x000e280001b67983 */ /* 0x000f280000300a00 */
[----:B------:R1:W-:Y:S04]  /*1bcf0*/  STL [R1+0x2704], R30 ;  /* 0x0027041e01007387 */ /* 0x0003e80000100800 */
[----:B------:R1:W-:Y:S04]  /*1bd00*/  STL [R1+0x2700], R31 ;  /* 0x0027001f01007387 */ /* 0x0003e80000100800 */
[----:B------:R1:W-:Y:S04]  /*1bd10*/  STL [R1+0x26fc], R34 ;  /* 0x0026fc2201007387 */ /* 0x0003e80000100800 */
[----:B------:R1:W-:Y:S04]  /*1bd20*/  STL [R1+0x26f8], R35 ;  /* 0x0026f82301007387 */ /* 0x0003e80000100800 */
[----:B------:R-:W4:Y:S04]  /*1bd30*/  LDL.LU.64 R176, [R1+0xdf0] ;  /* 0x000df00001b07983 */ /* 0x000f280000300a00 */
[----:B------:R-:W4:Y:S04]  /*1bd40*/  LDL.LU.64 R178, [R1+0xdf8] ;  /* 0x000df80001b27983 */ /* 0x000f280000300a00 */
[----:B------:R-:W4:Y:S04]  /*1bd50*/  LDL.LU.64 R172, [R1+0xde0] ;  /* 0x000de00001ac7983 */ /* 0x000f280000300a00 */
[----:B------:R-:W4:Y:S04]  /*1bd60*/  LDL.LU.64 R174, [R1+0xde8] ;  /* 0x000de80001ae7983 */ /* 0x000f280000300a00 */
[----:B------:R-:W4:Y:S04]  /*1bd70*/  LDL.LU.64 R168, [R1+0xdc0] ;  /* 0x000dc00001a87983 */ /* 0x000f280000300a00 */
[----:B------:R-:W4:Y:S01]  /*1bd80*/  LDL.LU.64 R170, [R1+0xdc8] ;  /* 0x000dc80001aa7983 */ /* 0x000f220000300a00 */
[----:B--2---:R-:W-:Y:S11]  /*1bd90*/  HMMA.1688.F32.TF32 R156, R236, R24, R156 ;  /* 0x00000018ec9c723c */ /* 0x004ff6000008109c */
[----:B------:R-:W-:Y:S11]  /*1bda0*/  @!UPT UIADD3 URZ, URZ, URZ, URZ ;  /* 0x0000003f3f3ff290 */ /* 0x000ff6000fffe03f */
[----:B------:R-:W-:Y:S02]  /*1bdb0*/  @!UPT UIADD3 URZ, URZ, URZ, URZ ;  /* 0x0000003f3f3ff290 */ /* 0x000fe4000fffe03f */
[----:B------:R-:W-:Y:S02]  /*1bdc0*/  IMAD.MOV.U32 R38, RZ, RZ, R156 ;  /* 0x000000ffff267224 */ /* 0x000fe400078e009c */
[----:B------:R-:W-:Y:S02]  /*1bdd0*/  IMAD.MOV.U32 R39, RZ, RZ, R157 ;  /* 0x000000ffff277224 */ /* 0x000fe400078e009d */
[----:B------:R-:W-:Y:S01]  /*1bde0*/  IMAD.MOV.U32 R42, RZ, RZ, R158 ;  /* 0x000000ffff2a7224 */ /* 0x000fe200078e009e */
[----:B------:R-:W2:Y:S01]  /*1bdf0*/  LDL.LU.64 R156, [R1+0xdb0] ;  /* 0x000db000019c7983 */ /* 0x000ea20000300a00 */
[----:B------:R-:W-:-:S03]  /*1be00*/  IMAD.MOV.U32 R43, RZ, RZ, R159 ;  /* 0x000000ffff2b7224 */ /* 0x000fc600078e009f */
[----:B------:R-:W2:Y:S04]  /*1be10*/  LDL.LU.64 R158, [R1+0xdb8] ;  /* 0x000db800019e7983 */ /* 0x000ea80000300a00 */
[----:B------:R-:W2:Y:S04]  /*1be20*/  LDL.LU.64 R164, [R1+0xd80] ;  /* 0x000d800001a47983 */ /* 0x000ea80000300a00 */
[----:B------:R-:W2:Y:S01]  /*1be30*/  LDL.LU.64 R166, [R1+0xd88] ;  /* 0x000d880001a67983 */ /* 0x000ea20000300a00 */
[C---:B---3--:R-:W-:Y:S03]  /*1be40*/  HMMA.1688.F32.TF32 R184, R236.reuse, R20, R184 ;  /* 0x00000014ecb8723c */ /* 0x048fe600000810b8 */
[----:B------:R-:W-:Y:S04]  /*1be50*/  STL [R1+0x2714], R43 ;  /* 0x0027142b01007387 */ /* 0x000fe80000100800 */
[----:B------:R-:W-:Y:S01]  /*1be60*/  STL [R1+0x2710], R42 ;  /* 0x0027102a01007387 */ /* 0x000fe20000100800 */
[----:B----4-:R-:W-:Y:S11]  /*1be70*/  HMMA.1688.F32.TF32 R176, R236, R12, R176 ;  /* 0x0000000cecb0723c */ /* 0x010ff600000810b0 */
[----:B------:R-:W-:Y:S05]  /*1be80*/  @!UPT UIADD3 URZ, URZ, URZ, URZ ;  /* 0x0000003f3f3ff290 */ /* 0x000fea000fffe03f */
[----:B-1----:R-:W-:Y:S01]  /*1be90*/  IMAD.MOV.U32 R22, RZ, RZ, R187 ;  /* 0x000000ffff167224 */ /* 0x002fe200078e00bb */
[----:B------:R-:W-:Y:S01]  /*1bea0*/  MOV R23, R186 ;  /* 0x000000ba00177202 */ /* 0x000fe20000000f00 */
[----:B------:R-:W-:Y:S01]  /*1beb0*/  STL [R1+0x270c], R39 ;  /* 0x00270c2701007387 */ /* 0x000fe20000100800 */
[----:B------:R-:W-:Y:S02]  /*1bec0*/  IMAD.MOV.U32 R27, RZ, RZ, R185 ;  /* 0x000000ffff1b7224 */ /* 0x000fe400078e00b9 */
[----:B------:R-:W-:-:S03]  /*1bed0*/  IMAD.MOV.U32 R26, RZ, RZ, R184 ;  /* 0x000000ffff1a7224 */ /* 0x000fc600078e00b8 */
[----:B------:R-:W-:Y:S02]  /*1bee0*/  IMAD.MOV.U32 R30, RZ, RZ, R176 ;  /* 0x000000ffff1e7224 */ /* 0x000fe400078e00b0 */
[----:B------:R-:W-:Y:S02]  /*1bef0*/  IMAD.MOV.U32 R31, RZ, RZ, R177 ;  /* 0x000000ffff1f7224 */ /* 0x000fe400078e00b1 */
[----:B------:R-:W-:Y:S02]  /*1bf00*/  IMAD.MOV.U32 R34, RZ, RZ, R178 ;  /* 0x000000ffff227224 */ /* 0x000fe400078e00b2 */
[----:B------:R-:W-:Y:S02]  /*1bf10*/  IMAD.MOV.U32 R35, RZ, RZ, R179 ;  /* 0x000000ffff237224 */ /* 0x000fe400078e00b3 */
[C---:B------:R-:W-:Y:S08]  /*1bf20*/  HMMA.1688.F32.TF32 R176, R232.reuse, R64, R172 ;  /* 0x00000040e8b0723c */ /* 0x040ff000000810ac */
[C---:B------:R-:W-:Y:S01]  /*1bf30*/  HMMA.1688.F32.TF32 R172, R232.reuse, R60, R168 ;  /* 0x0000003ce8ac723c */ /* 0x040fe200000810a8 */
[----:B------:R-:W-:Y:S04]  /*1bf40*/  STL [R1+0x2708], R38 ;  /* 0x0027082601007387 */ /* 0x000fe80000100800 */
[----:B------:R-:W3:Y:S04]  /*1bf50*/  LDL R62, [R1+0x6d0] ;  /* 0x0006d000013e7983 */ /* 0x000ee80000100800 */
[----:B------:R-:W-:Y:S04]  /*1bf60*/  STL [R1+0x2724], R22 ;  /* 0x0027241601007387 */ /* 0x000fe80000100800 */
[----:B------:R-:W-:Y:S04]  /*1bf70*/  STL [R1+0x2720], R23 ;  /* 0x0027201701007387 */ /* 0x000fe80000100800 */
[----:B------:R-:W-:Y:S04]  /*1bf80*/  STL [R1+0x271c], R27 ;  /* 0x00271c1b01007387 */ /* 0x000fe80000100800 */
[----:B------:R-:W-:Y:S04]  /*1bf90*/  STL [R1+0x2718], R26 ;  /* 0x0027181a01007387 */ /* 0x000fe80000100800 */
[----:B------:R-:W-:Y:S04]  /*1bfa0*/  STL.64 [R1+0x1480], R176 ;  /* 0x001480b001007387 */ /* 0x000fe80000100a00 */
[----:B------:R-:W-:Y:S01]  /*1bfb0*/  STL.64 [R1+0x1488], R178 ;  /* 0x001488b201007387 */ /* 0x000fe20000100a00 */
[C---:B--2---:R-:W-:Y:S03]  /*1bfc0*/  HMMA.1688.F32.TF32 R168, R232.reuse, R8, R156 ;  /* 0x00000008e8a8723c */ /* 0x044fe6000008109c */
[----:B------:R-:W2:Y:S04]  /*1bfd0*/  LDL.LU.64 R156, [R1+0xd70] ;  /* 0x000d7000019c7983 */ /* 0x000ea80000300a00 */
[----:B------:R1:W-:Y:S04]  /*1bfe0*/  STL.64 [R1+0x1470], R172 ;  /* 0x001470ac01007387 */ /* 0x0003e80000100a00 */
[----:B------:R4:W-:Y:S04]  /*1bff0*/  STL.64 [R1+0x1478], R174 ;  /* 0x001478ae01007387 */ /* 0x0009e80000100a00 */
[----:B------:R-:W2:Y:S01]  /*1c000*/  LDL.LU.64 R158, [R1+0xd78] ;  /* 0x000d7800019e7983 */ /* 0x000ea20000300a00 */
[----:B------:R-:W-:Y:S07]  /*1c010*/  HMMA.1688.F32.TF32 R164, R232, R4, R164 ;  /* 0x00000004e8a4723c */ /* 0x000fee00000810a4 */
[----:B------:R1:W-:Y:S04]  /*1c020*/  STL.64 [R1+0x1460], R168 ;  /* 0x001460a801007387 */ /* 0x0003e80000100a00 */
[----:B------:R1:W-:Y:S04]  /*1c030*/  STL.64 [R1+0x1468], R170 ;  /* 0x001468aa01007387 */ /* 0x0003e80000100a00 */
[----:B------:R-:W3:Y:S04]  /*1c040*/  LDL.LU.64 R200, [R1+0xd30] ;  /* 0x000d300001c87983 */ /* 0x000ee80000300a00 */
[----:B------:R-:W3:Y:S04]  /*1c050*/  LDL.LU.64 R202, [R1+0xd38] ;  /* 0x000d380001ca7983 */ /* 0x000ee80000300a00 */
[----:B------:R1:W-:Y:S04]  /*1c060*/  STL.64 [R1+0x1450], R164 ;  /* 0x001450a401007387 */ /* 0x0003e80000100a00 */
[----:B------:R1:W-:Y:S04]  /*1c070*/  STL.64 [R1+0x1458], R166 ;  /* 0x001458a601007387 */ /* 0x0003e80000100a00 */
[----:B------:R-:W3:Y:S04]  /*1c080*/  LDL.LU.64 R196, [R1+0xd20] ;  /* 0x000d200001c47983 */ /* 0x000ee80000300a00 */
[----:B------:R-:W3:Y:S04]  /*1c090*/  LDL.LU.64 R198, [R1+0xd28] ;  /* 0x000d280001c67983 */ /* 0x000ee80000300a00 */
[----:B------:R-:W3:Y:S04]  /*1c0a0*/  LDL.LU.64 R192, [R1+0xd00] ;  /* 0x000d000001c07983 */ /* 0x000ee80000300a00 */
[----:B------:R-:W3:Y:S04]  /*1c0b0*/  LDL.LU.64 R194, [R1+0xd08] ;  /* 0x000d080001c27983 */ /* 0x000ee80000300a00 */
[----:B------:R-:W3:Y:S04]  /*1c0c0*/  LDL.LU.64 R188, [R1+0xcc0] ;  /* 0x000cc00001bc7983 */ /* 0x000ee80000300a00 */
[----:B------:R-:W3:Y:S01]  /*1c0d0*/  LDL.LU.64 R190, [R1+0xcc8] ;  /* 0x000cc80001be7983 */ /* 0x000ee20000300a00 */
[----:B------:R-:W-:Y:S03]  /*1c0e0*/  HMMA.1688.F32.TF32 R180, R236, R16, R180 ;  /* 0x00000010ecb4723c */ /* 0x000fe600000810b4 */
[----:B-1----:R-:W3:Y:S04]  /*1c0f0*/  LDL.LU.64 R172, [R1+0xcb0] ;  /* 0x000cb00001ac7983 */ /* 0x002ee80000300a00 */
[----:B----4-:R-:W4:Y:S04]  /*1c100*/  LDL.LU.64 R174, [R1+0xcb8] ;  /* 0x000cb80001ae7983 */ /* 0x010f280000300a00 */
[----:B------:R-:W4:Y:S04]  /*1c110*/  LDL.LU.64 R184, [R1+0xca0] ;  /* 0x000ca00001b87983 */ /* 0x000f280000300a00 */
[----:B------:R-:W4:Y:S04]  /*1c120*/  LDL.LU.64 R186, [R1+0xca8] ;  /* 0x000ca80001ba7983 */ /* 0x000f280000300a00 */
[----:B------:R-:W-:Y:S04]  /*1c130*/  LDS R236, [R243+0x80] ;  /* 0x00008000f3ec7984 */ /* 0x000fe80000000800 */
[----:B------:R-:W-:Y:S01]  /*1c140*/  LDS R238, [R243+0x1080] ;  /* 0x00108000f3ee7984 */ /* 0x000fe20000000800 */
[----:B------:R-:W-:-:S02]  /*1c150*/  IMAD.MOV.U32 R18, RZ, RZ, R180 ;  /* 0x000000ffff127224 */ /* 0x000fc400078e00b4 */
[----:B------:R-:W-:Y:S01]  /*1c160*/  IMAD.MOV.U32 R19, RZ, RZ, R181 ;  /* 0x000000ffff137224 */ /* 0x000fe200078e00b5 */
[----:B------:R-:W-:Y:S01]  /*1c170*/  LDS R237, [R252+0x80] ;  /* 0x00008000fced7984 */ /* 0x000fe20000000800 */
[----:B------:R-:W-:Y:S02]  /*1c180*/  IMAD.MOV.U32 R15, RZ, RZ, R182 ;  /* 0x000000ffff0f7224 */ /* 0x000fe400078e00b6 */
[----:B------:R-:W-:Y:S01]  /*1c190*/  IMAD.MOV.U32 R14, RZ, RZ, R183 ;  /* 0x000000ffff0e7224 */ /* 0x000fe200078e00b7 */
[----:B------:R-:W4:Y:S04]  /*1c1a0*/  LDL.LU.64 R180, [R1+0xc90] ;  /* 0x000c900001b47983 */ /* 0x000f280000300a00 */
[----:B------:R-:W4:Y:S04]  /*1c1b0*/  LDL.LU.64 R182, [R1+0xc98] ;  /* 0x000c980001b67983 */ /* 0x000f280000300a00 */
[----:B------:R-:W4:Y:S04]  /*1c1c0*/  LDL.LU.64 R168, [R1+0xc80] ;  /* 0x000c800001a87983 */ /* 0x000f280000300a00 */
[----:B------:R-:W4:Y:S04]  /*1c1d0*/  LDL.LU.64 R170, [R1+0xc88] ;  /* 0x000c880001aa7983 */ /* 0x000f280000300a00 */
[----:B------:R-:W4:Y:S04]  /*1c1e0*/  LDL.LU.64 R176, [R1+0xc70] ;  /* 0x000c700001b07983 */ /* 0x000f280000300a00 */
[----:B------:R-:W4:Y:S04]  /*1c1f0*/  LDL.LU.64 R178, [R1+0xc78] ;  /* 0x000c780001b27983 */ /* 0x000f280000300a00 */
[----:B------:R-:W4:Y:S04]  /*1c200*/  LDL.LU.64 R164, [R1+0xc60] ;  /* 0x000c600001a47983 */ /* 0x000f280000300a00 */
[----:B------:R-:W4:Y:S04]  /*1c210*/  LDL.LU.64 R166, [R1+0xc68] ;  /* 0x000c680001a67983 */ /* 0x000f280000300a00 */
[----:B------:R-:W1:Y:S01]  /*1c220*/  LDS R239, [R252+0x1080] ;  /* 0x00108000fcef7984 */ /* 0x000e620000000800 */
[C---:B--2---:R-:W-:Y:S03]  /*1c230*/  HMMA.1688.F32.TF32 R204, R232.reuse, R56, R156 ;  /* 0x00000038e8cc723c */ /* 0x044fe6000008109c */
[----:B------:R-:W2:Y:S04]  /*1c240*/  LDL.LU.64 R156, [R1+0xc50] ;  /* 0x000c5000019c7983 */ /* 0x000ea80000300a00 */
[----:B------:R-:W2:Y:S11]  /*1c250*/  LDL.LU.64 R158, [R1+0xc58] ;  /* 0x000c5800019e7983 */ /* 0x000eb60000300a00 */
[----:B------:R-:W-:Y:S05]  /*1c260*/  @!UPT UIADD3 URZ, URZ, URZ, URZ ;  /* 0x0000003f3f3ff290 */ /* 0x000fea000fffe03f */
[----:B------:R-:W-:Y:S04]  /*1c270*/  STL.64 [R1+0x1440], R204 ;  /* 0x001440cc01007387 */ /* 0x000fe80000100a00 */
[----:B------:R3:W-:Y:S02]  /*1c280*/  STL.64 [R1+0x1448], R206 ;  /* 0x001448ce01007387 */ /* 0x0007e40000100a00 */
[C---:B---3--:R-:W-:Y:S08]  /*1c290*/  HMMA.1688.F32.TF32 R204, R232.reuse, R52, R200 ;  /* 0x00000034e8cc723c */ /* 0x048ff000000810c8 */
[C---:B------:R-:W-:Y:S08]  /*1c2a0*/  HMMA.1688.F32.TF32 R200, R232.reuse, R48, R196 ;  /* 0x00000030e8c8723c */ /* 0x040ff000000810c4 */
[C---:B------:R-:W-:Y:S08]  /*1c2b0*/  HMMA.1688.F32.TF32 R196, R232.reuse, R44, R192 ;  /* 0x0000002ce8c4723c */ /* 0x040ff000000810c0 */
[C---:B------:R-:W-:Y:S08]  /*1c2c0*/  HMMA.1688.F32.TF32 R192, R232.reuse, R40, R188 ;  /* 0x00000028e8c0723c */ /* 0x040ff000000810bc */
[C---:B----4-:R-:W-:Y:S01]  /*1c2d0*/  HMMA.1688.F32.TF32 R188, R232.reuse, R36, R172 ;  /* 0x00000024e8bc723c */ /* 0x050fe200000810ac */
[----:B------:R-:W-:Y:S04]  /*1c2e0*/  STL.64 [R1+0x1430], R204 ;  /* 0x001430cc01007387 */ /* 0x000fe80000100a00 */
[----:B------:R-:W-:Y:S04]  /*1c2f0*/  STL.64 [R1+0x1438], R206 ;  /* 0x001438ce01007387 */ /* 0x000fe80000100a00 */
[----:B------:R-:W-:Y:S04]  /*1c300*/  STL.64 [R1+0x1420], R200 ;  /* 0x001420c801007387 */ /* 0x000fe80000100a00 */
[----:B------:R-:W-:Y:S04]  /*1c310*/  STL.64 [R1+0x1428], R202 ;  /* 0x001428ca01007387 */ /* 0x000fe80000100a00 */
[----:B------:R-:W-:Y:S04]  /*1c320*/  STL.64 [R1+0x1410], R196 ;  /* 0x001410c401007387 */ /* 0x000fe80000100a00 */
[----:B------:R-:W-:Y:S04]  /*1c330*/  STL.64 [R1+0x1418], R198 ;  /* 0x001418c601007387 */ /* 0x000fe80000100a00 */
[----:B------:R-:W1:Y:S04]  /*1c340*/  LDL.LU.64 R172, [R1+0xc40] ;  /* 0x000c400001ac7983 */ /* 0x000e680000300a00 */
[----:B------:R-:W-:Y:S04]  /*1c350*/  STL.64 [R1+0x1400], R192 ;  /* 0x001400c001007387 */ /* 0x000fe80000100a00 */
[----:B------:R-:W-:Y:S04]  /*1c360*/  STL.64 [R1+0x1408], R194 ;  /* 0x001408c201007387 */ /* 0x000fe80000100a00 */
[----:B------:R-:W1:Y:S04]  /*1c370*/  LDL.LU.64 R174, [R1+0xc48] ;  /* 0x000c480001ae7983 */ /* 0x000e680000300a00 */
[----:B------:R-:W-:Y:S04]  /*1c380*/  STL.64 [R1+0x13f0], R188 ;  /* 0x0013f0bc01007387 */ /* 0x000fe80000100a00 */
[----:B------:R3:W-:Y:S02]  /*1c390*/  STL.64 [R1+0x13f8], R190 ;  /* 0x0013f8be01007387 */ /* 0x0007e40000100a00 */
[C---:B---3--:R-:W-:Y:S08]  /*1c3a0*/  HMMA.1688.F32.TF32 R188, R232.reuse, R32, R184 ;  /* 0x00000020e8bc723c */ /* 0x048ff000000810b8 */
[C---:B------:R-:W-:Y:S08]  /*1c3b0*/  HMMA.1688.F32.TF32 R184, R232.reuse, R28, R180 ;  /* 0x0000001ce8b8723c */ /* 0x040ff000000810b4 */
[C---:B------:R-:W-:Y:S07]  /*1c3c0*/  HMMA.1688.F32.TF32 R180, R232.reuse, R24, R168 ;  /* 0x00000018e8b4723c */ /* 0x040fee00000810a8 */
[----:B------:R-:W-:Y:S04]  /*1c3d0*/  STL.64 [R1+0x13e0], R188 ;  /* 0x0013e0bc01007387 */ /* 0x000fe80000100a00 */
[----:B------:R-:W-:Y:S04]  /*1c3e0*/  STL.64 [R1+0x13e8], R190 ;  /* 0x0013e8be01007387 */ /* 0x000fe80000100a00 */
[----:B------:R-:W3:Y:S04]  /*1c3f0*/  LDL.LU.64 R168, [R1+0xc30] ;  /* 0x000c300001a87983 */ /* 0x000ee80000300a00 */
[----:B------:R-:W-:Y:S04]  /*1c400*/  STL.64 [R1+0x13d0], R184 ;  /* 0x0013d0b801007387 */ /* 0x000fe80000100a00 */
[----:B------:R-:W-:Y:S04]  /*1c410*/  STL.64 [R1+0x13d8], R186 ;  /* 0x0013d8ba01007387 */ /* 0x000fe80000100a00 */
[----:B------:R-:W3:Y:S04]  /*1c420*/  LDL.LU.64 R170, [R1+0xc38] ;  /* 0x000c380001aa7983 */ /* 0x000ee80000300a00 */
[----:B------:R-:W-:Y:S04]  /*1c430*/  STL.64 [R1+0x13c0], R180 ;  /* 0x0013c0b401007387 */ /* 0x000fe80000100a00 */
[----:B------:R4:W-:Y:S02]  /*1c440*/  STL.64 [R1+0x13c8], R182 ;  /* 0x0013c8b601007387 */ /* 0x0009e40000100a00 */
[C---:B----4-:R-:W-:Y:S08]  /*1c450*/  HMMA.1688.F32.TF32 R180, R232.reuse, R20, R176 ;  /* 0x00000014e8b4723c */ /* 0x050ff000000810b0 */
[C---:B------:R-:W-:Y:S01]  /*1c460*/  HMMA.1688.F32.TF32 R176, R232.reuse, R16, R164 ;  /* 0x00000010e8b0723c */ /* 0x040fe200000810a4 */
[----:B------:R-:W4:Y:S11]  /*1c470*/  LDL.LU.64 R164, [R1+0xc20] ;  /* 0x000c200001a47983 */ /* 0x000f360000300a00 */
[----:B------:R-:W-:Y:S03]  /*1c480*/  @!UPT UIADD3 URZ, URZ, URZ, URZ ;  /* 0x0000003f3f3ff290 */ /* 0x000fe6000fffe03f */
[----:B------:R-:W-:Y:S04]  /*1c490*/  STL.64 [R1+0x13b0], R180 ;  /* 0x0013b0b401007387 */ /* 0x000fe80000100a00 */
[----:B------:R-:W-:Y:S04]  /*1c4a0*/  STL.64 [R1+0x13b8], R182 ;  /* 0x0013b8b601007387 */ /* 0x000fe80000100a00 */
[----:B------:R-:W4:Y:S04]  /*1c4b0*/  LDL.LU.64 R166, [R1+0xc28] ;  /* 0x000c280001a67983 */ /* 0x000f280000300a00 */
[----:B------:R-:W-:Y:S04]  /*1c4c0*/  STL.64 [R1+0x13a0], R176 ;  /* 0x0013a0b001007387 */ /* 0x000fe80000100a00 */
[----:B------:R2:W-:Y:S02]  /*1c4d0*/  STL.64 [R1+0x13a8], R178 ;  /* 0x0013a8b201007387 */ /* 0x0005e40000100a00 */
[----:B--2---:R-:W-:Y:S02]  /*1c4e0*/  HMMA.1688.F32.TF32 R176, R232, R12, R156 ;  /* 0x0000000ce8b0723c */ /* 0x004fe4000008109c */
[----:B------:R-:W2:Y:S04]  /*1c4f0*/  LDL.LU.64 R156, [R1+0xc10] ;  /* 0x000c1000019c7983 */ /* 0x000ea80000300a00 */
[----:B------:R-:W2:Y:S04]  /*1c500*/  LDL.LU.64 R158, [R1+0xc18] ;  /* 0x000c1800019e7983 */ /* 0x000ea80000300a00 */
[----:B------:R-:W-:Y:S04]  /*1c510*/  LDS R232, [R62+0x80] ;  /* 0x000080003ee87984 */ /* 0x000fe80000000800 */
[----:B------:R-:W-:Y:S04]  /*1c520*/  LDS R234, [R62+0x1080] ;  /* 0x001080003eea7984 */ /* 0x000fe80000000800 */
[----:B------:R-:W-:Y:S04]  /*1c530*/  LDS R233, [R0+0x80] ;  /* 0x0000800000e97984 */ /* 0x000fe80000000800 */
[----:B------:R-:W1:Y:S04]  /*1c540*/  LDS R235, [R0+0x1080] ;  /* 0x0010800000eb7984 */ /* 0x000e680000000800 */
[----:B------:R1:W-:Y:S04]  /*1c550*/  STL.64 [R1+0x12a0], R176 ;  /* 0x0012a0b001007387 */ /* 0x0003e80000100a00 */
[----:B------:R1:W-:Y:S04]  /*1c560*/  STL.64 [R1+0x12a8], R178 ;  /* 0x0012a8b201007387 */ /* 0x0003e80000100a00 */
        /* <DEDUP_REMOVED lines=14> */
[----:B-1----:R-:W2:Y:S04]  /*1c650*/  LDL.LU.64 R176, [R1+0xb80] ;  /* 0x000b800001b07983 */ /* 0x002ea80000300a00 */
[----:B------:R-:W2:Y:S01]  /*1c660*/  LDL.LU.64 R178, [R1+0xb88] ;  /* 0x000b880001b27983 */ /* 0x000ea20000300a00 */
[----:B------:R-:W-:Y:S11]  /*1c670*/  HMMA.1688.F32.TF32 R172, R236, R64, R172 ;  /* 0x00000040ecac723c */ /* 0x000ff600000810ac */
[----:B------:R-:W-:Y:S11]  /*1c680*/  @!UPT UIADD3 URZ, URZ, URZ, URZ ;  /* 0x0000003f3f3ff290 */ /* 0x000ff6000fffe03f */
[----:B------:R-:W-:Y:S02]  /*1c690*/  @!UPT UIADD3 URZ, URZ, URZ, URZ ;  /* 0x0000003f3f3ff290 */ /* 0x000fe4000fffe03f */
[----:B------:R-:W-:Y:S01]  /*1c6a0*/  IMAD.MOV.U32 R54, RZ, RZ, R172 ;  /* 0x000000ffff367224 */ /* 0x000fe200078e00ac */
[----:B------:R-:W-:Y:S01]  /*1c6b0*/  MOV R10, R173 ;  /* 0x000000ad000a7202 */ /* 0x000fe20000000f00 */
[----:B------:R-:W-:Y:S01]  /*1c6c0*/  IMAD.MOV.U32 R11, RZ, RZ, R174 ;  /* 0x000000ffff0b7224 */ /* 0x000fe200078e00ae */
[----:B------:R-:W2:Y:S01]  /*1c6d0*/  LDL.LU.64 R172, [R1+0xb70] ;  /* 0x000b700001ac7983 */ /* 0x000ea20000300a00 */
[----:B------:R-:W-:-:S03]  /*1c6e0*/  IMAD.MOV.U32 R6, RZ, RZ, R175 ;  /* 0x000000ffff067224 */ /* 0x000fc600078e00af */
[----:B------:R-:W2:Y:S01]  /*1c6f0*/  LDL.LU.64 R174, [R1+0xb78] ;  /* 0x000b780001ae7983 */ /* 0x000ea20000300a00 */
[C---:B---3--:R-:W-:Y:S11]  /*1c700*/  HMMA.1688.F32.TF32 R168, R236.reuse, R60, R168 ;  /* 0x0000003ceca8723c */ /* 0x048ff600000810a8 */
[----:B------:R-:W-:Y:S11]  /*1c710*/  @!UPT UIADD3 URZ, URZ, URZ, URZ ;  /* 0x0000003f3f3ff290 */ /* 0x000ff6000fffe03f */
[----:B------:R-:W-:Y:S02]  /*1c720*/  @!UPT UIADD3 URZ, URZ, URZ, URZ ;  /* 0x0000003f3f3ff290 */ /* 0x000fe4000fffe03f */
[----:B------:R-:W-:Y:S02]  /*1c730*/  IMAD.MOV.U32 R46, RZ, RZ, R168 ;  /* 0x000000ffff2e7224 */ /* 0x000fe400078e00a8 */
[----:B------:R-:W-:Y:S02]  /*1c740*/  IMAD.MOV.U32 R47, RZ, RZ, R169 ;  /* 0x000000ffff2f7224 */ /* 0x000fe400078e00a9 */
[----:B------:R-:W-:Y:S01]  /*1c750*/  IMAD.MOV.U32 R50, RZ, RZ, R170 ;  /* 0x000000ffff327224 */ /* 0x000fe200078e00aa */
[----:B------:R-:W3:Y:S01]  /*1c760*/  LDL.LU.64 R168, [R1+0xb60] ;  /* 0x000b600001a87983 */ /* 0x000ee20000300a00 */
[----:B----4-:R-:W-:Y:S01]  /*1c770*/  HMMA.1688.F32.TF32 R164, R236, R8, R164 ;  /* 0x00000008eca4723c */ /* 0x010fe200000810a4 */
[----:B------:R-:W-:Y:S02]  /*1c780*/  IMAD.MOV.U32 R51, RZ, RZ, R171 ;  /* 0x000000ffff337224 */ /* 0x000fe400078e00ab */
[----:B------:R-:W3:Y:S11]  /*1c790*/  LDL.LU.64 R170, [R1+0xb68] ;  /* 0x000b680001aa7983 */ /* 0x000ef60000300a00 */
[----:B------:R-:W-:Y:S10]  /*1c7a0*/  @!UPT UIADD3 URZ, URZ, URZ, URZ ;  /* 0x0000003f3f3ff290 */ /* 0x000ff4000fffe03f */
[----:B------:R-:W-:Y:S02]  /*1c7b0*/  IMAD.MOV.U32 R43, RZ, RZ, R164 ;  /* 0x000000ffff2b7224 */ /* 0x000fe400078e00a4 */
[----:B------:R-:W-:Y:S02]  /*1c7c0*/  IMAD.MOV.U32 R42, RZ, RZ, R165 ;  /* 0x000000ffff2a7224 */ /* 0x000fe400078e00a5 */
[----:B------:R-:W-:Y:S01]  /*1c7d0*/  IMAD.MOV.U32 R39, RZ, RZ, R166 ;  /* 0x000000ffff277224 */ /* 0x000fe200078e00a6 */
[----:B------:R-:W4:Y:S01]  /*1c7e0*/  LDL.LU.64 R164, [R1+0xb50] ;  /* 0x000b500001a47983 */ /* 0x000f220000300a00 */
[----:B------:R-:W-:-:S03]  /*1c7f0*/  IMAD.MOV.U32 R38, RZ, RZ, R167 ;  /* 0x000000ffff267224 */ /* 0x000fc600078e00a7 */
[----:B------:R-:W4:Y:S01]  /*1c800*/  LDL.LU.64 R166, [R1+0xb58] ;  /* 0x000b580001a67983 */ /* 0x000f220000300a00 */
[----:B--2---:R-:W-:Y:S11]  /*1c810*/  HMMA.1688.F32.TF32 R156, R236, R4, R156 ;  /* 0x00000004ec9c723c */ /* 0x004ff6000008109c */
[----:B------:R-:W-:Y:S11]  /*1c820*/  @!UPT UIADD3 URZ, URZ, URZ, URZ ;  /* 0x0000003f3f3ff290 */ /* 0x000ff6000fffe03f */
[----:B------:R-:W-:Y:S02]  /*1c830*/  @!UPT UIADD3 URZ, URZ, URZ, URZ ;  /* 0x0000003f3f3ff290 */ /* 0x000fe4000fffe03f */
[----:B------:R-:W-:Y:S01]  /*1c840*/  MOV R22, R156 ;  /* 0x0000009c00167202 */ /* 0x000fe20000000f00 */
[----:B------:R-:W-:Y:S02]  /*1c850*/  IMAD.MOV.U32 R23, RZ, RZ, R157 ;  /* 0x000000ffff177224 */ /* 0x000fe400078e009d */
[----:B------:R-:W-:Y:S01]  /*1c860*/  IMAD.MOV.U32 R27, RZ, RZ, R158 ;  /* 0x000000ffff1b7224 */ /* 0x000fe200078e009e */
[----:B------:R-:W2:Y:S01]  /*1c870*/  LDL.LU.64 R156, [R1+0xb30] ;  /* 0x000b3000019c7983 */ /* 0x000ea20000300a00 */
[----:B------:R-:W-:-:S03]  /*1c880*/  IMAD.MOV.U32 R26, RZ, RZ, R159 ;  /* 0x000000ffff1a7224 */ /* 0x000fc600078e009f */
[----:B------:R-:W2:Y:S01]  /*1c890*/  LDL.LU.64 R158, [R1+0xb38] ;  /* 0x000b3800019e7983 */ /* 0x000ea20000300a00 */
[C---:B------:R-:W-:Y:S08]  /*1c8a0*/  HMMA.1688.F32.TF32 R200, R236.reuse, R52, R200 ;  /* 0x00000034ecc8723c */ /* 0x040ff000000810c8 */
[C---:B------:R-:W-:Y:S08]  /*1c8b0*/  HMMA.1688.F32.TF32 R196, R236.reuse, R48, R196 ;  /* 0x00000030ecc4723c */ /* 0x040ff000000810c4 */
[C---:B------:R-:W-:Y:S08]  /*1c8c0*/  HMMA.1688.F32.TF32 R192, R236.reuse, R44, R192 ;  /* 0x0000002cecc0723c */ /* 0x040ff000000810c0 */
[C---:B------:R-:W-:Y:S08]  /*1c8d0*/  HMMA.1688.F32.TF32 R188, R236.reuse, R40, R188 ;  /* 0x00000028ecbc723c */ /* 0x040ff000000810bc */
[C---:B------:R-:W-:Y:S08]  /*1c8e0*/  HMMA.1688.F32.TF32 R184, R236.reuse, R36, R184 ;  /* 0x00000024ecb8723c */ /* 0x040ff000000810b8 */
[C---:B------:R-:W-:Y:S08]  /*1c8f0*/  HMMA.1688.F32.TF32 R180, R236.reuse, R32, R180 ;  /* 0x00000020ecb4723c */ /* 0x040ff000000810b4 */
[C---:B------:R-:W-:Y:S01]  /*1c900*/  HMMA.1688.F32.TF32 R176, R236.reuse, R28, R176 ;  /* 0x0000001cecb0723c */ /* 0x040fe200000810b0 */
[----:B------:R1:W-:Y:S04]  /*1c910*/  STL.64 [R1+0xcb0], R200 ;  /* 0x000cb0c801007387 */ /* 0x0003e80000100a00 */
[----:B------:R1:W-:Y:S04]  /*1c920*/  STL.64 [R1+0xcb8], R202 ;  /* 0x000cb8ca01007387 */ /* 0x0003e80000100a00 */
[----:B------:R1:W-:Y:S01]  /*1c930*/  STL.64 [R1+0xca0], R196 ;  /* 0x000ca0c401007387 */ /* 0x0003e20000100a00 */
[C---:B------:R-:W-:Y:S03]  /*1c940*/  HMMA.1688.F32.TF32 R204, R236.reuse, R56, R204 ;  /* 0x00000038eccc723c */ /* 0x040fe600000810cc */
[----:B------:R1:W-:Y:S04]  /*1c950*/  STL.64 [R1+0xca8], R198 ;  /* 0x000ca8c601007387 */ /* 0x0003e80000100a00 */
[----:B------:R1:W-:Y:S04]  /*1c960*/  STL.64 [R1+0xc90], R192 ;  /* 0x000c90c001007387 */ /* 0x0003e80000100a00 */
[----:B------:R1:W-:Y:S04]  /*1c970*/  STL.64 [R1+0xc98], R194 ;  /* 0x000c98c201007387 */ /* 0x0003e80000100a00 */
[----:B------:R1:W-:Y:S01]  /*1c980*/  STL.64 [R1+0xc80], R188 ;  /* 0x000c80bc01007387 */ /* 0x0003e20000100a00 */
[----:B------:R-:W-:Y:S03]  /*1c990*/  HMMA.1688.F32.TF32 R172, R236, R24, R172 ;  /* 0x00000018ecac723c */ /* 0x000fe600000810ac */
[----:B------:R1:W-:Y:S04]  /*1c9a0*/  STL.64 [R1+0xc88], R190 ;  /* 0x000c88be01007387 */ /* 0x0003e80000100a00 */
[----:B------:R1:W-:Y:S04]  /*1c9b0*/  STL.64 [R1+0xc70], R184 ;  /* 0x000c70b801007387 */ /* 0x0003e80000100a00 */
[----:B------:R1:W-:Y:S04]  /*1c9c0*/  STL.64 [R1+0xc78], R186 ;  /* 0x000c78ba01007387 */ /* 0x0003e80000100a00 */
[----:B------:R1:W-:Y:S04]  /*1c9d0*/  STL.64 [R1+0xc60], R180 ;  /* 0x000c60b401007387 */ /* 0x0003e80000100a00 */
[----:B------:R1:W-:Y:S04]  /*1c9e0*/  STL.64 [R1+0xc68], R182 ;  /* 0x000c68b601007387 */ /* 0x0003e80000100a00 */
[----:B------:R1:W-:Y:S04]  /*1c9f0*/  STL.64 [R1+0xc50], R176 ;  /* 0x000c50b001007387 */ /* 0x0003e80000100a00 */
[----:B------:R1:W-:Y:S04]  /*1ca00*/  STL.64 [R1+0xc58], R178 ;  /* 0x000c58b201007387 */ /* 0x0003e80000100a00 */
[----:B------:R1:W-:Y:S04]  /*1ca10*/  STL.64 [R1+0xc40], R172 ;  /* 0x000c40ac01007387 */ /* 0x0003e80000100a00 */
[----:B------:R1:W-:Y:S01]  /*1ca20*/  STL.64 [R1+0xc48], R174 ;  /* 0x000c48ae01007387 */ /* 0x0003e20000100a00 */
[----:B------:R-:W-:-:S02]  /*1ca30*/  IMAD.MOV.U32 R7, RZ, RZ, R204 ;  /* 0x000000ffff077224 */ /* 0x000fc400078e00cc */
[----:B------:R-:W-:Y:S02]  /*1ca40*/  IMAD.MOV.U32 R55, RZ, RZ, R205 ;  /* 0x000000ffff377224 */ /* 0x000fe400078e00cd */
[----:B------:R-:W-:Y:S02]  /*1ca50*/  IMAD.MOV.U32 R58, RZ, RZ, R206 ;  /* 0x000000ffff3a7224 */ /* 0x000fe400078e00ce */
[----:B------:R-:W-:Y:S01]  /*1ca60*/  IMAD.MOV.U32 R59, RZ, RZ, R207 ;  /* 0x000000ffff3b7224 */ /* 0x000fe200078e00cf */
[C---:B---3--:R-:W-:Y:S08]  /*1ca70*/  HMMA.1688.F32.TF32 R168, R236.reuse, R20, R168 ;  /* 0x00000014eca8723c */ /* 0x048ff000000810a8 */
[C---:B----4-:R-:W-:Y:S11]  /*1ca80*/  HMMA.1688.F32.TF32 R164, R236.reuse, R16, R164 ;  /* 0x00000010eca4723c */ /* 0x050ff600000810a4 */
[----:B------:R-:W-:Y:S04]  /*1ca90*/  @!UPT UIADD3 URZ, URZ, URZ, URZ ;  /* 0x0000003f3f3ff290 */ /* 0x000fe8000fffe03f */
[----:B------:R3:W-:Y:S04]  /*1caa0*/  STL.64 [R1+0xc30], R168 ;  /* 0x000c30a801007387 */ /* 0x0007e80000100a00 */
[----:B------:R4:W-:Y:S04]  /*1cab0*/  STL.64 [R1+0xc38], R170 ;  /* 0x000c38aa01007387 */ /* 0x0009e80000100a00 */
[----:B------:R-:W4:Y:S04]  /*1cac0*/  LDL.LU.64 R224, [R1+0xb20] ;  /* 0x000b200001e07983 */ /* 0x000f280000300a00 */
[----:B------:R1:W-:Y:S04]  /*1cad0*/  STL.64 [R1+0xc20], R164 ;  /* 0x000c20a401007387 */ /* 0x0003e80000100a00 */
[----:B------:R1:W-:Y:S04]  /*1cae0*/  STL.64 [R1+0xc28], R166 ;  /* 0x000c28a601007387 */ /* 0x0003e80000100a00 */
[----:B------:R-:W4:Y:S01]  /*1caf0*/  LDL.LU.64 R226, [R1+0xb28] ;  /* 0x000b280001e27983 */ /* 0x000f220000300a00 */
[----:B--2---:R-:W-:Y:S03]  /*1cb00*/  HMMA.1688.F32.TF32 R156, R236, R12, R156 ;  /* 0x0000000cec9c723c */ /* 0x004fe6000008109c */
[----:B------:R-:W-:Y:S04]  /*1cb10*/  LDS R236, [R243+0x100] ;  /* 0x00010000f3ec7984 */ /* 0x000fe80000000800 */
[----:B------:R-:W-:Y:S04]  /*1cb20*/  LDS R238, [R243+0x1100] ;  /* 0x00110000f3ee7984 */ /* 0x000fe80000000800 */
[----:B------:R-:W-:Y:S04]  /*1cb30*/  LDS R237, [R252+0x100] ;  /* 0x00010000fced7984 */ /* 0x000fe80000000800 */
[----:B------:R-:W2:Y:S08]  /*1cb40*/  LDS R239, [R252+0x1100] ;  /* 0x00110000fcef7984 */ /* 0x000eb00000000800 */
        /* <DEDUP_REMOVED lines=26> */
[----:B---3--:R-:W3:Y:S04]  /*1ccf0*/  LDL.LU.64 R168, [R1+0xa10] ;  /* 0x000a100001a87983 */ /* 0x008ee80000300a00 */
[----:B----4-:R-:W3:Y:S04]  /*1cd00*/  LDL.LU.64 R170, [R1+0xa18] ;  /* 0x000a180001aa7983 */ /* 0x010ee80000300a00 */
[----:B------:R-:W4:Y:S04]  /*1cd10*/  LDL.LU.64 R164, [R1+0xa00] ;  /* 0x000a000001a47983 */ /* 0x000f280000300a00 */
[----:B------:R-:W4:Y:S04]  /*1cd20*/  LDL.LU.64 R166, [R1+0xa08] ;  /* 0x000a080001a67983 */ /* 0x000f280000300a00 */
[----:B------:R-:W4:Y:S04]  /*1cd30*/  LDL.LU.64 R156, [R1+0x9e0] ;  /* 0x0009e000019c7983 */ /* 0x000f280000300a00 */
[----:B------:R-:W4:Y:S01]  /*1cd40*/  LDL.LU.64 R158, [R1+0x9e8] ;  /* 0x0009e800019e7983 */ /* 0x000f220000300a00 */
[C---:B------:R-:W-:Y:S11]  /*1cd50*/  HMMA.1688.F32.TF32 R224, R232.reuse, R64, R224 ;  /* 0x00000040e8e0723c */ /* 0x040ff600000810e0 */
[----:B------:R-:W-:Y:S11]  /*1cd60*/  @!UPT UIADD3 URZ, URZ, URZ, URZ ;  /* 0x0000003f3f3ff290 */ /* 0x000ff6000fffe03f */
[----:B------:R-:W-:Y:S01]  /*1cd70*/  @!UPT UIADD3 URZ, URZ, URZ, URZ ;  /* 0x0000003f3f3ff290 */ /* 0x000fe2000fffe03f */
[----:B------:R-:W-:Y:S04]  /*1cd80*/  STL.64 [R1+0x1280], R224 ;  /* 0x001280e001007387 */ /* 0x000fe80000100a00 */
[----:B------:R-:W-:Y:S01]  /*1cd90*/  STL.64 [R1+0x1288], R226 ;  /* 0x001288e201007387 */ /* 0x000fe20000100a00 */
[C---:B--2---:R-:W-:Y:S08]  /*1cda0*/  HMMA.1688.F32.TF32 R220, R232.reuse, R60, R220 ;  /* 0x0000003ce8dc723c */ /* 0x044ff000000810dc */
[C---:B------:R-:W-:Y:S08]  /*1cdb0*/  HMMA.1688.F32.TF32 R216, R232.reuse, R8, R216 ;  /* 0x00000008e8d8723c */ /* 0x040ff000000810d8 */
[C---:B------:R-:W-:Y:S08]  /*1cdc0*/  HMMA.1688.F32.TF32 R212, R232.reuse, R4, R212 ;  /* 0x00000004e8d4723c */ /* 0x040ff000000810d4 */
[C---:B------:R-:W-:Y:S08]  /*1cdd0*/  HMMA.1688.F32.TF32 R204, R232.reuse, R56, R204 ;  /* 0x00000038e8cc723c */ /* 0x040ff000000810cc */
[C---:B------:R-:W-:Y:S08]  /*1cde0*/  HMMA.1688.F32.TF32 R200, R232.reuse, R52, R200 ;  /* 0x00000034e8c8723c */ /* 0x040ff000000810c8 */
[C---:B------:R-:W-:Y:S08]  /*1cdf0*/  HMMA.1688.F32.TF32 R196, R232.reuse, R48, R196 ;  /* 0x00000030e8c4723c */ /* 0x040ff000000810c4 */
[C---:B------:R-:W-:Y:S08]  /*1ce00*/  HMMA.1688.F32.TF32 R192, R232.reuse, R44, R192 ;  /* 0x0000002ce8c0723c */ /* 0x040ff000000810c0 */
[C---:B------:R-:W-:Y:S01]  /*1ce10*/  HMMA.1688.F32.TF32 R188, R232.reuse, R40, R188 ;  /* 0x00000028e8bc723c */ /* 0x040fe200000810bc */
[----:B------:R-:W-:Y:S07]  /*1ce20*/  STL.64 [R1+0x1270], R220 ;  /* 0x001270dc01007387 */ /* 0x000fee0000100a00 */
[C---:B------:R-:W-:Y:S01]  /*1ce30*/  HMMA.1688.F32.TF32 R184, R232.reuse, R36, R184 ;  /* 0x00000024e8b8723c */ /* 0x040fe200000810b8 */
[----:B------:R-:W-:Y:S07]  /*1ce40*/  STL.64 [R1+0x1278], R222 ;  /* 0x001278de01007387 */ /* 0x000fee0000100a00 */
[C---:B------:R-:W-:Y:S01]  /*1ce50*/  HMMA.1688.F32.TF32 R180, R232.reuse, R32, R180 ;  /* 0x00000020e8b4723c */ /* 0x040fe200000810b4 */
[----:B------:R-:W-:Y:S07]  /*1ce60*/  STL.64 [R1+0x1260], R216 ;  /* 0x001260d801007387 */ /* 0x000fee0000100a00 */
[C---:B------:R-:W-:Y:S01]  /*1ce70*/  HMMA.1688.F32.TF32 R176, R232.reuse, R28, R176 ;  /* 0x0000001ce8b0723c */ /* 0x040fe200000810b0 */
[----:B------:R-:W-:Y:S07]  /*1ce80*/  STL.64 [R1+0x1268], R218 ;  /* 0x001268da01007387 */ /* 0x000fee0000100a00 */
[C---:B------:R-:W-:Y:S01]  /*1ce90*/  HMMA.1688.F32.TF32 R172, R232.reuse, R24, R172 ;  /* 0x00000018e8ac723c */ /* 0x040fe200000810ac */
[----:B------:R1:W-:Y:S07]  /*1cea0*/  STL.64 [R1+0x1250], R212 ;  /* 0x001250d401007387 */ /* 0x0003ee0000100a00 */
[C---:B---3--:R-:W-:Y:S01]  /*1ceb0*/  HMMA.1688.F32.TF32 R168, R232.reuse, R20, R168 ;  /* 0x00000014e8a8723c */ /* 0x048fe200000810a8 */
[----:B------:R2:W-:Y:S04]  /*1cec0*/  STL.64 [R1+0x1258], R214 ;  /* 0x001258d601007387 */ /* 0x0005e80000100a00 */
[----:B------:R3:W-:Y:S03]  /*1ced0*/  STL.64 [R1+0x1240], R204 ;  /* 0x001240cc01007387 */ /* 0x0007e60000100a00 */
[C---:B----4-:R-:W-:Y:S01]  /*1cee0*/  HMMA.1688.F32.TF32 R164, R232.reuse, R16, R164 ;  /* 0x00000010e8a4723c */ /* 0x050fe200000810a4 */
[----:B------:R2:W-:Y:S04]  /*1cef0*/  STL.64 [R1+0x1248], R206 ;  /* 0x001248ce01007387 */ /* 0x0005e80000100a00 */
[----:B------:R1:W-:Y:S03]  /*1cf00*/  STL.64 [R1+0x1230], R200 ;  /* 0x001230c801007387 */ /* 0x0003e60000100a00 */
[----:B------:R-:W-:Y:S01]  /*1cf10*/  HMMA.1688.F32.TF32 R156, R232, R12, R156 ;  /* 0x0000000ce89c723c */ /* 0x000fe2000008109c */
        /* <DEDUP_REMOVED lines=17> */
[----:B-1----:R-:W4:Y:S04]  /*1d030*/  LDL.LU.64 R212, [R1+0x9d0] ;  /* 0x0009d00001d47983 */ /* 0x002f280000300a00 */
[----:B------:R1:W-:Y:S04]  /*1d040*/  STL.64 [R1+0x11a0], R164 ;  /* 0x0011a0a401007387 */ /* 0x0003e80000100a00 */
[----:B------:R1:W-:Y:S04]  /*1d050*/  STL.64 [R1+0x11a8], R166 ;  /* 0x0011a8a601007387 */ /* 0x0003e80000100a00 */
[----:B--2---:R-:W4:Y:S04]  /*1d060*/  LDL.LU.64 R214, [R1+0x9d8] ;  /* 0x0009d80001d67983 */ /* 0x004f280000300a00 */
[----:B------:R2:W-:Y:S04]  /*1d070*/  STL.64 [R1+0x10a0], R156 ;  /* 0x0010a09c01007387 */ /* 0x0005e80000100a00 */
[----:B------:R1:W-:Y:S04]  /*1d080*/  STL.64 [R1+0x10a8], R158 ;  /* 0x0010a89e01007387 */ /* 0x0003e80000100a00 */
[----:B------:R-:W4:Y:S04]  /*1d090*/  LDL.LU.64 R224, [R1+0x9c0] ;  /* 0x0009c00001e07983 */ /* 0x000f280000300a00 */
[----:B------:R-:W4:Y:S04]  /*1d0a0*/  LDL.LU.64 R226, [R1+0x9c8] ;  /* 0x0009c80001e27983 */ /* 0x000f280000300a00 */
[----:B------:R-:W4:Y:S04]  /*1d0b0*/  LDL.LU.64 R220, [R1+0x9b0] ;  /* 0x0009b00001dc7983 */ /* 0x000f280000300a00 */
[----:B------:R-:W4:Y:S04]  /*1d0c0*/  LDL.LU.64 R222, [R1+0x9b8] ;  /* 0x0009b80001de7983 */ /* 0x000f280000300a00 */
[----:B------:R-:W4:Y:S04]  /*1d0d0*/  LDL.LU.64 R216, [R1+0x9a0] ;  /* 0x0009a00001d87983 */ /* 0x000f280000300a00 */
[----:B------:R-:W4:Y:S04]  /*1d0e0*/  LDL.LU.64 R218, [R1+0x9a8] ;  /* 0x0009a80001da7983 */ /* 0x000f280000300a00 */
[----:B---3--:R-:W3:Y:S04]  /*1d0f0*/  LDL.LU.64 R204, [R1+0x990] ;  /* 0x0009900001cc7983 */ /* 0x008ee80000300a00 */
[----:B------:R-:W3:Y:S04]  /*1d100*/  LDL.LU.64 R206, [R1+0x998] ;  /* 0x0009980001ce7983 */ /* 0x000ee80000300a00 */
        /* <DEDUP_REMOVED lines=18> */
[----:B-1----:R-:W3:Y:S04]  /*1d230*/  LDL.LU.64 R164, [R1+0x5f0] ;  /* 0x0005f00001a47983 */ /* 0x002ee80000300a00 */
[----:B------:R-:W3:Y:S04]  /*1d240*/  LDL.LU.64 R166, [R1+0x5f8] ;  /* 0x0005f80001a67983 */ /* 0x000ee80000300a00 */
[----:B--2---:R-:W2:Y:S04]  /*1d250*/  LDL.LU.64 R156, [R1+0x5d0] ;  /* 0x0005d000019c7983 */ /* 0x004ea80000300a00 */
[----:B------:R-:W2:Y:S04]  /*1d260*/  LDL.LU.64 R158, [R1+0x5d8] ;  /* 0x0005d800019e7983 */ /* 0x000ea80000300a00 */
[----:B------:R-:W-:Y:S04]  /*1d270*/  LDS R232, [R62+0x100] ;  /* 0x000100003ee87984 */ /* 0x000fe80000000800 */
[----:B------:R-:W-:Y:S04]  /*1d280*/  LDS R234, [R62+0x1100] ;  /* 0x001100003eea7984 */ /* 0x000fe80000000800 */
[----:B------:R-:W-:Y:S04]  /*1d290*/  LDS R233, [R0+0x100] ;  /* 0x0001000000e97984 */ /* 0x000fe80000000800 */
[----:B------:R-:W1:Y:S01]  /*1d2a0*/  LDS R235, [R0+0x1100] ;  /* 0x0011000000eb7984 */ /* 0x000e620000000800 */
[C---:B----4-:R-:W-:Y:S08]  /*1d2b0*/  HMMA.1688.F32.TF32 R212, R236.reuse, R64, R212 ;  /* 0x00000040ecd4723c */ /* 0x050ff000000810d4 */
[C---:B------:R-:W-:Y:S11]  /*1d2c0*/  HMMA.1688.F32.TF32 R224, R236.reuse, R60, R224 ;  /* 0x0000003cece0723c */ /* 0x040ff600000810e0 */
[----:B------:R-:W-:Y:S04]  /*1d2d0*/  @!UPT UIADD3 URZ, URZ, URZ, URZ ;  /* 0x0000003f3f3ff290 */ /* 0x000fe8000fffe03f */
[----:B------:R-:W-:Y:S04]  /*1d2e0*/  STL.64 [R1+0xc00], R212 ;  /* 0x000c00d401007387 */ /* 0x000fe80000100a00 */
[----:B------:R4:W-:Y:S04]  /*1d2f0*/  STL.64 [R1+0xc08], R214 ;  /* 0x000c08d601007387 */ /* 0x0009e80000100a00 */
[----:B----4-:R-:W4:Y:S04]  /*1d300*/  LDL.LU.64 R214, [R1+0x2838] ;  /* 0x0028380001d67983 */ /* 0x010f280000300a00 */
[----:B------:R-:W4:Y:S04]  /*1d310*/  LDL.LU.64 R212, [R1+0x2830] ;  /* 0x0028300001d47983 */ /* 0x000f280000300a00 */
[----:B------:R-:W-:Y:S04]  /*1d320*/  STL.64 [R1+0xbf0], R224 ;  /* 0x000bf0e001007387 */ /* 0x000fe80000100a00 */
[----:B------:R1:W-:Y:S02]  /*1d330*/  STL.64 [R1+0xbf8], R226 ;  /* 0x000bf8e201007387 */ /* 0x0003e40000100a00 */
[C---:B-1----:R-:W-:Y:S08]  /*1d340*/  HMMA.1688.F32.TF32 R224, R236.reuse, R8, R220 ;  /* 0x00000008ece0723c */ /* 0x042ff000000810dc */
[C---:B------:R-:W-:Y:S08]  /*1d350*/  HMMA.1688.F32.TF32 R220, R236.reuse, R4, R216 ;  /* 0x00000004ecdc723c */ /* 0x040ff000000810d8 */
[C---:B---3--:R-:W-:Y:S08]  /*1d360*/  HMMA.1688.F32.TF32 R216, R236.reuse, R56, R204 ;  /* 0x00000038ecd8723c */ /* 0x048ff000000810cc */
[C---:B------:R-:W-:Y:S08]  /*1d370*/  HMMA.1688.F32.TF32 R204, R236.reuse, R52, R200 ;  /* 0x00000034eccc723c */ /* 0x040ff000000810c8 */
[C---:B------:R-:W-:Y:S08]  /*1d380*/  HMMA.1688.F32.TF32 R200, R236.reuse, R48, R196 ;  /* 0x00000030ecc8723c */ /* 0x040ff000000810c4 */
[C---:B------:R-:W-:Y:S08]  /*1d390*/  HMMA.1688.F32.TF32 R196, R236.reuse, R44, R192 ;  /* 0x0000002cecc4723c */ /* 0x040ff000000810c0 */
[C---:B------:R-:W-:Y:S08]  /*1d3a0*/  HMMA.1688.F32.TF32 R192, R236.reuse, R40, R188 ;  /* 0x00000028ecc0723c */ /* 0x040ff000000810bc */
[C---:B------:R-:W-:Y:S01]  /*1d3b0*/  HMMA.1688.F32.TF32 R188, R236.reuse, R36, R184 ;  /* 0x00000024ecbc723c */ /* 0x040fe200000810b8 */
[----:B------:R1:W-:Y:S07]  /*1d3c0*/  STL.64 [R1+0xbe0], R224 ;  /* 0x000be0e001007387 */ /* 0x0003ee0000100a00 */
[C---:B------:R-:W-:Y:S01]  /*1d3d0*/  HMMA.1688.F32.TF32 R184, R236.reuse, R32, R180 ;  /* 0x00000020ecb8723c */ /* 0x040fe200000810b4 */
[----:B------:R3:W-:Y:S07]  /*1d3e0*/  STL.64 [R1+0xbe8], R226 ;  /* 0x000be8e201007387 */ /* 0x0007ee0000100a00 */
[C---:B------:R-:W-:Y:S01]  /*1d3f0*/  HMMA.1688.F32.TF32 R180, R236.reuse, R28, R176 ;  /* 0x0000001cecb4723c */ /* 0x040fe200000810b0 */
[----:B------:R1:W-:Y:S07]  /*1d400*/  STL.64 [R1+0xbd0], R220 ;  /* 0x000bd0dc01007387 */ /* 0x0003ee0000100a00 */
[C---:B------:R-:W-:Y:S01]  /*1d410*/  HMMA.1688.F32.TF32 R176, R236.reuse, R24, R172 ;  /* 0x00000018ecb0723c */ /* 0x040fe200000810ac */
[----:B------:R1:W-:Y:S07]  /*1d420*/  STL.64 [R1+0xbd8], R222 ;  /* 0x000bd8de01007387 */ /* 0x0003ee0000100a00 */
[C---:B------:R-:W-:Y:S01]  /*1d430*/  HMMA.1688.F32.TF32 R172, R236.reuse, R20, R168 ;  /* 0x00000014ecac723c */ /* 0x040fe200000810a8 */
[----:B------:R1:W-:Y:S04]  /*1d440*/  STL.64 [R1+0xbc0], R216 ;  /* 0x000bc0d801007387 */ /* 0x0003e80000100a00 */
[----:B------:R1:W-:Y:S03]  /*1d450*/  STL.64 [R1+0xbc8], R218 ;  /* 0x000bc8da01007387 */ /* 0x0003e60000100a00 */
[C---:B------:R-:W-:Y:S01]  /*1d460*/  HMMA.1688.F32.TF32 R168, R236.reuse, R16, R164 ;  /* 0x00000010eca8723c */ /* 0x040fe200000810a4 */
[----:B------:R1:W-:Y:S04]  /*1d470*/  STL.64 [R1+0xbb0], R204 ;  /* 0x000bb0cc01007387 */ /* 0x0003e80000100a00 */
[----:B------:R1:W-:Y:S03]  /*1d480*/  STL.64 [R1+0xbb8], R206 ;  /* 0x000bb8ce01007387 */ /* 0x0003e60000100a00 */
[----:B--2---:R-:W-:Y:S01]  /*1d490*/  HMMA.1688.F32.TF32 R164, R236, R12, R156 ;  /* 0x0000000ceca4723c */ /* 0x004fe2000008109c */
        /* <DEDUP_REMOVED lines=16> */
[----:B------:R-:W4:Y:S04]  /*1d5a0*/  LDL.LU.64 R156, [R1+0x5b0] ;  /* 0x0005b000019c7983 */ /* 0x000f280000300a00 */
[----:B------:R1:W-:Y:S04]  /*1d5b0*/  STL.64 [R1+0xaa0], R168 ;  /* 0x000aa0a801007387 */ /* 0x0003e80000100a00 */
[----:B------:R1:W-:Y:S04]  /*1d5c0*/  STL.64 [R1+0xaa8], R170 ;  /* 0x000aa8aa01007387 */ /* 0x0003e80000100a00 */
[----:B------:R-:W4:Y:S04]  /*1d5d0*/  LDL.LU.64 R158, [R1+0x5b8] ;  /* 0x0005b800019e7983 */ /* 0x000f280000300a00 */
[----:B------:R2:W-:Y:S04]  /*1d5e0*/  STL.64 [R1+0xa70], R164 ;  /* 0x000a70a401007387 */ /* 0x0005e80000100a00 */
[----:B------:R2:W-:Y:S04]  /*1d5f0*/  STL.64 [R1+0xa78], R166 ;  /* 0x000a78a601007387 */ /* 0x0005e80000100a00 */
[----:B-1----:R-:W4:Y:S04]  /*1d600*/  LDL.LU.64 R224, [R1+0x5a0] ;  /* 0x0005a00001e07983 */ /* 0x002f280000300a00 */
[----:B---3--:R-:W3:Y:S04]  /*1d610*/  LDL.LU.64 R226, [R1+0x5a8] ;  /* 0x0005a80001e27983 */ /* 0x008ee80000300a00 */
[----:B------:R-:W3:Y:S04]  /*1d620*/  LDL.LU.64 R220, [R1+0x570] ;  /* 0x0005700001dc7983 */ /* 0x000ee80000300a00 */
[----:B------:R-:W3:Y:S04]  /*1d630*/  LDL.LU.64 R222, [R1+0x578] ;  /* 0x0005780001de7983 */ /* 0x000ee80000300a00 */
[----:B------:R-:W3:Y:S04]  /*1d640*/  LDL.LU.64 R216, [R1+0x450] ;  /* 0x0004500001d87983 */ /* 0x000ee80000300a00 */
[----:B------:R-:W3:Y:S04]  /*1d650*/  LDL.LU.64 R218, [R1+0x458] ;  /* 0x0004580001da7983 */ /* 0x000ee80000300a00 */
[----:B------:R-:W3:Y:S04]  /*1d660*/  LDL.LU.64 R204, [R1+0x390] ;  /* 0x0003900001cc7983 */ /* 0x000ee80000300a00 */
[----:B------:R-:W3:Y:S04]  /*1d670*/  LDL.LU.64 R206, [R1+0x398] ;  /* 0x0003980001ce7983 */ /* 0x000ee80000300a00 */
[----:B--2---:R-:W2:Y:S04]  /*1d680*/  LDL.LU.64 R200, [R1+0x370] ;  /* 0x0003700001c87983 */ /* 0x004ea80000300a00 */
        /* <DEDUP_REMOVED lines=19> */
[----:B------:R-:W-:Y:S04]  /*1d7c0*/  LDS R236, [R243+0x180] ;  /* 0x00018000f3ec7984 */ /* 0x000fe80000000800 */
[----:B------:R-:W-:Y:S04]  /*1d7d0*/  LDS R238, [R243+0x1180] ;  /* 0x00118000f3ee7984 */ /* 0x000fe80000000800 */
[----:B------:R-:W-:Y:S04]  /*1d7e0*/  LDS R237, [R252+0x180] ;  /* 0x00018000fced7984 */ /* 0x000fe80000000800 */
[----:B------:R-:W1:Y:S01]  /*1d7f0*/  LDS R239, [R252+0x1180] ;  /* 0x00118000fcef7984 */ /* 0x000e620000000800 */
[C---:B----4-:R-:W-:Y:S08]  /*1d800*/  HMMA.1688.F32.TF32 R156, R232.reuse, R64, R156 ;  /* 0x00000040e89c723c */ /* 0x050ff0000008109c */
[C---:B---3--:R-:W-:Y:S08]  /*1d810*/  HMMA.1688.F32.TF32 R224, R232.reuse, R60, R224 ;  /* 0x0000003ce8e0723c */ /* 0x048ff000000810e0 */
[C---:B------:R-:W-:Y:S07]  /*1d820*/  HMMA.1688.F32.TF32 R220, R232.reuse, R8, R220 ;  /* 0x00000008e8dc723c */ /* 0x040fee00000810dc */
[----:B------:R-:W-:Y:S04]  /*1d830*/  STL.64 [R1+0x1080], R156 ;  /* 0x0010809c01007387 */ /* 0x000fe80000100a00 */
[----:B------:R3:W-:Y:S04]  /*1d840*/  STL.64 [R1+0x1088], R158 ;  /* 0x0010889e01007387 */ /* 0x0007e80000100a00 */
[----:B---3--:R-:W3:Y:S04]  /*1d850*/  LDL.LU.64 R158, [R1+0x2828] ;  /* 0x00282800019e7983 */ /* 0x008ee80000300a00 */
[----:B------:R-:W3:Y:S04]  /*1d860*/  LDL.LU.64 R156, [R1+0x2820] ;  /* 0x00282000019c7983 */ /* 0x000ee80000300a00 */
        /* <DEDUP_REMOVED lines=8> */
[C---:B--2---:R-:W-:Y:S08]  /*1d8f0*/  HMMA.1688.F32.TF32 R204, R232.reuse, R52, R200 ;  /* 0x00000034e8cc723c */ /* 0x044ff000000810c8 */
        /* <DEDUP_REMOVED lines=11> */
[----:B------:R-:W-:Y:S04]  /*1d9b0*/  STL.64 [R1+0x1048], R218 ;  /* 0x001048da01007387 */ /* 0x000fe80000100a00 */
[----:B------:R-:W-:Y:S03]  /*1d9c0*/  STL.64 [R1+0x1030], R204 ;  /* 0x001030cc01007387 */ /* 0x000fe60000100a00 */
[C---:B------:R-:W-:Y:S01]  /*1d9d0*/  HMMA.1688.F32.TF32 R168, R232.reuse, R16, R164 ;  /* 0x00000010e8a8723c */ /* 0x040fe200000810a4 */
        /* <DEDUP_REMOVED lines=15> */
[----:B------:R-:W2:Y:S04]  /*1dad0*/  LDL.LU.64 R164, [R1+0x1c0] ;  /* 0x0001c00001a47983 */ /* 0x000ea80000300a00 */
[----:B------:R-:W-:Y:S04]  /*1dae0*/  STL.64 [R1+0xfb0], R172 ;  /* 0x000fb0ac01007387 */ /* 0x000fe80000100a00 */
[----:B------:R-:W-:Y:S04]  /*1daf0*/  STL.64 [R1+0xfb8], R174 ;  /* 0x000fb8ae01007387 */ /* 0x000fe80000100a00 */
[----:B------:R-:W2:Y:S04]  /*1db00*/  LDL.LU.64 R166, [R1+0x1c8] ;  /* 0x0001c80001a67983 */ /* 0x000ea80000300a00 */
[----:B------:R1:W-:Y:S04]  /*1db10*/  STL.64 [R1+0xfa0], R168 ;  /* 0x000fa0a801007387 */ /* 0x0003e80000100a00 */
[----:B------:R1:W-:Y:S04]  /*1db20*/  STL.64 [R1+0xfa8], R170 ;  /* 0x000fa8aa01007387 */ /* 0x0003e80000100a00 */
[----:B-1----:R-:W3:Y:S04]  /*1db30*/  LDL.LU.64 R168, [R1+0x1b0] ;  /* 0x0001b00001a87983 */ /* 0x002ee80000300a00 */
[----:B------:R-:W3:Y:S04]  /*1db40*/  LDL.LU.64 R170, [R1+0x1b8] ;  /* 0x0001b80001aa7983 */ /* 0x000ee80000300a00 */
        /* <DEDUP_REMOVED lines=21> */
[----:B------:R-:W4:Y:S01]  /*1dca0*/  LDL.LU.64 R178, [R1+0x38] ;  /* 0x0000380001b27983 */ /* 0x000f220000300a00 */
[----:B--2---:R-:W-:Y:S03]  /*1dcb0*/  HMMA.1688.F32.TF32 R232, R232, R12, R164 ;  /* 0x0000000ce8e8723c */ /* 0x004fe600000810a4 */
[----:B------:R-:W2:Y:S04]  /*1dcc0*/  LDL.LU.64 R166, [R1+0x2808] ;  /* 0x0028080001a67983 */ /* 0x000ea80000300a00 */
[----:B------:R-:W2:Y:S01]  /*1dcd0*/  LDL.LU.64 R164, [R1+0x2800] ;  /* 0x0028000001a47983 */ /* 0x000ea20000300a00 */
[C---:B---3--:R-:W-:Y:S08]  /*1dce0*/  HMMA.1688.F32.TF32 R168, R236.reuse, R64, R168 ;  /* 0x00000040eca8723c */ /* 0x048ff000000810a8 */
[C---:B----4-:R-:W-:Y:S08]  /*1dcf0*/  HMMA.1688.F32.TF32 R172, R236.reuse, R60, R172 ;  /* 0x0000003cecac723c */ /* 0x050ff000000810ac */
[C---:B------:R-:W-:Y:S01]  /*1dd00*/  HMMA.1688.F32.TF32 R220, R236.reuse, R8, R220 ;  /* 0x00000008ecdc723c */ /* 0x040fe200000810dc */
[----:B------:R-:W-:Y:S04]  /*1dd10*/  STL.64 [R1+0xf30], R232 ;  /* 0x000f30e801007387 */ /* 0x000fe80000100a00 */
[----:B------:R-:W-:Y:S04]  /*1dd20*/  STL.64 [R1+0xf38], R234 ;  /* 0x000f38ea01007387 */ /* 0x000fe80000100a00 */
[----:B------:R-:W-:Y:S04]  /*1dd30*/  STL.64 [R1+0xa00], R168 ;  /* 0x000a00a801007387 */ /* 0x000fe80000100a00 */
[----:B------:R1:W-:Y:S04]  /*1dd40*/  STL.64 [R1+0xa08], R170 ;  /* 0x000a08aa01007387 */ /* 0x0003e80000100a00 */
[----:B------:R-:W-:Y:S04]  /*1dd50*/  LDS R232, [R62+0x180] ;  /* 0x000180003ee87984 */ /* 0x000fe80000000800 */
[----:B------:R-:W-:Y:S04]  /*1dd60*/  LDS R234, [R62+0x1180] ;  /* 0x001180003eea7984 */ /* 0x000fe80000000800 */
[----:B-1----:R-:W3:Y:S04]  /*1dd70*/  LDL.LU.64 R170, [R1+0x27f8] ;  /* 0x0027f80001aa7983 */ /* 0x002ee80000300a00 */
[----:B------:R-:W3:Y:S04]  /*1dd80*/  LDL.LU.64 R168, [R1+0x27f0] ;  /* 0x0027f00001a87983 */ /* 0x000ee80000300a00 */
[----:B------:R-:W-:Y:S04]  /*1dd90*/  STL.64 [R1+0x9f0], R172 ;  /* 0x0009f0ac01007387 */ /* 0x000fe80000100a00 */
[----:B------:R1:W-:Y:S04]  /*1dda0*/  STL.64 [R1+0x9f8], R174 ;  /* 0x0009f8ae01007387 */ /* 0x0003e80000100a00 */
[----:B------:R-:W-:Y:S04]  /*1ddb0*/  LDS R233, [R0+0x180] ;  /* 0x0001800000e97984 */ /* 0x000fe80000000800 */
[----:B------:R-:W4:Y:S04]  /*1ddc0*/  LDS R235, [R0+0x1180] ;  /* 0x0011800000eb7984 */ /* 0x000f280000000800 */
[----:B-1----:R-:W2:Y:S04]  /*1ddd0*/  LDL.LU.64 R174, [R1+0x27e8] ;  /* 0x0027e80001ae7983 */ /* 0x002ea80000300a00 */
[----:B------:R-:W2:Y:S04]  /*1dde0*/  LDL.LU.64 R172, [R1+0x27e0] ;  /* 0x0027e00001ac7983 */ /* 0x000ea80000300a00 */
[----:B------:R-:W-:Y:S04]  /*1ddf0*/  STL.64 [R1+0x9e0], R220 ;  /* 0x0009e0dc01007387 */ /* 0x000fe80000100a00 */
[----:B------:R1:W-:Y:S02]  /*1de00*/  STL.64 [R1+0x9e8], R222 ;  /* 0x0009e8de01007387 */ /* 0x0003e40000100a00 */
[C---:B-1----:R-:W-:Y:S08]  /*1de10*/  HMMA.1688.F32.TF32 R220, R236.reuse, R4, R216 ;  /* 0x00000004ecdc723c */ /* 0x042ff000000810d8 */
        /* <DEDUP_REMOVED lines=29> */
[----:B----4-:R-:W3:Y:S04]  /*1dff0*/  LDL.LU.64 R182, [R1+0x18] ;  /* 0x0000180001b67983 */ /* 0x010ee80000300a00 */
[----:B------:R-:W4:Y:S04]  /*1e000*/  LDL.LU.64 R184, [R1] ;  /* 0x0000000001b87983 */ /* 0x000f280000300a00 */
        /* <DEDUP_REMOVED lines=15> */
[C---:B--2---:R-:W-:Y:S08]  /*1e100*/  HMMA.1688.F32.TF32 R176, R236.reuse, R24, R176 ;  /* 0x00000018ecb0723c */ /* 0x044ff000000810b0 */
[C---:B---3--:R-:W-:Y:S08]  /*1e110*/  HMMA.1688.F32.TF32 R180, R236.reuse, R20, R180 ;  /* 0x00000014ecb4723c */ /* 0x048ff000000810b4 */
[C---:B----4-:R-:W-:Y:S07]  /*1e120*/  HMMA.1688.F32.TF32 R184, R236.reuse, R16, R184 ;  /* 0x00000010ecb8723c */ /* 0x050fee00000810b8 */
[----:B------:R-:W-:Y:S04]  /*1e130*/  STL.64 [R1+0x940], R176 ;  /* 0x000940b001007387 */ /* 0x000fe80000100a00 */
[----:B------:R1:W-:Y:S01]  /*1e140*/  STL.64 [R1+0x948], R178 ;  /* 0x000948b201007387 */ /* 0x0003e20000100a00 */
[----:B------:R-:W-:Y:S03]  /*1e150*/  HMMA.1688.F32.TF32 R236, R236, R12, R248 ;  /* 0x0000000cecec723c */ /* 0x000fe600000810f8 */
[----:B-1----:R-:W2:Y:S04]  /*1e160*/  LDL.LU.64 R178, [R1+0x27d8] ;  /* 0x0027d80001b27983 */ /* 0x002ea80000300a00 */
[----:B------:R-:W2:Y:S04]  /*1e170*/  LDL.LU.64 R176, [R1+0x27d0] ;  /* 0x0027d00001b07983 */ /* 0x000ea80000300a00 */
[----:B------:R-:W-:Y:S04]  /*1e180*/  STL.64 [R1+0x930], R180 ;  /* 0x000930b401007387 */ /* 0x000fe80000100a00 */
[----:B------:R1:W-:Y:S04]  /*1e190*/  STL.64 [R1+0x938], R182 ;  /* 0x000938b601007387 */ /* 0x0003e80000100a00 */
[----:B-1----:R-:W3:Y:S04]  /*1e1a0*/  LDL.LU.64 R182, [R1+0x27c8] ;  /* 0x0027c80001b67983 */ /* 0x002ee80000300a00 */
[----:B------:R-:W3:Y:S04]  /*1e1b0*/  LDL.LU.64 R180, [R1+0x27c0] ;  /* 0x0027c00001b47983 */ /* 0x000ee80000300a00 */
[----:B------:R-:W-:Y:S04]  /*1e1c0*/  STL.64 [R1+0x920], R184 ;  /* 0x000920b801007387 */ /* 0x000fe80000100a00 */
[----:B------:R1:W-:Y:S04]  /*1e1d0*/  STL.64 [R1+0x928], R186 ;  /* 0x000928ba01007387 */ /* 0x0003e80000100a00 */
[----:B-1----:R-:W4:Y:S04]  /*1e1e0*/  LDL.LU.64 R186, [R1+0x27b8] ;  /* 0x0027b80001ba7983 */ /* 0x002f280000300a00 */
[----:B------:R-:W4:Y:S04]  /*1e1f0*/  LDL.LU.64 R184, [R1+0x27b0] ;  /* 0x0027b00001b87983 */ /* 0x000f280000300a00 */
[----:B------:R-:W2:Y:S04]  /*1e200*/  LDL.LU.64 R248, [R1+0xa0] ;  /* 0x0000a00001f87983 */ /* 0x000ea80000300a00 */
[----:B------:R-:W2:Y:S01]  /*1e210*/  LDL.LU.64 R250, [R1+0xa8] ;  /* 0x0000a80001fa7983 */ /* 0x000ea20000300a00 */
[C---:B------:R-:W-:Y:S08]  /*1e220*/  HMMA.1688.F32.TF32 R188, R232.reuse, R64, R188 ;  /* 0x00000040e8bc723c */ /* 0x040ff000000810bc */
[C---:B------:R-:W-:Y:S08]  /*1e230*/  HMMA.1688.F32.TF32 R192, R232.reuse, R60, R192 ;  /* 0x0000003ce8c0723c */ /* 0x040ff000000810c0 */
[C---:B------:R-:W-:Y:S08]  /*1e240*/  HMMA.1688.F32.TF32 R196, R232.reuse, R8, R196 ;  /* 0x00000008e8c4723c */ /* 0x040ff000000810c4 */
[C---:B------:R-:W-:Y:S01]  /*1e250*/  HMMA.1688.F32.TF32 R200, R232.reuse, R4, R200 ;  /* 0x00000004e8c8723c */ /* 0x040fe200000810c8 */
[----:B------:R-:W-:Y:S07]  /*1e260*/  STL.64 [R1+0x910], R236 ;  /* 0x000910ec01007387 */ /* 0x000fee0000100a00 */
[C---:B------:R-:W-:Y:S01]  /*1e270*/  HMMA.1688.F32.TF32 R204, R232.reuse, R56, R204 ;  /* 0x00000038e8cc723c */ /* 0x040fe200000810cc */
[----:B------:R-:W-:Y:S04]  /*1e280*/  STL.64 [R1+0x918], R238 ;  /* 0x000918ee01007387 */ /* 0x000fe80000100a00 */
[----:B------:R-:W-:Y:S03]  /*1e290*/  STL.64 [R1+0xf00], R188 ;  /* 0x000f00bc01007387 */ /* 0x000fe60000100a00 */
[C---:B------:R-:W-:Y:S01]  /*1e2a0*/  HMMA.1688.F32.TF32 R216, R232.reuse, R52, R216 ;  /* 0x00000034e8d8723c */ /* 0x040fe200000810d8 */
[----:B------:R1:W-:Y:S04]  /*1e2b0*/  STL.64 [R1+0xf08], R190 ;  /* 0x000f08be01007387 */ /* 0x0003e80000100a00 */
[----:B------:R-:W-:Y:S03]  /*1e2c0*/  LDS R236, [R243+0x200] ;  /* 0x00020000f3ec7984 */ /* 0x000fe60000000800 */
[C---:B------:R-:W-:Y:S01]  /*1e2d0*/  HMMA.1688.F32.TF32 R220, R232.reuse, R48, R220 ;  /* 0x00000030e8dc723c */ /* 0x040fe200000810dc */
[----:B------:R-:W-:Y:S04]  /*1e2e0*/  LDS R238, [R243+0x1200] ;  /* 0x00120000f3ee7984 */ /* 0x000fe80000000800 */
[----:B-1----:R-:W3:Y:S04]  /*1e2f0*/  LDL.LU.64 R190, [R1+0x27a8] ;  /* 0x0027a80001be7983 */ /* 0x002ee80000300a00 */
[----:B------:R-:W3:Y:S04]  /*1e300*/  LDL.LU.64 R188, [R1+0x27a0] ;  /* 0x0027a00001bc7983 */ /* 0x000ee80000300a00 */
[----:B------:R-:W-:Y:S04]  /*1e310*/  STL.64 [R1+0xee0], R192 ;  /* 0x000ee0c001007387 */ /* 0x000fe80000100a00 */
[----:B------:R1:W-:Y:S01]  /*1e320*/  STL.64 [R1+0xee8], R194 ;  /* 0x000ee8c201007387 */ /* 0x0003e20000100a00 */
[C---:B------:R-:W-:Y:S03]  /*1e330*/  HMMA.1688.F32.TF32 R76, R232.reuse, R28, R76 ;  /* 0x0000001ce84c723c */ /* 0x040fe6000008104c */
[----:B------:R-:W-:Y:S04]  /*1e340*/  LDS R237, [R252+0x200] ;  /* 0x00020000fced7984 */ /* 0x000fe80000000800 */
[----:B------:R-:W2:Y:S04]  /*1e350*/  LDS R239, [R252+0x1200] ;  /* 0x00120000fcef7984 */ /* 0x000ea80000000800 */
[----:B-1----:R-:W3:Y:S04]  /*1e360*/  LDL.LU.64 R194, [R1+0x2798] ;  /* 0x0027980001c27983 */ /* 0x002ee80000300a00 */
[----:B------:R-:W3:Y:S04]  /*1e370*/  LDL.LU.64 R192, [R1+0x2790] ;  /* 0x0027900001c07983 */ /* 0x000ee80000300a00 */
[----:B------:R-:W-:Y:S04]  /*1e380*/  STL.64 [R1+0xed0], R196 ;  /* 0x000ed0c401007387 */ /* 0x000fe80000100a00 */
[----:B------:R1:W-:Y:S04]  /*1e390*/  STL.64 [R1+0xed8], R198 ;  /* 0x000ed8c601007387 */ /* 0x0003e80000100a00 */
        /* <DEDUP_REMOVED lines=17> */
[----:B------:R-:W3:Y:S01]  /*1e4b0*/  LDL.LU.64 R220, [R1+0x2740] ;  /* 0x0027400001dc7983 */ /* 0x000ee20000300a00 */
[C---:B--2---:R-:W-:Y:S11]  /*1e4c0*/  HMMA.1688.F32.TF32 R248, R232.reuse, R44, R248 ;  /* 0x0000002ce8f8723c */ /* 0x044ff600000810f8 */
[----:B------:R-:W-:Y:S11]  /*1e4d0*/  @!UPT UIADD3 URZ, URZ, URZ, URZ ;  /* 0x0000003f3f3ff290 */ /* 0x000ff6000fffe03f */
[----:B------:R-:W-:Y:S01]  /*1e4e0*/  @!UPT UIADD3 URZ, URZ, URZ, URZ ;  /* 0x0000003f3f3ff290 */ /* 0x000fe2000fffe03f */
[----:B------:R-:W-:Y:S04]  /*1e4f0*/  STL.64 [R1+0xe60], R248 ;  /* 0x000e60f801007387 */ /* 0x000fe80000100a00 */
[----:B------:R1:W-:Y:S02]  /*1e500*/  STL.64 [R1+0xe68], R250 ;  /* 0x000e68fa01007387 */ /* 0x0003e40000100a00 */
[C---:B-1----:R-:W-:Y:S08]  /*1e510*/  HMMA.1688.F32.TF32 R248, R232.reuse, R40, R244 ;  /* 0x00000028e8f8723c */ /* 0x042ff000000810f4 */
[C---:B------:R-:W-:Y:S08]  /*1e520*/  HMMA.1688.F32.TF32 R244, R232.reuse, R36, R68 ;  /* 0x00000024e8f4723c */ /* 0x040ff00000081044 */
[C---:B------:R-:W-:Y:S08]  /*1e530*/  HMMA.1688.F32.TF32 R68, R232.reuse, R32, R72 ;  /* 0x00000020e844723c */ /* 0x040ff00000081048 */
[C---:B------:R-:W-:Y:S01]  /*1e540*/  HMMA.1688.F32.TF32 R72, R232.reuse, R24, R80 ;  /* 0x00000018e848723c */ /* 0x040fe20000081050 */
[----:B------:R-:W-:Y:S04]  /*1e550*/  STL.64 [R1+0xe50], R248 ;  /* 0x000e50f801007387 */ /* 0x000fe80000100a00 */
[----:B------:R-:W-:Y:S04]  /*1e560*/  STL.64 [R1+0xe58], R250 ;  /* 0x000e58fa01007387 */ /* 0x000fe80000100a00 */
[----:B------:R-:W-:Y:S04]  /*1e570*/  STL.64 [R1+0xe30], R244 ;  /* 0x000e30f401007387 */ /* 0x000fe80000100a00 */
[----:B------:R-:W-:Y:S04]  /*1e580*/  STL.64 [R1+0xe38], R246 ;  /* 0x000e38f601007387 */ /* 0x000fe80000100a00 */
[----:B------:R-:W-:Y:S04]  /*1e590*/  STL.64 [R1+0xe20], R68 ;  /* 0x000e204401007387 */ /* 0x000fe80000100a00 */
[----:B------:R1:W-:Y:S04]  /*1e5a0*/  STL.64 [R1+0xe28], R70 ;  /* 0x000e284601007387 */ /* 0x0003e80000100a00 */
[----:B------:R-:W-:Y:S04]  /*1e5b0*/  STL.64 [R1+0xdf0], R76 ;  /* 0x000df04c01007387 */ /* 0x000fe80000100a00 */
[----:B------:R2:W-:Y:S01]  /*1e5c0*/  STL.64 [R1+0xdf8], R78 ;  /* 0x000df84e01007387 */ /* 0x0005e20000100a00 */
[C---:B-1----:R-:W-:Y:S03]  /*1e5d0*/  HMMA.1688.F32.TF32 R68, R232.reuse, R20, R84 ;  /* 0x00000014e844723c */ /* 0x042fe60000081054 */
[----:B------:R-:W-:Y:S04]  /*1e5e0*/  STL.64 [R1+0xde0], R72 ;  /* 0x000de04801007387 */ /* 0x000fe80000100a00 */
[----:B------:R1:W-:Y:S01]  /*1e5f0*/  STL.64 [R1+0xde8], R74 ;  /* 0x000de84a01007387 */ /* 0x0003e20000100a00 */
[C---:B--2---:R-:W-:Y:S03]  /*1e600*/  HMMA.1688.F32.TF32 R76, R232.reuse, R16, R88 ;  /* 0x00000010e84c723c */ /* 0x044fe60000081058 */
[----:B------:R-:W-:Y:S04]  /*1e610*/  LDS R244, [R243+0x280] ;  /* 0x00028000f3f47984 */ /* 0x000fe80000000800 */
[----:B------:R-:W-:Y:S01]  /*1e620*/  LDS R246, [R243+0x1280] ;  /* 0x00128000f3f67984 */ /* 0x000fe20000000800 */
[----:B-1----:R-:W-:Y:S03]  /*1e630*/  HMMA.1688.F32.TF32 R72, R232, R12, R92 ;  /* 0x0000000ce848723c */ /* 0x002fe6000008105c */
[----:B------:R-:W-:Y:S04]  /*1e640*/  LDS R245, [R252+0x280] ;  /* 0x00028000fcf57984 */ /* 0x000fe80000000800 */
[----:B------:R-:W-:Y:S04]  /*1e650*/  LDS R247, [R252+0x1280] ;  /* 0x00128000fcf77984 */ /* 0x000fe80000000800 */
[----:B------:R-:W-:Y:S04]  /*1e660*/  STL.64 [R1+0xdc0], R68 ;  /* 0x000dc04401007387 */ /* 0x000fe80000100a00 */
[----:B------:R-:W-:Y:S04]  /*1e670*/  STL.64 [R1+0xdc8], R70 ;  /* 0x000dc84601007387 */ /* 0x000fe80000100a00 */
[----:B------:R-:W-:Y:S04]  /*1e680*/  STL.64 [R1+0xdb0], R76 ;  /* 0x000db04c01007387 */ /* 0x000fe80000100a00 */
[----:B------:R-:W-:Y:S04]  /*1e690*/  STL.64 [R1+0xdb8], R78 ;  /* 0x000db84e01007387 */ /* 0x000fe80000100a00 */
[----:B------:R-:W-:Y:S04]  /*1e6a0*/  STL.64 [R1+0xd10], R72 ;  /* 0x000d104801007387 */ /* 0x000fe80000100a00 */
[----:B------:R1:W-:Y:S01]  /*1e6b0*/  STL.64 [R1+0xd18], R74 ;  /* 0x000d184a01007387 */ /* 0x0003e20000100a00 */
[C---:B------:R-:W-:Y:S03]  /*1e6c0*/  HMMA.1688.F32.TF32 R80, R236.reuse, R60, R148 ;  /* 0x0000003cec50723c */ /* 0x040fe60000081094 */
[----:B------:R-:W-:Y:S04]  /*1e6d0*/  LDS R68, [R62+0x200] ;  /* 0x000200003e447984 */ /* 0x000fe80000000800 */
[----:B------:R-:W-:Y:S01]  /*1e6e0*/  LDS R70, [R62+0x1200] ;  /* 0x001200003e467984 */ /* 0x000fe20000000800 */
[C---:B-1----:R-:W-:Y:S03]  /*1e6f0*/  HMMA.1688.F32.TF32 R72, R236.reuse, R64, R144 ;  /* 0x00000040ec48723c */ /* 0x042fe60000081090 */
[----:B------:R-:W-:Y:S04]  /*1e700*/  LDS R69, [R0+0x200] ;  /* 0x0002000000457984 */ /* 0x000fe80000000800 */
[----:B------:R-:W1:Y:S01]  /*1e710*/  LDS R71, [R0+0x1200] ;  /* 0x0012000000477984 */ /* 0x000e620000000800 */
[C---:B------:R-:W-:Y:S11]  /*1e720*/  HMMA.1688.F32.TF32 R76, R236.reuse, R8, R152 ;  /* 0x00000008ec4c723c */ /* 0x040ff60000081098 */
[----:B------:R-:W-:Y:S04]  /*1e730*/  @!UPT UIADD3 URZ, URZ, URZ, URZ ;  /* 0x0000003f3f3ff290 */ /* 0x000fe8000fffe03f */
[----:B------:R-:W-:Y:S04]  /*1e740*/  STL.64 [R1+0x5f0], R72 ;  /* 0x0005f04801007387 */ /* 0x000fe80000100a00 */
[----:B------:R2:W-:Y:S04]  /*1e750*/  STL.64 [R1+0x5f8], R74 ;  /* 0x0005f84a01007387 */ /* 0x0005e80000100a00 */
[----:B------:R-:W-:Y:S04]  /*1e760*/  STL.64 [R1+0x5e0], R80 ;  /* 0x0005e05001007387 */ /* 0x000fe80000100a00 */
[----:B------:R1:W-:Y:S01]  /*1e770*/  STL.64 [R1+0x5e8], R82 ;  /* 0x0005e85201007387 */ /* 0x0003e20000100a00 */
[C---:B--2---:R-:W-:Y:S03]  /*1e780*/  HMMA.1688.F32.TF32 R72, R236.reuse, R4, R160 ;  /* 0x00000004ec48723c */ /* 0x044fe600000810a0 */
[----:B------:R-:W-:Y:S04]  /*1e790*/  STL.64 [R1+0x5d0], R76 ;  /* 0x0005d04c01007387 */ /* 0x000fe80000100a00 */
[----:B------:R2:W-:Y:S01]  /*1e7a0*/  STL.64 [R1+0x5d8], R78 ;  /* 0x0005d84e01007387 */ /* 0x0005e20000100a00 */
[C---:B-1----:R-:W-:Y:S08]  /*1e7b0*/  HMMA.1688.F32.TF32 R80, R236.reuse, R56, R96 ;  /* 0x00000038ec50723c */ /* 0x042ff00000081060 */
[C---:B--2---:R-:W-:Y:S07]  /*1e7c0*/  HMMA.1688.F32.TF32 R76, R236.reuse, R52, R100 ;  /* 0x00000034ec4c723c */ /* 0x044fee0000081064 */
[----:B------:R-:W-:Y:S04]  /*1e7d0*/  STL.64 [R1+0x5b0], R72 ;  /* 0x0005b04801007387 */ /* 0x000fe80000100a00 */
[----:B------:R1:W-:Y:S04]  /*1e7e0*/  STL.64 [R1+0x5b8], R74 ;  /* 0x0005b84a01007387 */ /* 0x0003e80000100a00 */
[----:B------:R-:W-:Y:S04]  /*1e7f0*/  STL.64 [R1+0x5a0], R80 ;  /* 0x0005a05001007387 */ /* 0x000fe80000100a00 */
[----:B------:R2:W-:Y:S01]  /*1e800*/  STL.64 [R1+0x5a8], R82 ;  /* 0x0005a85201007387 */ /* 0x0005e20000100a00 */
[C---:B-1----:R-:W-:Y:S03]  /*1e810*/  HMMA.1688.F32.TF32 R72, R236.reuse, R48, R104 ;  /* 0x00000030ec48723c */ /* 0x042fe60000081068 */
[----:B------:R-:W-:Y:S04]  /*1e820*/  STL.64 [R1+0x590], R76 ;  /* 0x0005904c01007387 */ /* 0x000fe80000100a00 */
[----:B------:R1:W-:Y:S01]  /*1e830*/  STL.64 [R1+0x598], R78 ;  /* 0x0005984e01007387 */ /* 0x0003e20000100a00 */
[C---:B--2---:R-:W-:Y:S08]  /*1e840*/  HMMA.1688.F32.TF32 R80, R236.reuse, R44, R108 ;  /* 0x0000002cec50723c */ /* 0x044ff0000008106c */
[C---:B-1----:R-:W-:Y:S07]  /*1e850*/  HMMA.1688.F32.TF32 R76, R236.reuse, R40, R112 ;  /* 0x00000028ec4c723c */ /* 0x042fee0000081070 */
        /* <DEDUP_REMOVED lines=10> */
[C---:B-1----:R-:W-:Y:S03]  /*1e900*/  HMMA.1688.F32.TF32 R76, R236.reuse, R28, R124 ;  /* 0x0000001cec4c723c */ /* 0x042fe6000008107c */
[----:B------:R-:W-:Y:S04]  /*1e910*/  LDS R121, [R252+0x300] ;  /* 0x00030000fc797984 */ /* 0x000fe80000000800 */
[----:B------:R-:W1:Y:S04]  /*1e920*/  LDS R123, [R252+0x1300] ;  /* 0x00130000fc7b7984 */ /* 0x000e680000000800 */
[----:B------:R-:W-:Y:S04]  /*1e930*/  STL.64 [R1+0x550], R72 ;  /* 0x0005504801007387 */ /* 0x000fe80000100a00 */
[----:B------:R2:W-:Y:S04]  /*1e940*/  STL.64 [R1+0x558], R74 ;  /* 0x0005584a01007387 */ /* 0x0005e80000100a00 */
[----:B------:R-:W-:Y:S04]  /*1e950*/  STL.64 [R1+0x540], R80 ;  /* 0x0005405001007387 */ /* 0x000fe80000100a00 */
[----:B------:R3:W-:Y:S01]  /*1e960*/  STL.64 [R1+0x548], R82 ;  /* 0x0005485201007387 */ /* 0x0007e20000100a00 */
[C---:B--2---:R-:W-:Y:S03]  /*1e970*/  HMMA.1688.F32.TF32 R72, R236.reuse, R24, R128 ;  /* 0x00000018ec48723c */ /* 0x044fe60000081080 */
[----:B------:R-:W-:Y:S04]  /*1e980*/  STL.64 [R1+0x530], R76 ;  /* 0x0005304c01007387 */ /* 0x000fe80000100a00 */
[----:B------:R2:W-:Y:S01]  /*1e990*/  STL.64 [R1+0x538], R78 ;  /* 0x0005384e01007387 */ /* 0x0005e20000100a00 */
[C---:B---3--:R-:W-:Y:S08]  /*1e9a0*/  HMMA.1688.F32.TF32 R80, R236.reuse, R20, R132 ;  /* 0x00000014ec50723c */ /* 0x048ff00000081084 */
[C---:B--2---:R-:W-:Y:S07]  /*1e9b0*/  HMMA.1688.F32.TF32 R76, R236.reuse, R16, R136 ;  /* 0x00000010ec4c723c */ /* 0x044fee0000081088 */
[----:B------:R-:W-:Y:S04]  /*1e9c0*/  STL.64 [R1+0x3d0], R72 ;  /* 0x0003d04801007387 */ /* 0x000fe80000100a00 */
[----:B------:R2:W-:Y:S04]  /*1e9d0*/  STL.64 [R1+0x3d8], R74 ;  /* 0x0003d84a01007387 */ /* 0x0005e80000100a00 */
[----:B------:R-:W-:Y:S04]  /*1e9e0*/  STL.64 [R1+0x3c0], R80 ;  /* 0x0003c05001007387 */ /* 0x000fe80000100a00 */
[----:B------:R3:W-:Y:S01]  /*1e9f0*/  STL.64 [R1+0x3c8], R82 ;  /* 0x0003c85201007387 */ /* 0x0007e20000100a00 */
[----:B--2---:R-:W-:Y:S03]  /*1ea00*/  HMMA.1688.F32.TF32 R72, R236, R12, R140 ;  /* 0x0000000cec48723c */ /* 0x004fe6000008108c */
[----:B------:R-:W-:Y:S04]  /*1ea10*/  STL.64 [R1+0x390], R76 ;  /* 0x0003904c01007387 */ /* 0x000fe80000100a00 */
[----:B------:R2:W-:Y:S01]  /*1ea20*/  STL.64 [R1+0x398], R78 ;  /* 0x0003984e01007387 */ /* 0x0005e20000100a00 */
[C---:B---3--:R-:W-:Y:S03]  /*1ea30*/  HMMA.1688.F32.TF32 R80, R68.reuse, R8, R212 ;  /* 0x000000084450723c */ /* 0x048fe600000810d4 */
[----:B------:R-:W-:Y:S04]  /*1ea40*/  LDS R237, [R252+0x2080] ;  /* 0x00208000fced7984 */ /* 0x000fe80000000800 */
[----:B------:R-:W-:Y:S01]  /*1ea50*/  LDS R239, [R252+0x3080] ;  /* 0x00308000fcef7984 */ /* 0x000fe20000000800 */
[C---:B--2---:R-:W-:Y:S07]  /*1ea60*/  HMMA.1688.F32.TF32 R76, R68.reuse, R64, R208 ;  /* 0x00000040444c723c */ /* 0x044fee00000810d0 */
[----:B------:R-:W-:Y:S04]  /*1ea70*/  STL.64 [R1+0x370], R72 ;  /* 0x0003704801007387 */ /* 0x000fe80000100a00 */
[----:B------:R2:W-:Y:S02]  /*1ea80*/  STL.64 [R1+0x378], R74 ;  /* 0x0003784a01007387 */ /* 0x0005e40000100a00 */
[C---:B--2---:R-:W-:Y:S10]  /*1ea90*/  HMMA.1688.F32.TF32 R72, R68.reuse, R60, R228 ;  /* 0x0000003c4448723c */ /* 0x044ff400000810e4 */
[----:B------:R-:W-:Y:S04]  /*1eaa0*/  STL.64 [R1+0xb40], R76 ;  /* 0x000b404c01007387 */ /* 0x000fe80000100a00 */
[----:B------:R2:W-:Y:S01]  /*1eab0*/  STL.64 [R1+0xb48], R78 ;  /* 0x000b484e01007387 */ /* 0x0005e20000100a00 */
[C---:B------:R-:W-:Y:S03]  /*1eac0*/  HMMA.1688.F32.TF32 R84, R68.reuse, R24, R192 ;  /* 0x000000184454723c */ /* 0x040fe600000810c0 */
[----:B------:R-:W-:Y:S04]  /*1ead0*/  LDS R192, [R62+0x280] ;  /* 0x000280003ec07984 */ /* 0x000fe80000000800 */
[----:B------:R-:W-:Y:S01]  /*1eae0*/  LDS R194, [R62+0x1280] ;  /* 0x001280003ec27984 */ /* 0x000fe20000000800 */
[C---:B--2---:R-:W-:Y:S03]  /*1eaf0*/  HMMA.1688.F32.TF32 R76, R68.reuse, R4, R156 ;  /* 0x00000004444c723c */ /* 0x044fe6000008109c */
[----:B------:R-:W-:Y:S04]  /*1eb00*/  LDS R193, [R0+0x280] ;  /* 0x0002800000c17984 */ /* 0x000fe80000000800 */
[----:B------:R-:W-:Y:S04]  /*1eb10*/  LDS R195, [R0+0x1280] ;  /* 0x0012800000c37984 */ /* 0x000fe80000000800 */
[----:B------:R-:W-:Y:S04]  /*1eb20*/  STL.64 [R1+0xb30], R72 ;  /* 0x000b304801007387 */ /* 0x000fe80000100a00 */
[----:B------:R2:W-:Y:S04]  /*1eb30*/  STL.64 [R1+0xb38], R74 ;  /* 0x000b384a01007387 */ /* 0x0005e80000100a00 */
[----:B------:R-:W-:Y:S04]  /*1eb40*/  STL.64 [R1+0xb20], R80 ;  /* 0x000b205001007387 */ /* 0x000fe80000100a00 */
[----:B------:R3:W-:Y:S01]  /*1eb50*/  STL.64 [R1+0xb28], R82 ;  /* 0x000b285201007387 */ /* 0x0007e20000100a00 */
[C---:B--2---:R-:W-:Y:S03]  /*1eb60*/  HMMA.1688.F32.TF32 R72, R68.reuse, R56, R224 ;  /* 0x000000384448723c */ /* 0x044fe600000810e0 */
[----:B------:R-:W-:Y:S04]  /*1eb70*/  STL.64 [R1+0xb10], R76 ;  /* 0x000b104c01007387 */ /* 0x000fe80000100a00 */
[----:B------:R2:W-:Y:S01]  /*1eb80*/  STL.64 [R1+0xb18], R78 ;  /* 0x000b184e01007387 */ /* 0x0005e20000100a00 */
[C---:B---3--:R-:W-:Y:S03]  /*1eb90*/  HMMA.1688.F32.TF32 R80, R68.reuse, R52, R164 ;  /* 0x000000344450723c */ /* 0x048fe600000810a4 */
        /* <DEDUP_REMOVED lines=10> */
[----:B------:R-:W2:Y:S04]  /*1ec40*/  LDL.LU.64 R88, [R1+0x120] ;  /* 0x0001200001587983 */ /* 0x000ea80000300a00 */
[----:B------:R-:W-:Y:S01]  /*1ec50*/  STL.64 [R1+0xad0], R76 ;  /* 0x000ad04c01007387 */ /* 0x000fe20000100a00 */
[C---:B---3--:R-:W-:Y:S03]  /*1ec60*/  HMMA.1688.F32.TF32 R80, R68.reuse, R40, R176 ;  /* 0x000000284450723c */ /* 0x048fe600000810b0 */
[----:B------:R3:W-:Y:S04]  /*1ec70*/  STL.64 [R1+0xad8], R78 ;  /* 0x000ad84e01007387 */ /* 0x0007e80000100a00 */
[----:B------:R-:W2:Y:S01]  /*1ec80*/  LDL.LU.64 R90, [R1+0x128] ;  /* 0x00012800015a7983 */ /* 0x000ea20000300a00 */
[C---:B---3--:R-:W-:Y:S07]  /*1ec90*/  HMMA.1688.F32.TF32 R76, R68.reuse, R36, R180 ;  /* 0x00000024444c723c */ /* 0x048fee00000810b4 */
[----:B------:R-:W-:Y:S04]  /*1eca0*/  STL.64 [R1+0xab0], R72 ;  /* 0x000ab04801007387 */ /* 0x000fe80000100a00 */
[----:B------:R4:W-:Y:S04]  /*1ecb0*/  STL.64 [R1+0xab8], R74 ;  /* 0x000ab84a01007387 */ /* 0x0009e80000100a00 */
[----:B------:R3:W-:Y:S04]  /*1ecc0*/  STL.64 [R1+0xa90], R80 ;  /* 0x000a905001007387 */ /* 0x0007e80000100a00 */
[----:B------:R1:W-:Y:S01]  /*1ecd0*/  STL.64 [R1+0xa98], R82 ;  /* 0x000a985201007387 */ /* 0x0003e20000100a00 */
[C---:B----4-:R-:W-:Y:S03]  /*1ece0*/  HMMA.1688.F32.TF32 R72, R68.reuse, R32, R184 ;  /* 0x000000204448723c */ /* 0x050fe600000810b8 */
[----:B------:R-:W-:Y:S04]  /*1ecf0*/  LDS R184, [R243+0x380] ;  /* 0x00038000f3b87984 */ /* 0x000fe80000000800 */
[----:B---3--:R-:W3:Y:S04]  /*1ed00*/  LDL.LU.64 R80, [R1+0x140] ;  /* 0x0001400001507983 */ /* 0x008ee80000300a00 */
[----:B------:R-:W-:Y:S04]  /*1ed10*/  STL.64 [R1+0xa80], R76 ;  /* 0x000a804c01007387 */ /* 0x000fe80000100a00 */
[----:B------:R4:W-:Y:S04]  /*1ed20*/  STL.64 [R1+0xa88], R78 ;  /* 0x000a884e01007387 */ /* 0x0009e80000100a00 */
[----:B-1----:R-:W3:Y:S01]  /*1ed30*/  LDL.LU.64 R82, [R1+0x148] ;  /* 0x0001480001527983 */ /* 0x002ee20000300a00 */
[C---:B------:R-:W-:Y:S03]  /*1ed40*/  HMMA.1688.F32.TF32 R96, R68.reuse, R20, R196 ;  /* 0x000000144460723c */ /* 0x040fe600000810c4 */
[----:B------:R-:W-:Y:S04]  /*1ed50*/  LDS R186, [R243+0x1380] ;  /* 0x00138000f3ba7984 */ /* 0x000fe80000000800 */
[----:B------:R1:W-:Y:S04]  /*1ed60*/  STL.64 [R1+0xa60], R72 ;  /* 0x000a604801007387 */ /* 0x0003e80000100a00 */
[----:B------:R1:W-:Y:S01]  /*1ed70*/  STL.64 [R1+0xa68], R74 ;  /* 0x000a684a01007387 */ /* 0x0003e20000100a00 */
[C---:B----4-:R-:W-:Y:S03]  /*1ed80*/  HMMA.1688.F32.TF32 R76, R68.reuse, R28, R188 ;  /* 0x0000001c444c723c */ /* 0x050fe600000810bc */
[----:B------:R-:W-:Y:S04]  /*1ed90*/  LDS R185, [R252+0x380] ;  /* 0x00038000fcb97984 */ /* 0x000fe80000000800 */
[----:B-1----:R-:W4:Y:S04]  /*1eda0*/  LDL.LU.64 R72, [R1+0x160] ;  /* 0x0001600001487983 */ /* 0x002f280000300a00 */
[----:B------:R-:W4:Y:S01]  /*1edb0*/  LDL.LU.64 R74, [R1+0x168] ;  /* 0x00016800014a7983 */ /* 0x000f220000300a00 */
[C---:B------:R-:W-:Y:S03]  /*1edc0*/  HMMA.1688.F32.TF32 R92, R68.reuse, R16, R200 ;  /* 0x00000010445c723c */ /* 0x040fe600000810c8 */
[----:B------:R-:W1:Y:S04]  /*1edd0*/  LDS R187, [R252+0x1380] ;  /* 0x00138000fcbb7984 */ /* 0x000e680000000800 */
[----:B------:R-:W-:Y:S04]  /*1ede0*/  LDS R196, [R62+0x300] ;  /* 0x000300003ec47984 */ /* 0x000fe80000000800 */
[----:B------:R1:W-:Y:S04]  /*1edf0*/  STL.64 [R1+0xa50], R76 ;  /* 0x000a504c01007387 */ /* 0x0003e80000100a00 */
[----:B------:R1:W-:Y:S04]  /*1ee00*/  STL.64 [R1+0xa58], R78 ;  /* 0x000a584e01007387 */ /* 0x0003e80000100a00 */
[----:B------:R-:W-:Y:S04]  /*1ee10*/  LDS R198, [R62+0x1300] ;  /* 0x001300003ec67984 */ /* 0x000fe80000000800 */
[----:B-1----:R-:W4:Y:S04]  /*1ee20*/  LDL.LU.64 R76, [R1+0x180] ;  /* 0x00018000014c7983 */ /* 0x002f280000300a00 */
[----:B------:R-:W4:Y:S04]  /*1ee30*/  LDL.LU.64 R78, [R1+0x188] ;  /* 0x00018800014e7983 */ /* 0x000f280000300a00 */
[----:B------:R1:W-:Y:S04]  /*1ee40*/  STL.64 [R1+0xa40], R84 ;  /* 0x000a405401007387 */ /* 0x0003e80000100a00 */
[----:B------:R1:W-:Y:S04]  /*1ee50*/  STL.64 [R1+0xa48], R86 ;  /* 0x000a485601007387 */ /* 0x0003e80000100a00 */
[----:B------:R-:W-:Y:S04]  /*1ee60*/  LDS R197, [R0+0x300] ;  /* 0x0003000000c57984 */ /* 0x000fe80000000800 */
[----:B-1----:R-:W4:Y:S04]  /*1ee70*/  LDL.LU.64 R84, [R1+0x1a0] ;  /* 0x0001a00001547983 */ /* 0x002f280000300a00 */
[----:B------:R-:W-:Y:S04]  /*1ee80*/  STL.64 [R1+0xa30], R96 ;  /* 0x000a306001007387 */ /* 0x000fe80000100a00 */
[----:B------:R1:W-:Y:S04]  /*1ee90*/  STL.64 [R1+0xa38], R98 ;  /* 0x000a386201007387 */ /* 0x0003e80000100a00 */
[----:B------:R-:W4:Y:S01]  /*1eea0*/  LDL.LU.64 R86, [R1+0x1a8] ;  /* 0x0001a80001567983 */ /* 0x000f220000300a00 */
[----:B------:R-:W-:Y:S03]  /*1eeb0*/  HMMA.1688.F32.TF32 R68, R68, R12, R204 ;  /* 0x0000000c4444723c */ /* 0x000fe600000810cc */
[----:B------:R-:W-:Y:S04]  /*1eec0*/  STL.64 [R1+0xa20], R92 ;  /* 0x000a205c01007387 */ /* 0x000fe80000100a00 */
[----:B------:R1:W-:Y:S04]  /*1eed0*/  STL.64 [R1+0xa28], R94 ;  /* 0x000a285e01007387 */ /* 0x0003e80000100a00 */
[----:B------:R-:W4:Y:S01]  /*1eee0*/  LDL.LU.64 R112, [R1+0x1d0] ;  /* 0x0001d00001707983 */ /* 0x000f220000300a00 */
[C---:B-1----:R-:W-:Y:S03]  /*1eef0*/  HMMA.1688.F32.TF32 R96, R244.reuse, R64, R216 ;  /* 0x00000040f460723c */ /* 0x042fe600000810d8 */
[----:B------:R-:W4:Y:S04]  /*1ef00*/  LDL.LU.64 R114, [R1+0x1d8] ;  /* 0x0001d80001727983 */ /* 0x000f280000300a00 */
[----:B------:R-:W4:Y:S04]  /*1ef10*/  LDL.LU.64 R108, [R1+0x1f0] ;  /* 0x0001f000016c7983 */ /* 0x000f280000300a00 */
[----:B------:R-:W4:Y:S01]  /*1ef20*/  LDL.LU.64 R110, [R1+0x1f8] ;  /* 0x0001f800016e7983 */ /* 0x000f220000300a00 */
[C---:B------:R-:W-:Y:S03]  /*1ef30*/  HMMA.1688.F32.TF32 R92, R244.reuse, R60, R220 ;  /* 0x0000003cf45c723c */ /* 0x040fe600000810dc */
[----:B------:R-:W4:Y:S04]  /*1ef40*/  LDL.LU.64 R104, [R1+0x210] ;  /* 0x0002100001687983 */ /* 0x000f280000300a00 */
[----:B------:R-:W4:Y:S04]  /*1ef50*/  LDL.LU.64 R106, [R1+0x218] ;  /* 0x00021800016a7983 */ /* 0x000f280000300a00 */
[----:B------:R-:W4:Y:S04]  /*1ef60*/  LDL.LU.64 R100, [R1+0x230] ;  /* 0x0002300001647983 */ /* 0x000f280000300a00 */
[----:B------:R-:W4:Y:S04]  /*1ef70*/  LDL.LU.64 R102, [R1+0x238] ;  /* 0x0002380001667983 */ /* 0x000f280000300a00 */
[----:B------:R-:W-:Y:S04]  /*1ef80*/  STL.64 [R1+0xa10], R68 ;  /* 0x000a104401007387 */ /* 0x000fe80000100a00 */
[----:B------:R-:W-:Y:S04]  /*1ef90*/  STL.64 [R1+0xa18], R70 ;  /* 0x000a184601007387 */ /* 0x000fe80000100a00 */
[----:B------:R1:W-:Y:S04]  /*1efa0*/  STL.64 [R1+0xe0], R96 ;  /* 0x0000e06001007387 */ /* 0x0003e80000100a00 */
[----:B------:R1:W-:Y:S04]  /*1efb0*/  STL.64 [R1+0xe8], R98 ;  /* 0x0000e86201007387 */ /* 0x0003e80000100a00 */
[----:B------:R-:W2:Y:S04]  /*1efc0*/  LDS R199, [R0+0x1300] ;  /* 0x0013000000c77984 */ /* 0x000ea80000000800 */
[----:B-1----:R-:W4:Y:S04]  /*1efd0*/  LDL.LU.64 R96, [R1+0x250] ;  /* 0x0002500001607983 */ /* 0x002f280000300a00 */
[----:B------:R1:W-:Y:S04]  /*1efe0*/  STL.64 [R1+0xc0], R92 ;  /* 0x0000c05c01007387 */ /* 0x0003e80000100a00 */
[----:B------:R1:W-:Y:S04]  /*1eff0*/  STL.64 [R1+0xc8], R94 ;  /* 0x0000c85e01007387 */ /* 0x0003e80000100a00 */
[----:B------:R-:W4:Y:S01]  /*1f000*/  LDL.LU.64 R98, [R1+0x258] ;  /* 0x0002580001627983 */ /* 0x000f220000300a00 */
[C---:B--2---:R-:W-:Y:S11]  /*1f010*/  HMMA.1688.F32.TF32 R68, R244.reuse, R8, R88 ;  /* 0x00000008f444723c */ /* 0x044ff60000081058 */
[----:B------:R-:W-:Y:S11]  /*1f020*/  @!UPT UIADD3 URZ, URZ, URZ, URZ ;  /* 0x0000003f3f3ff290 */ /* 0x000ff6000fffe03f */
[----:B------:R-:W-:Y:S01]  /*1f030*/  @!UPT UIADD3 URZ, URZ, URZ, URZ ;  /* 0x0000003f3f3ff290 */ /* 0x000fe2000fffe03f */
[----:B------:R-:W-:Y:S04]  /*1f040*/  STL.64 [R1+0xb0], R68 ;  /* 0x0000b04401007387 */ /* 0x000fe80000100a00 */
[----:B------:R3:W-:Y:S04]  /*1f050*/  STL.64 [R1+0xb8], R70 ;  /* 0x0000b84601007387 */ /* 0x0007e80000100a00 */
[----:B-1----:R-:W2:Y:S04]  /*1f060*/  LDL.LU.64 R92, [R1+0x270] ;  /* 0x00027000015c7983 */ /* 0x002ea80000300a00 */
[----:B------:R-:W2:Y:S04]  /*1f070*/  LDL.LU.64 R94, [R1+0x278] ;  /* 0x00027800015e7983 */ /* 0x000ea80000300a00 */
[----:B------:R-:W2:Y:S01]  /*1f080*/  LDL.LU.64 R88, [R1+0x290] ;  /* 0x0002900001587983 */ /* 0x000ea20000300a00 */
[C---:B---3--:R-:W-:Y:S03]  /*1f090*/  HMMA.1688.F32.TF32 R68, R244.reuse, R4, R80 ;  /* 0x00000004f444723c */ /* 0x048fe60000081050 */
[----:B------:R-:W3:Y:S11]  /*1f0a0*/  LDL.LU.64 R90, [R1+0x298] ;  /* 0x00029800015a7983 */ /* 0x000ef60000300a00 */
[----:B------:R-:W-:Y:S09]  /*1f0b0*/  @!UPT UIADD3 URZ, URZ, URZ, URZ ;  /* 0x0000003f3f3ff290 */ /* 0x000ff2000fffe03f */
[----:B------:R-:W-:Y:S04]  /*1f0c0*/  STL.64 [R1+0xa0], R68 ;  /* 0x0000a04401007387 */ /* 0x000fe80000100a00 */
[----:B------:R4:W-:Y:S02]  /*1f0d0*/  STL.64 [R1+0xa8], R70 ;  /* 0x0000a84601007387 */ /* 0x0009e40000100a00 */
[C---:B----4-:R-:W-:Y:S02]  /*1f0e0*/  HMMA.1688.F32.TF32 R68, R244.reuse, R56, R72 ;  /* 0x00000038f444723c */ /* 0x050fe40000081048 */
[----:B------:R-:W4:Y:S04]  /*1f0f0*/  LDL.LU.64 R72, [R1+0x2c0] ;  /* 0x0002c00001487983 */ /* 0x000f280000300a00 */
[----:B------:R-:W4:Y:S11]  /*1f100*/  LDL.LU.64 R74, [R1+0x2c8] ;  /* 0x0002c800014a7983 */ /* 0x000f360000300a00 */
[----:B------:R-:W-:Y:S06]  /*1f110*/  @!UPT UIADD3 URZ, URZ, URZ, URZ ;  /* 0x0000003f3f3ff290 */ /* 0x000fec000fffe03f */
[----:B------:R-:W-:Y:S04]  /*1f120*/  STL.64 [R1+0x90], R68 ;  /* 0x0000904401007387 */ /* 0x000fe80000100a00 */
[----:B------:R1:W-:Y:S02]  /*1f130*/  STL.64 [R1+0x98], R70 ;  /* 0x0000984601007387 */ /* 0x0003e40000100a00 */
[C---:B-1----:R-:W-:Y:S02]  /*1f140*/  HMMA.1688.F32.TF32 R68, R244.reuse, R52, R76 ;  /* 0x00000034f444723c */ /* 0x042fe4000008104c */
[----:B------:R-:W4:Y:S04]  /*1f150*/  LDL.LU.64 R76, [R1+0x2b0] ;  /* 0x0002b000014c7983 */ /* 0x000f280000300a00 */
[----:B------:R-:W4:Y:S11]  /*1f160*/  LDL.LU.64 R78, [R1+0x2b8] ;  /* 0x0002b800014e7983 */ /* 0x000f360000300a00 */
[----:B------:R-:W-:Y:S06]  /*1f170*/  @!UPT UIADD3 URZ, URZ, URZ, URZ ;  /* 0x0000003f3f3ff290 */ /* 0x000fec000fffe03f */
[----:B------:R-:W-:Y:S04]  /*1f180*/  STL.64 [R1+0x80], R68 ;  /* 0x0000804401007387 */ /* 0x000fe80000100a00 */
[----:B------:R1:W-:Y:S04]  /*1f190*/  STL.64 [R1+0x88], R70 ;  /* 0x0000884601007387 */ /* 0x0003e80000100a00 */
[----:B------:R-:W4:Y:S04]  /*1f1a0*/  LDL.LU.64 R80, [R1+0x2e0] ;  /* 0x0002e00001507983 */ /* 0x000f280000300a00 */
[----:B------:R-:W4:Y:S01]  /*1f1b0*/  LDL.LU.64 R82, [R1+0x2e8] ;  /* 0x0002e80001527983 */ /* 0x000f220000300a00 */
[C---:B-1----:R-:W-:Y:S03]  /*1f1c0*/  HMMA.1688.F32.TF32 R68, R244.reuse, R48, R84 ;  /* 0x00000030f444723c */ /* 0x042fe60000081054 */
[----:B------:R-:W4:Y:S04]  /*1f1d0*/  LDL.LU.64 R84, [R1+0x300] ;  /* 0x0003000001547983 */ /* 0x000f280000300a00 */
[----:B------:R-:W4:Y:S01]  /*1f1e0*/  LDL.LU.64 R86, [R1+0x308] ;  /* 0x0003080001567983 */ /* 0x000f220000300a00 */
[C---:B------:R-:W-:Y:S11]  /*1f1f0*/  HMMA.1688.F32.TF32 R108, R244.reuse, R40, R108 ;  /* 0x00000028f46c723c */ /* 0x040ff6000008106c */
[----:B------:R-:W-:Y:S04]  /*1f200*/  @!UPT UIADD3 URZ, URZ, URZ, URZ ;  /* 0x0000003f3f3ff290 */ /* 0x000fe8000fffe03f */
[----:B------:R-:W-:Y:S04]  /*1f210*/  STL.64 [R1+0x70], R68 ;  /* 0x0000704401007387 */ /* 0x000fe80000100a00 */
[----:B------:R1:W-:Y:S01]  /*1f220*/  STL.64 [R1+0x78], R70 ;  /* 0x0000784601007387 */ /* 0x0003e20000100a00 */
[C---:B------:R-:W-:Y:S08]  /*1f230*/  HMMA.1688.F32.TF32 R104, R244.reuse, R36, R104 ;  /* 0x00000024f468723c */ /* 0x040ff00000081068 */
[C---:B-1----:R-:W-:Y:S08]  /*1f240*/  HMMA.1688.F32.TF32 R68, R244.reuse, R44, R112 ;  /* 0x0000002cf444723c */ /* 0x042ff00000081070 */
[C---:B------:R-:W-:Y:S08]  /*1f250*/  HMMA.1688.F32.TF32 R100, R244.reuse, R32, R100 ;  /* 0x00000020f464723c */ /* 0x040ff00000081064 */
[C---:B------:R-:W-:Y:S07]  /*1f260*/  HMMA.1688.F32.TF32 R96, R244.reuse, R28, R96 ;  /* 0x0000001cf460723c */ /* 0x040fee0000081060 */
[----:B------:R1:W-:Y:S04]  /*1f270*/  STL.64 [R1+0x60], R68 ;  /* 0x0000604401007387 */ /* 0x0003e80000100a00 */
[----:B------:R1:W-:Y:S04]  /*1f280*/  STL.64 [R1+0x68], R70 ;  /* 0x0000684601007387 */ /* 0x0003e80000100a00 */
[----:B-1----:R-:W4:Y:S04]  /*1f290*/  LDL.LU.64 R68, [R1+0x310] ;  /* 0x0003100001447983 */ /* 0x002f280000300a00 */
[----:B------:R-:W-:Y:S04]  /*1f2a0*/  STL.64 [R1+0x50], R108 ;  /* 0x0000506c01007387 */ /* 0x000fe80000100a00 */
[----:B------:R-:W-:Y:S04]  /*1f2b0*/  STL.64 [R1+0x58], R110 ;  /* 0x0000586e01007387 */ /* 0x000fe80000100a00 */
[----:B------:R-:W4:Y:S04]  /*1f2c0*/  LDL.LU.64 R70, [R1+0x318] ;  /* 0x0003180001467983 */ /* 0x000f280000300a00 */
[----:B------:R-:W-:Y:S04]  /*1f2d0*/  STL.64 [R1+0x40], R104 ;  /* 0x0000406801007387 */ /* 0x000fe80000100a00 */
[----:B------:R-:W-:Y:S04]  /*1f2e0*/  STL.64 [R1+0x48], R106 ;  /* 0x0000486a01007387 */ /* 0x000fe80000100a00 */
[----:B------:R-:W-:Y:S04]  /*1f2f0*/  STL.64 [R1+0x30], R100 ;  /* 0x0000306401007387 */ /* 0x000fe80000100a00 */
[----:B------:R-:W-:Y:S04]  /*1f300*/  STL.64 [R1+0x38], R102 ;  /* 0x0000386601007387 */ /* 0x000fe80000100a00 */
[----:B------:R-:W-:Y:S04]  /*1f310*/  STL.64 [R1+0x20], R96 ;  /* 0x0000206001007387 */ /* 0x000fe80000100a00 */
[----:B------:R-:W-:Y:S01]  /*1f320*/  STL.64 [R1+0x28], R98 ;  /* 0x0000286201007387 */ /* 0x000fe20000100a00 */
[C---:B--2---:R-:W-:Y:S08]  /*1f330*/  HMMA.1688.F32.TF32 R92, R244.reuse, R24, R92 ;  /* 0x00000018f45c723c */ /* 0x044ff0000008105c */
[C---:B---3--:R-:W-:Y:S11]  /*1f340*/  HMMA.1688.F32.TF32 R88, R244.reuse, R20, R88 ;  /* 0x00000014f458723c */ /* 0x048ff60000081058 */
[----:B------:R-:W-:Y:S04]  /*1f350*/  @!UPT UIADD3 URZ, URZ, URZ, URZ ;  /* 0x0000003f3f3ff290 */ /* 0x000fe8000fffe03f */
[----:B------:R-:W-:Y:S04]  /*1f360*/  STL.64 [R1+0x10], R92 ;  /* 0x0000105c01007387 */ /* 0x000fe80000100a00 */
[----:B------:R-:W-:Y:S01]  /*1f370*/  STL.64 [R1+0x18], R94 ;  /* 0x0000185e01007387 */ /* 0x000fe20000100a00 */
[C---:B----4-:R-:W-:Y:S03]  /*1f380*/  HMMA.1688.F32.TF32 R248, R244.reuse, R16, R72 ;  /* 0x00000010f4f8723c */ /* 0x050fe60000081048 */
[----:B------:R-:W2:Y:S04]  /*1f390*/  LDL.LU.64 R72, [R1+0x320] ;  /* 0x0003200001487983 */ /* 0x000ea80000300a00 */
[----:B------:R-:W-:Y:S04]  /*1f3a0*/  STL.64 [R1], R88 ;  /* 0x0000005801007387 */ /* 0x000fe80000100a00 */
[----:B------:R1:W-:Y:S04]  /*1f3b0*/  STL.64 [R1+0x8], R90 ;  /* 0x0000085a01007387 */ /* 0x0003e80000100a00 */
[----:B------:R-:W2:Y:S01]  /*1f3c0*/  LDL.LU.64 R74, [R1+0x328] ;  /* 0x00032800014a7983 */ /* 0x000ea20000300a00 */
[----:B------:R-:W-:Y:S07]  /*1f3d0*/  HMMA.1688.F32.TF32 R244, R244, R12, R76 ;  /* 0x0000000cf4f4723c */ /* 0x000fee000008104c */
[----:B------:R-:W-:Y:S04]  /*1f3e0*/  STL.64 [R1+0x2520], R250 ;  /* 0x002520fa01007387 */ /* 0x000fe80000100a00 */
[----:B------:R-:W-:Y:S04]  /*1f3f0*/  STL.64 [R1+0x2518], R248 ;  /* 0x002518f801007387 */ /* 0x000fe80000100a00 */
[----:B------:R-:W3:Y:S04]  /*1f400*/  LDL.LU.64 R76, [R1+0x330] ;  /* 0x00033000014c7983 */ /* 0x000ee80000300a00 */
[----:B------:R-:W3:Y:S01]  /*1f410*/  LDL.LU.64 R78, [R1+0x338] ;  /* 0x00033800014e7983 */ /* 0x000ee20000300a00 */
[C---:B-1----:R-:W-:Y:S08]  /*1f420*/  HMMA.1688.F32.TF32 R88, R120.reuse, R64, R80 ;  /* 0x000000407858723c */ /* 0x042ff00000081050 */
[C---:B------:R-:W-:Y:S01]  /*1f430*/  HMMA.1688.F32.TF32 R124, R120.reuse, R60, R84 ;  /* 0x0000003c787c723c */ /* 0x040fe20000081054 */
[----:B------:R-:W-:Y:S04]  /*1f440*/  STL.64 [R1+0x2530], R246 ;  /* 0x002530f601007387 */ /* 0x000fe80000100a00 */
[----:B------:R-:W-:Y:S04]  /*1f450*/  STL.64 [R1+0x2528], R244 ;  /* 0x002528f401007387 */ /* 0x000fe80000100a00 */
[----:B------:R-:W4:Y:S04]  /*1f460*/  LDL.LU R243, [R1+0x273c] ;  /* 0x00273c0001f37983 */ /* 0x000f280000300800 */
[----:B------:R-:W4:Y:S04]  /*1f470*/  LDL.LU.64 R80, [R1+0x340] ;  /* 0x0003400001507983 */ /* 0x000f280000300a00 */
[----:B------:R-:W4:Y:S04]  /*1f480*/  LDL.LU.64 R82, [R1+0x348] ;  /* 0x0003480001527983 */ /* 0x000f280000300a00 */
[----:B------:R1:W-:Y:S04]  /*1f490*/  STL.64 [R1+0xd0], R88 ;  /* 0x0000d05801007387 */ /* 0x0003e80000100a00 */
[----:B------:R1:W-:Y:S04]  /*1f4a0*/  STL.64 [R1+0xd8], R90 ;  /* 0x0000d85a01007387 */ /* 0x0003e80000100a00 */
[----:B------:R-:W4:Y:S04]  /*1f4b0*/  LDL.LU.64 R84, [R1+0x350] ;  /* 0x0003500001547983 */ /* 0x000f280000300a00 */
[----:B------:R-:W4:Y:S04]  /*1f4c0*/  LDL.LU.64 R86, [R1+0x358] ;  /* 0x0003580001567983 */ /* 0x000f280000300a00 */
[----:B-1----:R-:W4:Y:S04]  /*1f4d0*/  LDL.LU.64 R88, [R1+0x360] ;  /* 0x0003600001587983 */ /* 0x002f280000300a00 */
[----:B------:R-:W4:Y:S04]  /*1f4e0*/  LDL.LU.64 R90, [R1+0x368] ;  /* 0x00036800015a7983 */ /* 0x000f280000300a00 */
[----:B------:R-:W4:Y:S04]  /*1f4f0*/  LDL.LU.64 R92, [R1+0x380] ;  /* 0x00038000015c7983 */ /* 0x000f280000300a00 */
[----:B------:R-:W4:Y:S04]  /*1f500*/  LDL.LU.64 R94, [R1+0x388] ;  /* 0x00038800015e7983 */ /* 0x000f280000300a00 */
[----:B------:R-:W-:Y:S04]  /*1f510*/  STL.64 [R1+0x2540], R126 ;  /* 0x0025407e01007387 */ /* 0x000fe80000100a00 */
[----:B------:R-:W-:Y:S04]  /*1f520*/  STL.64 [R1+0x2538], R124 ;  /* 0x0025387c01007387 */ /* 0x000fe80000100a00 */
        /* <DEDUP_REMOVED lines=8> */
[----:B------:R-:W-:Y:S04]  /*1f5b0*/  STL.64 [R1+0x2548], R68 ;  /* 0x0025484401007387 */ /* 0x000fe80000100a00 */
[----:B------:R-:W4:Y:S04]  /*1f5c0*/  LDL.LU.64 R104, [R1+0x3e0] ;  /* 0x0003e00001687983 */ /* 0x000f280000300a00 */
[----:B------:R-:W4:Y:S04]  /*1f5d0*/  LDL.LU.64 R106, [R1+0x3e8] ;  /* 0x0003e800016a7983 */ /* 0x000f280000300a00 */
[----:B------:R-:W4:Y:S04]  /*1f5e0*/  LDL.LU.64 R108, [R1+0x3f0] ;  /* 0x0003f000016c7983 */ /* 0x000f280000300a00 */
[----:B------:R-:W4:Y:S01]  /*1f5f0*/  LDL.LU.64 R110, [R1+0x3f8] ;  /* 0x0003f800016e7983 */ /* 0x000f220000300a00 */
[C---:B--2---:R-:W-:Y:S11]  /*1f600*/  HMMA.1688.F32.TF32 R72, R120.reuse, R4, R72 ;  /* 0x000000047848723c */ /* 0x044ff60000081048 */
[----:B------:R-:W-:Y:S11]  /*1f610*/  @!UPT UIADD3 URZ, URZ, URZ, URZ ;  /* 0x0000003f3f3ff290 */ /* 0x000ff6000fffe03f */
[----:B------:R-:W-:Y:S01]  /*1f620*/  @!UPT UIADD3 URZ, URZ, URZ, URZ ;  /* 0x0000003f3f3ff290 */ /* 0x000fe2000fffe03f */
[----:B------:R-:W-:Y:S04]  /*1f630*/  STL.64 [R1+0x2560], R74 ;  /* 0x0025604a01007387 */ /* 0x000fe80000100a00 */
[----:B------:R1:W-:Y:S04]  /*1f640*/  STL.64 [R1+0x2558], R72 ;  /* 0x0025584801007387 */ /* 0x0003e80000100a00 */
[----:B------:R-:W2:Y:S04]  /*1f650*/  LDL.LU.64 R112, [R1+0x400] ;  /* 0x0004000001707983 */ /* 0x000ea80000300a00 */
[----:B------:R-:W2:Y:S04]  /*1f660*/  LDL.LU.64 R114, [R1+0x408] ;  /* 0x0004080001727983 */ /* 0x000ea80000300a00 */
[----:B-1----:R-:W2:Y:S01]  /*1f670*/  LDL.LU.64 R72, [R1+0x420] ;  /* 0x0004200001487983 */ /* 0x002ea20000300a00 */
[C---:B---3--:R-:W-:Y:S03]  /*1f680*/  HMMA.1688.F32.TF32 R76, R120.reuse, R56, R76 ;  /* 0x00000038784c723c */ /* 0x048fe6000008104c */
[----:B------:R-:W3:Y:S05]  /*1f690*/  LDL.LU.64 R74, [R1+0x428] ;  /* 0x00042800014a7983 */ /* 0x000eea0000300a00 */
[C---:B----4-:R-:W-:Y:S08]  /*1f6a0*/  HMMA.1688.F32.TF32 R80, R120.reuse, R52, R80 ;  /* 0x000000347850723c */ /* 0x050ff00000081050 */
        /* <DEDUP_REMOVED lines=16> */
[----:B------:R-:W4:Y:S04]  /*1f7b0*/  LDL.LU.64 R68, [R1+0x410] ;  /* 0x0004100001447983 */ /* 0x000f280000300a00 */
[----:B------:R-:W4:Y:S01]  /*1f7c0*/  LDL.LU.64 R70, [R1+0x418] ;  /* 0x0004180001467983 */ /* 0x000f220000300a00 */
[C---:B------:R-:W-:Y:S08]  /*1f7d0*/  HMMA.1688.F32.TF32 R100, R120.reuse, R32, R100 ;  /* 0x000000207864723c */ /* 0x040ff00000081064 */
[C---:B------:R-:W-:Y:S08]  /*1f7e0*/  HMMA.1688.F32.TF32 R104, R120.reuse, R28, R104 ;  /* 0x0000001c7868723c */ /* 0x040ff00000081068 */
[C---:B------:R-:W-:Y:S07]  /*1f7f0*/  HMMA.1688.F32.TF32 R108, R120.reuse, R24, R108 ;  /* 0x00000018786c723c */ /* 0x040fee000008106c */
[----:B------:R-:W-:Y:S04]  /*1f800*/  STL.64 [R1+0x25d0], R102 ;  /* 0x0025d06601007387 */ /* 0x000fe80000100a00 */
[----:B------:R1:W-:Y:S04]  /*1f810*/  STL.64 [R1+0x25c8], R100 ;  /* 0x0025c86401007387 */ /* 0x0003e80000100a00 */
[----:B------:R-:W-:Y:S04]  /*1f820*/  STL.64 [R1+0x25e0], R106 ;  /* 0x0025e06a01007387 */ /* 0x000fe80000100a00 */
[----:B------:R-:W-:Y:S04]  /*1f830*/  STL.64 [R1+0x25d8], R104 ;  /* 0x0025d86801007387 */ /* 0x000fe80000100a00 */
[----:B------:R-:W-:Y:S04]  /*1f840*/  STL.64 [R1+0x25f0], R110 ;  /* 0x0025f06e01007387 */ /* 0x000fe80000100a00 */
[----:B------:R-:W-:Y:S01]  /*1f850*/  STL.64 [R1+0x25e8], R108 ;  /* 0x0025e86c01007387 */ /* 0x000fe20000100a00 */
[C---:B--2---:R-:W-:Y:S11]  /*1f860*/  HMMA.1688.F32.TF32 R112, R120.reuse, R20, R112 ;  /* 0x000000147870723c */ /* 0x044ff60000081070 */
[----:B------:R-:W-:Y:S11]  /*1f870*/  @!UPT UIADD3 URZ, URZ, URZ, URZ ;  /* 0x0000003f3f3ff290 */ /* 0x000ff6000fffe03f */
[----:B------:R-:W-:Y:S01]  /*1f880*/  @!UPT UIADD3 URZ, URZ, URZ, URZ ;  /* 0x0000003f3f3ff290 */ /* 0x000fe2000fffe03f */
[----:B------:R-:W-:Y:S04]  /*1f890*/  STL.64 [R1+0x2600], R114 ;  /* 0x0026007201007387 */ /* 0x000fe80000100a00 */
[----:B------:R-:W-:Y:S04]  /*1f8a0*/  STL.64 [R1+0x25f8], R112 ;  /* 0x0025f87001007387 */ /* 0x000fe80000100a00 */
        /* <DEDUP_REMOVED lines=13> */
[----:B------:R-:W2:Y:S01]  /*1f980*/  LDL.LU.64 R90, [R1+0x4a8] ;  /* 0x0004a800015a7983 */ /* 0x000ea20000300a00 */
[C---:B---3--:R-:W-:Y:S03]  /*1f990*/  HMMA.1688.F32.TF32 R116, R120.reuse, R16, R72 ;  /* 0x000000107874723c */ /* 0x048fe60000081048 */
[----:B------:R-:W3:Y:S04]  /*1f9a0*/  LDL.LU.64 R84, [R1+0x4b0] ;  /* 0x0004b00001547983 */ /* 0x000ee80000300a00 */
[----:B------:R-:W3:Y:S11]  /*1f9b0*/  LDL.LU.64 R86, [R1+0x4b8] ;  /* 0x0004b80001567983 */ /* 0x000ef60000300a00 */
[----:B------:R-:W-:Y:S05]  /*1f9c0*/  @!UPT UIADD3 URZ, URZ, URZ, URZ ;  /* 0x0000003f3f3ff290 */ /* 0x000fea000fffe03f */
[----:B------:R-:W-:Y:S04]  /*1f9d0*/  STL.64 [R1+0x2610], R118 ;  /* 0x0026107601007387 */ /* 0x000fe80000100a00 */
[----:B------:R1:W-:Y:S04]  /*1f9e0*/  STL.64 [R1+0x2608], R116 ;  /* 0x0026087401007387 */ /* 0x0003e80000100a00 */
[----:B-1----:R-:W3:Y:S04]  /*1f9f0*/  LDL.LU.64 R116, [R1+0x4c0] ;  /* 0x0004c00001747983 */ /* 0x002ee80000300a00 */
        /* <DEDUP_REMOVED lines=8> */
[----:B------:R-:W3:Y:S01]  /*1fa80*/  LDL.LU.64 R82, [R1+0x508] ;  /* 0x0005080001527983 */ /* 0x000ee20000300a00 */
[----:B----4-:R-:W-:Y:S03]  /*1fa90*/  HMMA.1688.F32.TF32 R120, R120, R12, R68 ;  /* 0x0000000c7878723c */ /* 0x010fe60000081044 */
[----:B------:R-:W4:Y:S04]  /*1faa0*/  LDL.LU.64 R76, [R1+0x510] ;  /* 0x00051000014c7983 */ /* 0x000f280000300a00 */
[----:B------:R-:W4:Y:S04]  /*1fab0*/  LDL.LU.64 R78, [R1+0x518] ;  /* 0x00051800014e7983 */ /* 0x000f280000300a00 */
[----:B------:R-:W4:Y:S04]  /*1fac0*/  LDL.LU.64 R72, [R1+0x520] ;  /* 0x0005200001487983 */ /* 0x000f280000300a00 */
[----:B------:R-:W4:Y:S04]  /*1fad0*/  LDL.LU.64 R74, [R1+0x528] ;  /* 0x00052800014a7983 */ /* 0x000f280000300a00 */
[----:B------:R-:W4:Y:S04]  /*1fae0*/  LDL.LU.64 R68, [R1+0x5c0] ;  /* 0x0005c00001447983 */ /* 0x000f280000300a00 */
[----:B------:R-:W4:Y:S01]  /*1faf0*/  LDL.LU.64 R70, [R1+0x5c8] ;  /* 0x0005c80001467983 */ /* 0x000f220000300a00 */
[C---:B--2---:R-:W-:Y:S03]  /*1fb00*/  HMMA.1688.F32.TF32 R136, R184.reuse, R4, R100 ;  /* 0x00000004b888723c */ /* 0x044fe60000081064 */
[----:B------:R-:W2:Y:S04]  /*1fb10*/  LDL.LU.64 R100, [R1+0x610] ;  /* 0x0006100001647983 */ /* 0x000ea80000300a00 */
[----:B------:R-:W2:Y:S01]  /*1fb20*/  LDL.LU.64 R102, [R1+0x618] ;  /* 0x0006180001667983 */ /* 0x000ea20000300a00 */
[C---:B------:R-:W-:Y:S03]  /*1fb30*/  HMMA.1688.F32.TF32 R140, R184.reuse, R56, R96 ;  /* 0x00000038b88c723c */ /* 0x040fe60000081060 */
        /* <DEDUP_REMOVED lines=8> */
[C---:B---3--:R-:W-:Y:S03]  /*1fbc0*/  HMMA.1688.F32.TF32 R152, R184.reuse, R44, R84 ;  /* 0x0000002cb898723c */ /* 0x048fe60000081054 */
[----:B------:R-:W3:Y:S04]  /*1fbd0*/  LDL.LU.64 R84, [R1+0x650] ;  /* 0x0006500001547983 */ /* 0x000ee80000300a00 */
[----:B------:R-:W3:Y:S01]  /*1fbe0*/  LDL.LU.64 R86, [R1+0x658] ;  /* 0x0006580001567983 */ /* 0x000ee20000300a00 */
[----:B----4-:R-:W-:Y:S03]  /*1fbf0*/  HMMA.1688.F32.TF32 R176, R184, R20, R76 ;  /* 0x00000014b8b0723c */ /* 0x010fe6000008104c */
[----:B------:R-:W4:Y:S04]  /*1fc00*/  LDL.LU.64 R76, [R1+0x660] ;  /* 0x00066000014c7983 */ /* 0x000f280000300a00 */
[----:B------:R-:W4:Y:S01]  /*1fc10*/  LDL.LU.64 R78, [R1+0x668] ;  /* 0x00066800014e7983 */ /* 0x000f220000300a00 */
[----:B------:R-:W-:Y:S08]  /*1fc20*/  HMMA.1688.F32.TF32 R68, R192, R64, R68 ;  /* 0x00000040c044723c */ /* 0x000ff00000081044 */
[C---:B------:R-:W-:Y:S11]  /*1fc30*/  HMMA.1688.F32.TF32 R180, R184.reuse, R16, R72 ;  /* 0x00000010b8b4723c */ /* 0x040ff60000081048 */
[----:B------:R-:W-:Y:S04]  /*1fc40*/  @!UPT UIADD3 URZ, URZ, URZ, URZ ;  /* 0x0000003f3f3ff290 */ /* 0x000fe8000fffe03f */
[----:B------:R1:W-:Y:S04]  /*1fc50*/  STL.64 [R1+0x250], R68 ;  /* 0x0002504401007387 */ /* 0x0003e80000100a00 */
[----:B------:R1:W-:Y:S04]  /*1fc60*/  STL.64 [R1+0x258], R70 ;  /* 0x0002584601007387 */ /* 0x0003e80000100a00 */
[----:B------:R-:W4:Y:S04]  /*1fc70*/  LDL.LU.64 R72, [R1+0x670] ;  /* 0x0006700001487983 */ /* 0x000f280000300a00 */
[----:B------:R-:W4:Y:S01]  /*1fc80*/  LDL.LU.64 R74, [R1+0x678] ;  /* 0x00067800014a7983 */ /* 0x000f220000300a00 */
[----:B------:R-:W-:Y:S03]  /*1fc90*/  HMMA.1688.F32.TF32 R172, R184, R24, R80 ;  /* 0x00000018b8ac723c */ /* 0x000fe60000081050 */
[----:B------:R-:W4:Y:S04]  /*1fca0*/  LDL.LU.64 R80, [R1+0x680] ;  /* 0x0006800001507983 */ /* 0x000f280000300a00 */
[----:B------:R-:W4:Y:S04]  /*1fcb0*/  LDL.LU.64 R82, [R1+0x688] ;  /* 0x0006880001527983 */ /* 0x000f280000300a00 */
[----:B-1----:R-:W4:Y:S04]  /*1fcc0*/  LDL.LU.64 R68, [R1+0x690] ;  /* 0x0006900001447983 */ /* 0x002f280000300a00 */
[----:B------:R-:W4:Y:S04]  /*1fcd0*/  LDL.LU.64 R70, [R1+0x698] ;  /* 0x0006980001467983 */ /* 0x000f280000300a00 */
[----:B------:R-:W4:Y:S04]  /*1fce0*/  LDL.LU R62, [R1+0x2738] ;  /* 0x00273800013e7983 */ /* 0x000f280000300800 */
[----:B------:R-:W-:Y:S01]  /*1fcf0*/  STL [R1+0x2510], R3 ;  /* 0x0025100301007387 */ /* 0x000fe20000100800 */
[C---:B--2---:R-:W-:Y:S08]  /*1fd00*/  HMMA.1688.F32.TF32 R100, R192.reuse, R60, R100 ;  /* 0x0000003cc064723c */ /* 0x044ff00000081064 */
[C---:B------:R-:W-:Y:S08]  /*1fd10*/  HMMA.1688.F32.TF32 R96, R192.reuse, R8, R96 ;  /* 0x00000008c060723c */ /* 0x040ff00000081060 */
[C---:B------:R-:W-:Y:S08]  /*1fd20*/  HMMA.1688.F32.TF32 R92, R192.reuse, R4, R92 ;  /* 0x00000004c05c723c */ /* 0x040ff0000008105c */
[C---:B------:R-:W-:Y:S01]  /*1fd30*/  HMMA.1688.F32.TF32 R88, R192.reuse, R56, R88 ;  /* 0x00000038c058723c */ /* 0x040fe20000081058 */
[----:B------:R-:W-:Y:S04]  /*1fd40*/  STL.64 [R1+0x330], R100 ;  /* 0x0003306401007387 */ /* 0x000fe80000100a00 */
[----:B------:R-:W-:Y:S04]  /*1fd50*/  STL.64 [R1+0x338], R102 ;  /* 0x0003386601007387 */ /* 0x000fe80000100a00 */
[----:B------:R1:W-:Y:S04]  /*1fd60*/  STL.64 [R1+0x320], R96 ;  /* 0x0003206001007387 */ /* 0x0003e80000100a00 */
[----:B------:R2:W-:Y:S01]  /*1fd70*/  STL.64 [R1+0x328], R98 ;  /* 0x0003286201007387 */ /* 0x0005e20000100a00 */
[C---:B---3--:R-:W-:Y:S03]  /*1fd80*/  HMMA.1688.F32.TF32 R84, R192.reuse, R52, R84 ;  /* 0x00000034c054723c */ /* 0x048fe60000081054 */
[----:B------:R-:W-:Y:S04]  /*1fd90*/  STL.64 [R1+0x310], R92 ;  /* 0x0003105c01007387 */ /* 0x000fe80000100a00 */
[----:B------:R-:W-:Y:S04]  /*1fda0*/  STL.64 [R1+0x318], R94 ;  /* 0x0003185e01007387 */ /* 0x000fe80000100a00 */
[----:B-1----:R-:W3:Y:S04]  /*1fdb0*/  LDL.LU.64 R96, [R1+0x6a0] ;  /* 0x0006a00001607983 */ /* 0x002ee80000300a00 */
[----:B------:R-:W-:Y:S04]  /*1fdc0*/  STL.64 [R1+0x300], R88 ;  /* 0x0003005801007387 */ /* 0x000fe80000100a00 */
[----:B------:R-:W-:Y:S04]  /*1fdd0*/  STL.64 [R1+0x308], R90 ;  /* 0x0003085a01007387 */ /* 0x000fe80000100a00 */
[----:B--2---:R-:W3:Y:S04]  /*1fde0*/  LDL.LU.64 R98, [R1+0x6a8] ;  /* 0x0006a80001627983 */ /* 0x004ee80000300a00 */
[----:B------:R-:W-:Y:S04]  /*1fdf0*/  STL.64 [R1+0x2f0], R84 ;  /* 0x0002f05401007387 */ /* 0x000fe80000100a00 */
[----:B------:R4:W-:Y:S02]  /*1fe00*/  STL.64 [R1+0x2f8], R86 ;  /* 0x0002f85601007387 */ /* 0x0009e40000100a00 */
[C---:B----4-:R-:W-:Y:S02]  /*1fe10*/  HMMA.1688.F32.TF32 R84, R192.reuse, R48, R76 ;  /* 0x00000030c054723c */ /* 0x050fe4000008104c */
[----:B------:R-:W2:Y:S04]  /*1fe20*/  LDL.LU.64 R76, [R1+0x6b0] ;  /* 0x0006b000014c7983 */ /* 0x000ea80000300a00 */
[----:B------:R-:W2:Y:S11]  /*1fe30*/  LDL.LU.64 R78, [R1+0x6b8] ;  /* 0x0006b800014e7983 */ /* 0x000eb60000300a00 */
[----:B------:R-:W-:Y:S06]  /*1fe40*/  @!UPT UIADD3 URZ, URZ, URZ, URZ ;  /* 0x0000003f3f3ff290 */ /* 0x000fec000fffe03f */
[----:B------:R-:W-:Y:S04]  /*1fe50*/  STL.64 [R1+0x2e0], R84 ;  /* 0x0002e05401007387 */ /* 0x000fe80000100a00 */
[----:B------:R1:W-:Y:S02]  /*1fe60*/  STL.64 [R1+0x2e8], R86 ;  /* 0x0002e85601007387 */ /* 0x0003e40000100a00 */
[C---:B-1----:R-:W-:Y:S02]  /*1fe70*/  HMMA.1688.F32.TF32 R84, R192.reuse, R44, R72 ;  /* 0x0000002cc054723c */ /* 0x042fe40000081048 */
[----:B------:R-:W4:Y:S04]  /*1fe80*/  LDL.LU.64 R72, [R1+0x6c0] ;  /* 0x0006c00001487983 */ /* 0x000f280000300a00 */
[----:B------:R-:W4:Y:S02]  /*1fe90*/  LDL.LU.64 R74, [R1+0x6c8] ;  /* 0x0006c800014a7983 */ /* 0x000f240000300a00 */
[C---:B------:R-:W-:Y:S11]  /*1fea0*/  HMMA.1688.F32.TF32 R80, R192.reuse, R40, R80 ;  /* 0x00000028c050723c */ /* 0x040ff60000081050 */
[----:B------:R-:W-:Y:S04]  /*1feb0*/  @!UPT UIADD3 URZ, URZ, URZ, URZ ;  /* 0x0000003f3f3ff290 */ /* 0x000fe8000fffe03f */
[----:B------:R-:W-:Y:S04]  /*1fec0*/  STL.64 [R1+0x2d0], R84 ;  /* 0x0002d05401007387 */ /* 0x000fe80000100a00 */
[----:B------:R-:W-:Y:S04]  /*1fed0*/  STL.64 [R1+0x2d8], R86 ;  /* 0x0002d85601007387 */ /* 0x000fe80000100a00 */
[----:B------:R-:W4:Y:S04]  /*1fee0*/  LDL.LU.64 R88, [R1+0x6e0] ;  /* 0x0006e00001587983 */ /* 0x000f280000300a00 */
[----:B------:R-:W4:Y:S01]  /*1fef0*/  LDL.LU.64 R90, [R1+0x6e8] ;  /* 0x0006e800015a7983 */ /* 0x000f220000300a00 */
[C---:B------:R-:W-:Y:S03]  /*1ff00*/  HMMA.1688.F32.TF32 R68, R192.reuse, R36, R68 ;  /* 0x00000024c044723c */ /* 0x040fe60000081044 */
[----:B------:R-:W-:Y:S04]  /*1ff10*/  STL.64 [R1+0x2c0], R80 ;  /* 0x0002c05001007387 */ /* 0x000fe80000100a00 */
[----:B------:R-:W-:Y:S04]  /*1ff20*/  STL.64 [R1+0x2c8], R82 ;  /* 0x0002c85201007387 */ /* 0x000fe80000100a00 */
[----:B------:R-:W4:Y:S04]  /*1ff30*/  LDL.LU.64 R92, [R1+0x710] ;  /* 0x00071000015c7983 */ /* 0x000f280000300a00 */
[----:B------:R-:W4:Y:S08]  /*1ff40*/  LDL.LU.64 R94, [R1+0x718] ;  /* 0x00071800015e7983 */ /* 0x000f300000300a00 */
[----:B------:R1:W-:Y:S04]  /*1ff50*/  STL.64 [R1+0x2b0], R68 ;  /* 0x0002b04401007387 */ /* 0x0003e80000100a00 */
[----:B------:R1:W-:Y:S04]  /*1ff60*/  STL.64 [R1+0x2b8], R70 ;  /* 0x0002b84601007387 */ /* 0x0003e80000100a00 */
[----:B-1----:R-:W4:Y:S04]  /*1ff70*/  LDL.LU.64 R68, [R1+0x700] ;  /* 0x0007000001447983 */ /* 0x002f280000300a00 */
[----:B------:R-:W4:Y:S04]  /*1ff80*/  LDL.LU.64 R70, [R1+0x708] ;  /* 0x0007080001467983 */ /* 0x000f280000300a00 */
[----:B------:R-:W4:Y:S04]  /*1ff90*/  LDL.LU.64 R84, [R1+0x6f0] ;  /* 0x0006f00001547983 */ /* 0x000f280000300a00 */
[----:B------:R-:W4:Y:S04]  /*1ffa0*/  LDL.LU.64 R86, [R1+0x6f8] ;  /* 0x0006f80001567983 */ /* 0x000f280000300a00 */
[----:B------:R-:W4:Y:S04]  /*1ffb0*/  LDL.LU.64 R80, [R1+0x720] ;  /* 0x0007200001507983 */ /* 0x000f280000300a00 */
[----:B------:R-:W4:Y:S01]  /*1ffc0*/  LDL.LU.64 R82, [R1+0x728] ;  /* 0x0007280001527983 */ /* 0x000f220000300a00 */
[----:B---3--:R-:W-:Y:S11]  /*1ffd0*/  HMMA.1688.F32.TF32 R96, R192, R32, R96 ;  /* 0x00000020c060723c */ /* 0x008ff60000081060 */
[----:B------:R-:W-:Y:S11]  /*1ffe0*/  @!UPT UIADD3 URZ, URZ, URZ, URZ ;  /* 0x0000003f3f3ff290 */ /* 0x000ff6000fffe03f */
[----:B------:R-:W-:Y:S01]  /*1fff0*/  @!UPT UIADD3 URZ, URZ, URZ, URZ ;  /* 0x0000003f3f3ff290 */ /* 0x000fe2000fffe03f */
[----:B------:R-:W-:Y:S01]  /*20000*/  STL.64 [R1+0x2a0], R96 ;  /* 0x0002a06001007387 */ /* 0x000fe20000100a00 */
[----:B------:R-:W-:-:S03]  /*20010*/  IMAD.MOV.U32 R3, RZ, RZ, R99 ;  /* 0x000000ffff037224 */ /* 0x000fc600078e0063 */
[----:B------:R2:W-:Y:S02]  /*20020*/  STL [R1+0x2a8], R98 ;  /* 0x0002a86201007387 */ /* 0x0005e40000100800 */
[C---:B--2---:R-:W-:Y:S02]  /*20030*/  HMMA.1688.F32.TF32 R96, R192.reuse, R28, R76 ;  /* 0x0000001cc060723c */ /* 0x044fe4000008104c */
[----:B------:R-:W2:Y:S04]  /*20040*/  LDL.LU.64 R76, [R1+0x730] ;  /* 0x00073000014c7983 */ /* 0x000ea80000300a00 */
[----:B------:R-:W2:Y:S11]  /*20050*/  LDL.LU.64 R78, [R1+0x738] ;  /* 0x00073800014e7983 */ /* 0x000eb60000300a00 */
[----:B------:R-:W-:Y:S06]  /*20060*/  @!UPT UIADD3 URZ, URZ, URZ, URZ ;  /* 0x0000003f3f3ff290 */ /* 0x000fec000fffe03f */
[----:B------:R-:W-:Y:S04]  /*20070*/  STL.64 [R1+0x290], R96 ;  /* 0x0002906001007387 */ /* 0x000fe80000100a00 */
[----:B------:R4:W-:Y:S02]  /*20080*/  STL.64 [R1+0x298], R98 ;  /* 0x0002986201007387 */ /* 0x0009e40000100a00 */
[C---:B----4-:R-:W-:Y:S02]  /*20090*/  HMMA.1688.F32.TF32 R96, R192.reuse, R24, R72 ;  /* 0x00000018c060723c */ /* 0x050fe40000081048 */
[----:B------:R-:W3:Y:S04]  /*200a0*/  LDL.LU.64 R72, [R1+0x740] ;  /* 0x0007400001487983 */ /* 0x000ee80000300a00 */
[----:B------:R-:W3:Y:S11]  /*200b0*/  LDL.LU.64 R74, [R1+0x748] ;  /* 0x00074800014a7983 */ /* 0x000ef60000300a00 */
        /* <DEDUP_REMOVED lines=8> */
[----:B------:R1:W-:Y:S02]  /*20140*/  STL.64 [R1+0x278], R98 ;  /* 0x0002786201007387 */ /* 0x0003e40000100a00 */
[C---:B-1----:R-:W-:Y:S08]  /*20150*/  HMMA.1688.F32.TF32 R96, R192.reuse, R16, R92 ;  /* 0x00000010c060723c */ /* 0x042ff0000008105c */
[----:B------:R-:W-:Y:S01]  /*20160*/  HMMA.1688.F32.TF32 R92, R192, R12, R68 ;  /* 0x0000000cc05c723c */ /* 0x000fe20000081044 */
[----:B------:R-:W4:Y:S11]  /*20170*/  LDL.LU.64 R68, [R1+0x760] ;  /* 0x0007600001447983 */ /* 0x000f360000300a00 */
[----:B------:R-:W-:Y:S03]  /*20180*/  @!UPT UIADD3 URZ, URZ, URZ, URZ ;  /* 0x0000003f3f3ff290 */ /* 0x000fe6000fffe03f */
[----:B------:R-:W-:Y:S04]  /*20190*/  STL.64 [R1+0x260], R96 ;  /* 0x0002606001007387 */ /* 0x000fe80000100a00 */
[----:B------:R-:W-:Y:S04]  /*201a0*/  STL.64 [R1+0x268], R98 ;  /* 0x0002686201007387 */ /* 0x000fe80000100a00 */
[----:B------:R-:W4:Y:S04]  /*201b0*/  LDL.LU.64 R70, [R1+0x768] ;  /* 0x0007680001467983 */ /* 0x000f280000300a00 */
        /* <DEDUP_REMOVED lines=14> */
[C---:B--2---:R-:W-:Y:S02]  /*202a0*/  HMMA.1688.F32.TF32 R92, R196.reuse, R8, R76 ;  /* 0x00000008c45c723c */ /* 0x044fe4000008104c */
[----:B------:R-:W2:Y:S04]  /*202b0*/  LDL.LU.64 R76, [R1+0x790] ;  /* 0x00079000014c7983 */ /* 0x000ea80000300a00 */
[----:B------:R-:W2:Y:S11]  /*202c0*/  LDL.LU.64 R78, [R1+0x798] ;  /* 0x00079800014e7983 */ /* 0x000eb60000300a00 */
[----:B------:R-:W-:Y:S06]  /*202d0*/  @!UPT UIADD3 URZ, URZ, URZ, URZ ;  /* 0x0000003f3f3ff290 */ /* 0x000fec000fffe03f */
[----:B------:R-:W-:Y:S04]  /*202e0*/  STL.64 [R1+0x210], R92 ;  /* 0x0002105c01007387 */ /* 0x000fe80000100a00 */
[----:B------:R3:W-:Y:S02]  /*202f0*/  STL.64 [R1+0x218], R94 ;  /* 0x0002185e01007387 */ /* 0x0007e40000100a00 */
[C---:B---3--:R-:W-:Y:S02]  /*20300*/  HMMA.1688.F32.TF32 R92, R196.reuse, R4, R72 ;  /* 0x00000004c45c723c */ /* 0x048fe40000081048 */
[----:B------:R-:W3:Y:S04]  /*20310*/  LDL.LU.64 R72, [R1+0x7b0] ;  /* 0x0007b00001487983 */ /* 0x000ee80000300a00 */
[----:B------:R-:W3:Y:S02]  /*20320*/  LDL.LU.64 R74, [R1+0x7b8] ;  /* 0x0007b800014a7983 */ /* 0x000ee40000300a00 */
[C---:B----4-:R-:W-:Y:S11]  /*20330*/  HMMA.1688.F32.TF32 R88, R196.reuse, R56, R88 ;  /* 0x00000038c458723c */ /* 0x050ff60000081058 */
[----:B------:R-:W-:Y:S04]  /*20340*/  @!UPT UIADD3 URZ, URZ, URZ, URZ ;  /* 0x0000003f3f3ff290 */ /* 0x000fe8000fffe03f */
[----:B------:R1:W-:Y:S04]  /*20350*/  STL.64 [R1+0x200], R92 ;  /* 0x0002005c01007387 */ /* 0x0003e80000100a00 */
[----:B------:R4:W-:Y:S04]  /*20360*/  STL.64 [R1+0x208], R94 ;  /* 0x0002085e01007387 */ /* 0x0009e80000100a00 */
[----:B-1----:R-:W3:Y:S04]  /*20370*/  LDL.LU.64 R92, [R1+0x7e0] ;  /* 0x0007e000015c7983 */ /* 0x002ee80000300a00 */
[----:B----4-:R-:W4:Y:S04]  /*20380*/  LDL.LU.64 R94, [R1+0x7e8] ;  /* 0x0007e800015e7983 */ /* 0x010f280000300a00 */
[----:B------:R1:W-:Y:S04]  /*20390*/  STL.64 [R1+0x1f0], R88 ;  /* 0x0001f05801007387 */ /* 0x0003e80000100a00 */
[----:B------:R1:W-:Y:S04]  /*203a0*/  STL.64 [R1+0x1f8], R90 ;  /* 0x0001f85a01007387 */ /* 0x0003e80000100a00 */
[----:B-1----:R-:W4:Y:S04]  /*203b0*/  LDL.LU.64 R88, [R1+0x880] ;  /* 0x0008800001587983 */ /* 0x002f280000300a00 */
[----:B------:R-:W4:Y:S01]  /*203c0*/  LDL.LU.64 R90, [R1+0x888] ;  /* 0x00088800015a7983 */ /* 0x000f220000300a00 */
[C---:B------:R-:W-:Y:S03]  /*203d0*/  HMMA.1688.F32.TF32 R96, R196.reuse, R52, R68 ;  /* 0x00000034c460723c */ /* 0x040fe60000081044 */
[----:B------:R-:W4:Y:S04]  /*203e0*/  LDL.LU.64 R68, [R1+0x8d0] ;  /* 0x0008d00001447983 */ /* 0x000f280000300a00 */
[----:B------:R-:W4:Y:S11]  /*203f0*/  LDL.LU.64 R70, [R1+0x8d8] ;  /* 0x0008d80001467983 */ /* 0x000f360000300a00 */
[----:B------:R-:W-:Y:S05]  /*20400*/  @!UPT UIADD3 URZ, URZ, URZ, URZ ;  /* 0x0000003f3f3ff290 */ /* 0x000fea000fffe03f */
        /* <DEDUP_REMOVED lines=22> */
[----:B------:R-:W3:Y:S11]  /*20570*/  LDL.LU.64 R74, [R1+0x8c8] ;  /* 0x0008c800014a7983 */ /* 0x000ef60000300a00 */
[----:B------:R-:W-:Y:S06]  /*20580*/  @!UPT UIADD3 URZ, URZ, URZ, URZ ;  /* 0x0000003f3f3ff290 */ /* 0x000fec000fffe03f */
        /* <DEDUP_REMOVED lines=29> */
[----:B--2---:R-:W-:Y:S02]  /*20760*/  HMMA.1688.F32.TF32 R92, R196, R12, R76 ;  /* 0x0000000cc45c723c */ /* 0x004fe4000008104c */
[----:B------:R-:W2:Y:S04]  /*20770*/  LDL.LU.64 R76, [R1+0x860] ;  /* 0x00086000014c7983 */ /* 0x000ea80000300a00 */
[----:B------:R-:W2:Y:S11]  /*20780*/  LDL.LU.64 R78, [R1+0x868] ;  /* 0x00086800014e7983 */ /* 0x000eb60000300a00 */
[----:B------:R-:W-:Y:S06]  /*20790*/  @!UPT UIADD3 URZ, URZ, URZ, URZ ;  /* 0x0000003f3f3ff290 */ /* 0x000fec000fffe03f */
[----:B------:R-:W-:Y:S04]  /*207a0*/  STL.64 [R1+0x140], R92 ;  /* 0x0001405c01007387 */ /* 0x000fe80000100a00 */
[----:B------:R3:W-:Y:S02]  /*207b0*/  STL.64 [R1+0x148], R94 ;  /* 0x0001485e01007387 */ /* 0x0007e40000100a00 */
[-C--:B---3--:R-:W-:Y:S02]  /*207c0*/  HMMA.1688.F32.TF32 R92, R228, R64.reuse, R72 ;  /* 0x00000040e45c723c */ /* 0x088fe40000081048 */
[----:B------:R-:W2:Y:S04]  /*207d0*/  LDL.LU.64 R72, [R1+0x850] ;  /* 0x0008500001487983 */ /* 0x000ea80000300a00 */
[----:B------:R-:W2:Y:S02]  /*207e0*/  LDL.LU.64 R74, [R1+0x858] ;  /* 0x00085800014a7983 */ /* 0x000ea40000300a00 */
[C---:B------:R-:W-:Y:S08]  /*207f0*/  HMMA.1688.F32.TF32 R188, R184.reuse, R64, R132 ;  /* 0x00000040b8bc723c */ /* 0x040ff00000081084 */
[-C--:B------:R-:W-:Y:S07]  /*20800*/  HMMA.1688.F32.TF32 R128, R184, R60.reuse, R128 ;  /* 0x0000003cb880723c */ /* 0x080fee0000081080 */
[----:B------:R1:W-:Y:S04]  /*20810*/  STL.64 [R1+0x130], R92 ;  /* 0x0001305c01007387 */ /* 0x0003e80000100a00 */
[----:B------:R1:W-:Y:S04]  /*20820*/  STL.64 [R1+0x138], R94 ;  /* 0x0001385e01007387 */ /* 0x0003e80000100a00 */
[----:B------:R-:W2:Y:S01]  /*20830*/  LDL R65, [R1+0x6d8] ;  /* 0x0006d80001417983 */ /* 0x000ea20000100800 */
[C---:B----4-:R-:W-:Y:S08]  /*20840*/  HMMA.1688.F32.TF32 R88, R228.reuse, R60, R88 ;  /* 0x0000003ce458723c */ /* 0x050ff00000081058 */
[----:B------:R-:W-:Y:S11]  /*20850*/  HMMA.1688.F32.TF32 R68, R228, R8, R68 ;  /* 0x00000008e444723c */ /* 0x000ff60000081044 */
[----:B------:R-:W-:Y:S04]  /*20860*/  @!UPT UIADD3 URZ, URZ, URZ, URZ ;  /* 0x0000003f3f3ff290 */ /* 0x000fe8000fffe03f */
[----:B------:R4:W-:Y:S04]  /*20870*/  STL.64 [R1+0x120], R88 ;  /* 0x0001205801007387 */ /* 0x0009e80000100a00 */
[----:B------:R1:W-:Y:S05]  /*20880*/  STL.64 [R1+0x128], R90 ;  /* 0x0001285a01007387 */ /* 0x0003ea0000100a00 */
[----:B------:R-:W-:Y:S01]  /*20890*/  IMAD.MOV.U32 R64, RZ, RZ, R68 ;  /* 0x000000ffff407224 */ /* 0x000fe200078e0044 */
[----:B------:R-:W-:Y:S01]  /*208a0*/  MOV R60, R70 ;  /* 0x00000046003c7202 */ /* 0x000fe20000000f00 */
[----:B------:R-:W-:-:S02]  /*208b0*/  IMAD.MOV.U32 R61, RZ, RZ, R69 ;  /* 0x000000ffff3d7224 */ /* 0x000fc400078e0045 */
[----:B------:R-:W-:Y:S01]  /*208c0*/  IMAD.MOV.U32 R0, RZ, RZ, R71 ;  /* 0x000000ffff007224 */ /* 0x000fe200078e0047 */
[----:B------:R-:W3:Y:S04]  /*208d0*/  LDL.LU.64 R68, [R1+0x840] ;  /* 0x0008400001447983 */ /* 0x000ee80000300a00 */
[----:B------:R-:W3:Y:S04]  /*208e0*/  LDL.LU.64 R70, [R1+0x848] ;  /* 0x0008480001467983 */ /* 0x000ee80000300a00 */
[----:B------:R-:W3:Y:S01]  /*208f0*/  LDL.LU.64 R96, [R1+0x830] ;  /* 0x0008300001607983 */ /* 0x000ee20000300a00 */
[C---:B------:R-:W-:Y:S03]  /*20900*/  HMMA.1688.F32.TF32 R84, R228.reuse, R4, R84 ;  /* 0x00000004e454723c */ /* 0x040fe60000081054 */
[----:B------:R-:W3:Y:S04]  /*20910*/  LDL.LU.64 R98, [R1+0x838] ;  /* 0x0008380001627983 */ /* 0x000ee80000300a00 */
[----:B------:R1:W-:Y:S04]  /*20920*/  STL [R1+0x250c], R61 ;  /* 0x00250c3d01007387 */ /* 0x0003e80000100800 */
[----:B------:R1:W-:Y:S11]  /*20930*/  STL [R1+0x2508], R64 ;  /* 0x0025084001007387 */ /* 0x0003f60000100800 */
[----:B------:R-:W-:Y:S01]  /*20940*/  @!UPT UIADD3 URZ, URZ, URZ, URZ ;  /* 0x0000003f3f3ff290 */ /* 0x000fe2000fffe03f */
[----:B------:R1:W-:Y:S01]  /*20950*/  STL.64 [R1+0x100], R84 ;  /* 0x0001005401007387 */ /* 0x0003e20000100a00 */
[----:B------:R-:W-:Y:S03]  /*20960*/  HMMA.1688.F32.TF32 R80, R228, R56, R80 ;  /* 0x00000038e450723c */ /* 0x000fe60000081050 */
[----:B------:R2:W-:Y:S04]  /*20970*/  STL.64 [R1+0x108], R86 ;  /* 0x0001085601007387 */ /* 0x0005e80000100a00 */
[----:B-1----:R-:W3:Y:S04]  /*20980*/  LDL.LU.64 R92, [R1+0x820] ;  /* 0x00082000015c7983 */ /* 0x002ee80000300a00 */
[----:B------:R-:W3:Y:S04]  /*20990*/  LDL.LU.64 R94, [R1+0x828] ;  /* 0x00082800015e7983 */ /* 0x000ee80000300a00 */
[----:B----4-:R-:W4:Y:S04]  /*209a0*/  LDL.LU.64 R88, [R1+0x810] ;  /* 0x0008100001587983 */ /* 0x010f280000300a00 */
[----:B------:R-:W4:Y:S05]  /*209b0*/  LDL.LU.64 R90, [R1+0x818] ;  /* 0x00081800015a7983 */ /* 0x000f2a0000300a00 */
[----:B------:R-:W-:-:S02]  /*209c0*/  IMAD.MOV.U32 R61, RZ, RZ, R80 ;  /* 0x000000ffff3d7224 */ /* 0x000fc400078e0050 */
[----:B------:R-:W-:Y:S02]  /*209d0*/  IMAD.MOV.U32 R64, RZ, RZ, R81 ;  /* 0x000000ffff407224 */ /* 0x000fe400078e0051 */
[----:B------:R-:W-:Y:S02]  /*209e0*/  IMAD.MOV.U32 R57, RZ, RZ, R82 ;  /* 0x000000ffff397224 */ /* 0x000fe400078e0052 */
[----:B------:R-:W-:Y:S01]  /*209f0*/  IMAD.MOV.U32 R56, RZ, RZ, R83 ;  /* 0x000000ffff387224 */ /* 0x000fe200078e0053 */
        /* <DEDUP_REMOVED lines=8> */
[----:B------:R-:W2:Y:S01]  /*20a80*/  LDL.LU.64 R82, [R1+0x7f8] ;  /* 0x0007f80001527983 */ /* 0x000ea20000300a00 */
[----:B------:R-:W-:Y:S03]  /*20a90*/  HMMA.1688.F32.TF32 R192, R228, R48, R72 ;  /* 0x00000030e4c0723c */ /* 0x000fe60000081048 */
[----:B------:R-:W2:Y:S04]  /*20aa0*/  LDL.LU.64 R76, [R1+0x7d0] ;  /* 0x0007d000014c7983 */ /* 0x000ea80000300a00 */
[----:B------:R-:W2:Y:S11]  /*20ab0*/  LDL.LU.64 R78, [R1+0x7d8] ;  /* 0x0007d800014e7983 */ /* 0x000eb60000300a00 */
[----:B------:R-:W-:Y:S05]  /*20ac0*/  @!UPT UIADD3 URZ, URZ, URZ, URZ ;  /* 0x0000003f3f3ff290 */ /* 0x000fea000fffe03f */
[----:B------:R-:W-:Y:S04]  /*20ad0*/  STL.64 [R1+0x23b0], R194 ;  /* 0x0023b0c201007387 */ /* 0x000fe80000100a00 */
[----:B------:R-:W-:Y:S04]  /*20ae0*/  STL.64 [R1+0x23a8], R192 ;  /* 0x0023a8c001007387 */ /* 0x000fe80000100a00 */
[----:B------:R-:W2:Y:S04]  /*20af0*/  LDL.LU.64 R72, [R1+0x7c0] ;  /* 0x0007c00001487983 */ /* 0x000ea80000300a00 */
[----:B------:R-:W2:Y:S01]  /*20b00*/  LDL.LU.64 R74, [R1+0x7c8] ;  /* 0x0007c800014a7983 */ /* 0x000ea20000300a00 */
[----:B------:R-:W-:-:S02]  /*20b10*/  IMAD.MOV.U32 R247, RZ, RZ, R62 ;  /* 0x000000fffff77224 */ /* 0x000fc400078e003e */
[----:B------:R-:W-:Y:S02]  /*20b20*/  IMAD.MOV.U32 R248, RZ, RZ, R63 ;  /* 0x000000fffff87224 */ /* 0x000fe400078e003f */
[----:B------:R-:W-:Y:S02]  /*20b30*/  IMAD.MOV.U32 R249, RZ, RZ, R66 ;  /* 0x000000fffff97224 */ /* 0x000fe400078e0042 */
[----:B------:R-:W-:Y:S01]  /*20b40*/  IMAD.MOV.U32 R250, RZ, RZ, R67 ;  /* 0x000000fffffa7224 */ /* 0x000fe200078e0043 */
[----:B------:R-:W-:Y:S01]  /*20b50*/  HMMA.1688.F32.TF32 R132, R184, R8, R124 ;  /* 0x00000008b884723c */ /* 0x000fe2000008107c */
[----:B------:R-:W-:Y:S01]  /*20b60*/  IMAD.MOV.U32 R251, RZ, RZ, R2 ;  /* 0x000000fffffb7224 */ /* 0x000fe200078e0002 */
[----:B------:R-:W-:Y:S04]  /*20b70*/  LDS R236, [R65+0x2080] ;  /* 0x0020800041ec7984 */ /* 0x000fe80000000800 */
[----:B------:R-:W-:Y:S02]  /*20b80*/  LDS R238, [R65+0x3080] ;  /* 0x0030800041ee7984 */ /* 0x000fe40000000800 */
[----:B---3--:R-:W-:Y:S02]  /*20b90*/  HMMA.1688.F32.TF32 R196, R228, R44, R68 ;  /* 0x0000002ce4c4723c */ /* 0x008fe40000081044 */
[----:B------:R-:W3:Y:S04]  /*20ba0*/  LDL.LU.64 R68, [R1+0x7a0] ;  /* 0x0007a00001447983 */ /* 0x000ee80000300a00 */
[----:B------:R-:W3:Y:S11]  /*20bb0*/  LDL.LU.64 R70, [R1+0x7a8] ;  /* 0x0007a80001467983 */ /* 0x000ef60000300a00 */
[----:B------:R-:W-:Y:S06]  /*20bc0*/  @!UPT UIADD3 URZ, URZ, URZ, URZ ;  /* 0x0000003f3f3ff290 */ /* 0x000fec000fffe03f */
[----:B------:R-:W-:Y:S04]  /*20bd0*/  STL.64 [R1+0x23c0], R198 ;  /* 0x0023c0c601007387 */ /* 0x000fe80000100a00 */
[----:B------:R-:W-:Y:S04]  /*20be0*/  STL.64 [R1+0x23b8], R196 ;  /* 0x0023b8c401007387 */ /* 0x000fe80000100a00 */
[----:B------:R-:W3:Y:S04]  /*20bf0*/  LDL.LU R244, [R1+0xf50] ;  /* 0x000f500001f47983 */ /* 0x000ee80000300800 */
[----:B------:R-:W3:Y:S04]  /*20c00*/  LDL.LU R245, [R1+0xf54] ;  /* 0x000f540001f57983 */ /* 0x000ee80000300800 */
[----:B------:R-:W3:Y:S04]  /*20c10*/  LDL.LU R246, [R1+0xf58] ;  /* 0x000f580001f67983 */ /* 0x000ee80000300800 */
[----:B------:R-:W3:Y:S04]  /*20c20*/  LDL.LU R62, [R1+0x2734] ;  /* 0x00273400013e7983 */ /* 0x000ee80000300800 */
[----:B------:R-:W3:Y:S04]  /*20c30*/  LDL.LU R63, [R1+0x2730] ;  /* 0x00273000013f7983 */ /* 0x000ee80000300800 */
[----:B------:R-:W3:Y:S04]  /*20c40*/  LDL.LU R66, [R1+0x272c] ;  /* 0x00272c0001427983 */ /* 0x000ee80000300800 */
[----:B------:R-:W3:Y:S01]  /*20c50*/  LDL.LU R67, [R1+0x2728] ;  /* 0x0027280001437983 */ /* 0x000ee20000300800 */
[C---:B------:R-:W-:Y:S08]  /*20c60*/  HMMA.1688.F32.TF32 R156, R184.reuse, R40, R116 ;  /* 0x00000028b89c723c */ /* 0x040ff00000081074 */
[C---:B------:R-:W-:Y:S08]  /*20c70*/  HMMA.1688.F32.TF32 R160, R184.reuse, R36, R112 ;  /* 0x00000024b8a0723c */ /* 0x040ff00000081070 */
[C---:B------:R-:W-:Y:S08]  /*20c80*/  HMMA.1688.F32.TF32 R164, R184.reuse, R32, R108 ;  /* 0x00000020b8a4723c */ /* 0x040ff0000008106c */
[C---:B------:R-:W-:Y:S08]  /*20c90*/  HMMA.1688.F32.TF32 R168, R184.reuse, R28, R104 ;  /* 0x0000001cb8a8723c */ /* 0x040ff00000081068 */
[----:B------:R-:W-:Y:S01]  /*20ca0*/  HMMA.1688.F32.TF32 R184, R184, R12, R240 ;  /* 0x0000000cb8b8723c */ /* 0x000fe200000810f0 */
[----:B------:R-:W-:Y:S04]  /*20cb0*/  LDS R240, [R65+0x2000] ;  /* 0x0020000041f07984 */ /* 0x000fe80000000800 */
[----:B------:R-:W-:Y:S04]  /*20cc0*/  LDS R242, [R65+0x3000] ;  /* 0x0030000041f27984 */ /* 0x000fe80000000800 */
[----:B------:R-:W-:Y:S01]  /*20cd0*/  LDS R241, [R252+0x2000] ;  /* 0x00200000fcf17984 */ /* 0x000fe20000000800 */
[C---:B------:R-:W-:Y:S03]  /*20ce0*/  HMMA.1688.F32.TF32 R200, R228.reuse, R40, R96 ;  /* 0x00000028e4c8723c */ /* 0x040fe60000081060 */
[----:B------:R-:W1:Y:S05]  /*20cf0*/  LDS R243, [R252+0x3000] ;  /* 0x00300000fcf37984 */ /* 0x000e6a0000000800 */
[C---:B------:R-:W-:Y:S08]  /*20d00*/  HMMA.1688.F32.TF32 R204, R228.reuse, R36, R92 ;  /* 0x00000024e4cc723c */ /* 0x040ff0000008105c */
[C---:B----4-:R-:W-:Y:S07]  /*20d10*/  HMMA.1688.F32.TF32 R208, R228.reuse, R32, R88 ;  /* 0x00000020e4d0723c */ /* 0x050fee0000081058 */
[----:B------:R-:W-:Y:S04]  /*20d20*/  STL.64 [R1+0x23d0], R202 ;  /* 0x0023d0ca01007387 */ /* 0x000fe80000100a00 */
[----:B------:R-:W-:Y:S04]  /*20d30*/  STL.64 [R1+0x23c8], R200 ;  /* 0x0023c8c801007387 */ /* 0x000fe80000100a00 */
[----:B------:R-:W-:Y:S01]  /*20d40*/  STL.64 [R1+0x23e0], R206 ;  /* 0x0023e0ce01007387 */ /* 0x000fe20000100a00 */
[C---:B--2---:R-:W-:Y:S08]  /*20d50*/  HMMA.1688.F32.TF32 R212, R228.reuse, R28, R84 ;  /* 0x0000001ce4d4723c */ /* 0x044ff00000081054 */
[C---:B------:R-:W-:Y:S08]  /*20d60*/  HMMA.1688.F32.TF32 R216, R228.reuse, R24, R80 ;  /* 0x00000018e4d8723c */ /* 0x040ff00000081050 */
[C---:B------:R-:W-:Y:S01]  /*20d70*/  HMMA.1688.F32.TF32 R220, R228.reuse, R20, R76 ;  /* 0x00000014e4dc723c */ /* 0x040fe2000008104c */
[----:B------:R-:W-:Y:S04]  /*20d80*/  STL.64 [R1+0x23d8], R204 ;  /* 0x0023d8cc01007387 */ /* 0x000fe80000100a00 */
[----:B------:R-:W-:Y:S04]  /*20d90*/  STL.64 [R1+0x23f0], R210 ;  /* 0x0023f0d201007387 */ /* 0x000fe80000100a00 */
[----:B------:R-:W-:Y:S04]  /*20da0*/  STL.64 [R1+0x23e8], R208 ;  /* 0x0023e8d001007387 */ /* 0x000fe80000100a00 */
[----:B------:R-:W-:Y:S01]  /*20db0*/  STL.64 [R1+0x2400], R214 ;  /* 0x002400d601007387 */ /* 0x000fe20000100a00 */
[C---:B------:R-:W-:Y:S03]  /*20dc0*/  HMMA.1688.F32.TF32 R224, R228.reuse, R16, R72 ;  /* 0x00000010e4e0723c */ /* 0x040fe60000081048 */
[----:B------:R-:W-:Y:S04]  /*20dd0*/  STL.64 [R1+0x23f8], R212 ;  /* 0x0023f8d401007387 */ /* 0x000fe80000100a00 */
[----:B------:R-:W-:Y:S04]  /*20de0*/  STL.64 [R1+0x2410], R218 ;  /* 0x002410da01007387 */ /* 0x000fe80000100a00 */
[----:B------:R-:W-:Y:S04]  /*20df0*/  STL.64 [R1+0x2408], R216 ;  /* 0x002408d801007387 */ /* 0x000fe80000100a00 */
[----:B------:R-:W-:Y:S04]  /*20e00*/  STL.64 [R1+0x2420], R222 ;  /* 0x002420de01007387 */ /* 0x000fe80000100a00 */
[----:B------:R-:W-:Y:S04]  /*20e10*/  STL.64 [R1+0x2418], R220 ;  /* 0x002418dc01007387 */ /* 0x000fe80000100a00 */
[----:B------:R-:W-:Y:S04]  /*20e20*/  STL.64 [R1+0x2430], R226 ;  /* 0x002430e201007387 */ /* 0x000fe80000100a00 */
[----:B------:R-:W-:Y:S01]  /*20e30*/  STL.64 [R1+0x2428], R224 ;  /* 0x002428e001007387 */ /* 0x000fe20000100a00 */
[----:B---3--:R-:W-:Y:S11]  /*20e40*/  HMMA.1688.F32.TF32 R228, R228, R12, R68 ;  /* 0x0000000ce4e4723c */ /* 0x008ff60000081044 */
[----:B------:R-:W-:Y:S11]  /*20e50*/  @!UPT UIADD3 URZ, URZ, URZ, URZ ;  /* 0x0000003f3f3ff290 */ /* 0x000ff6000fffe03f */
[----:B------:R-:W-:Y:S01]  /*20e60*/  @!UPT UIADD3 URZ, URZ, URZ, URZ ;  /* 0x0000003f3f3ff290 */ /* 0x000fe2000fffe03f */
[----:B------:R-:W-:Y:S04]  /*20e70*/  STL.64 [R1+0x2440], R230 ;  /* 0x002440e601007387 */ /* 0x000fe80000100a00 */
[----:B------:R-:W-:Y:S01]  /*20e80*/  STL.64 [R1+0x2438], R228 ;  /* 0x002438e401007387 */ /* 0x000fe20000100a00 */
[----:B-1----:R-:W-:Y:S07]  /*20e90*/  HMMA.1688.F32.TF32 R68, R240, R66, R244 ;  /* 0x00000042f044723c */ /* 0x002fee00000810f4 */
[----:B------:R-:W-:-:S02]  /*20ea0*/  IMAD.MOV.U32 R244, RZ, RZ, R22 ;  /* 0x000000fffff47224 */ /* 0x000fc400078e0016 */
[----:B------:R-:W2:Y:S01]  /*20eb0*/  LDL.LU R22, [R1+0x2724] ;  /* 0x0027240001167983 */ /* 0x000ea20000300800 */
[----:B------:R-:W-:Y:S01]  /*20ec0*/  IMAD.MOV.U32 R245, RZ, RZ, R23 ;  /* 0x000000fffff57224 */ /* 0x000fe200078e0017 */
[----:B------:R-:W-:Y:S01]  /*20ed0*/  MOV R247, R26 ;  /* 0x0000001a00f77202 */ /* 0x000fe20000000f00 */
[----:B------:R-:W-:Y:S01]  /*20ee0*/  IMAD.MOV.U32 R246, RZ, RZ, R27 ;  /* 0x000000fffff67224 */ /* 0x000fe200078e001b */
[----:B------:R-:W3:Y:S04]  /*20ef0*/  LDL.LU R23, [R1+0x2720] ;  /* 0x0027200001177983 */ /* 0x000ee80000300800 */
[----:B------:R-:W4:Y:S04]  /*20f00*/  LDL.LU R27, [R1+0x271c] ;  /* 0x00271c00011b7983 */ /* 0x000f280000300800 */
[----:B------:R-:W4:Y:S01]  /*20f10*/  LDL.LU R26, [R1+0x2718] ;  /* 0x00271800011a7983 */ /* 0x000f220000300800 */
[----:B------:R-:W-:-:S02]  /*20f20*/  IMAD.MOV.U32 R124, RZ, RZ, R43 ;  /* 0x000000ffff7c7224 */ /* 0x000fc400078e002b */
[----:B------:R-:W-:Y:S01]  /*20f30*/  IMAD.MOV.U32 R125, RZ, RZ, R42 ;  /* 0x000000ffff7d7224 */ /* 0x000fe200078e002a */
[----:B------:R-:W4:Y:S01]  /*20f40*/  LDL.LU R43, [R1+0x2714] ;  /* 0x00271400012b7983 */ /* 0x000f220000300800 */
[----:B------:R-:W-:Y:S02]  /*20f50*/  IMAD.MOV.U32 R126, RZ, RZ, R39 ;  /* 0x000000ffff7e7224 */ /* 0x000fe400078e0027 */
[----:B------:R-:W-:Y:S01]  /*20f60*/  IMAD.MOV.U32 R127, RZ, RZ, R38 ;  /* 0x000000ffff7f7224 */ /* 0x000fe200078e0026 */
[----:B------:R-:W4:Y:S01]  /*20f70*/  LDL.LU R42, [R1+0x2710] ;  /* 0x00271000012a7983 */ /* 0x000f220000300800 */
[----:B------:R-:W-:-:S03]  /*20f80*/  IMAD.MOV.U32 R76, RZ, RZ, R30 ;  /* 0x000000ffff4c7224 */ /* 0x000fc600078e001e */
        /* <DEDUP_REMOVED lines=9> */
[----:B------:R-:W-:Y:S01]  /*21020*/  IMAD.MOV.U32 R81, RZ, RZ, R19 ;  /* 0x000000ffff517224 */ /* 0x000fe200078e0013 */
[----:B------:R-:W-:Y:S02]  /*21030*/  MOV R82, R15 ;  /* 0x0000000f00527202 */ /* 0x000fe40000000f00 */
[----:B------:R-:W4:Y:S01]  /*21040*/  LDL.LU R35, [R1+0x26f8] ;  /* 0x0026f80001237983 */ /* 0x000f220000300800 */
[----:B------:R-:W-:-:S03]  /*21050*/  IMAD.MOV.U32 R83, RZ, RZ, R14 ;  /* 0x000000ffff537224 */ /* 0x000fc600078e000e */
[----:B------:R-:W4:Y:S04]  /*21060*/  LDL.LU R18, [R1+0x26f4] ;  /* 0x0026f40001127983 */ /* 0x000f280000300800 */
[----:B------:R-:W4:Y:S04]  /*21070*/  LDL.LU R19, [R1+0x26f0] ;  /* 0x0026f00001137983 */ /* 0x000f280000300800 */
[----:B------:R-:W4:Y:S04]  /*21080*/  LDL.LU R15, [R1+0x26ec] ;  /* 0x0026ec00010f7983 */ /* 0x000f280000300800 */
[----:B------:R-:W4:Y:S01]  /*21090*/  LDL.LU R14, [R1+0x26e8] ;  /* 0x0026e800010e7983 */ /* 0x000f220000300800 */
[----:B--2---:R-:W-:-:S02]  /*210a0*/  IMAD.MOV.U32 R87, RZ, RZ, R22 ;  /* 0x000000ffff577224 */ /* 0x004fc400078e0016 */
[----:B---3--:R-:W-:Y:S02]  /*210b0*/  IMAD.MOV.U32 R86, RZ, RZ, R23 ;  /* 0x000000ffff567224 */ /* 0x008fe400078e0017 */
[----:B----4-:R-:W-:Y:S02]  /*210c0*/  IMAD.MOV.U32 R85, RZ, RZ, R27 ;  /* 0x000000ffff557224 */ /* 0x010fe400078e001b */
[----:B------:R-:W-:Y:S02]  /*210d0*/  IMAD.MOV.U32 R84, RZ, RZ, R26 ;  /* 0x000000ffff547224 */ /* 0x000fe400078e001a */
[----:B------:R-:W2:Y:S04]  /*210e0*/  LDL.LU R26, [R1+0x26e4] ;  /* 0x0026e400011a7983 */ /* 0x000ea80000300800 */
[----:B------:R-:W3:Y:S04]  /*210f0*/  LDL.LU R27, [R1+0x26e0] ;  /* 0x0026e000011b7983 */ /* 0x000ee80000300800 */
[----:B------:R-:W4:Y:S04]  /*21100*/  LDL.LU R23, [R1+0x26dc] ;  /* 0x0026dc0001177983 */ /* 0x000f280000300800 */
[----:B------:R-:W4:Y:S01]  /*21110*/  LDL.LU R22, [R1+0x26d8] ;  /* 0x0026d80001167983 */ /* 0x000f220000300800 */
[----:B------:R-:W-:-:S02]  /*21120*/  IMAD.MOV.U32 R95, RZ, RZ, R30 ;  /* 0x000000ffff5f7224 */ /* 0x000fc400078e001e */
[----:B------:R-:W-:Y:S02]  /*21130*/  IMAD.MOV.U32 R94, RZ, RZ, R31 ;  /* 0x000000ffff5e7224 */ /* 0x000fe400078e001f */
[----:B------:R-:W-:Y:S02]  /*21140*/  IMAD.MOV.U32 R93, RZ, RZ, R34 ;  /* 0x000000ffff5d7224 */ /* 0x000fe400078e0022 */
[----:B------:R-:W-:Y:S02]  /*21150*/  IMAD.MOV.U32 R92, RZ, RZ, R35 ;  /* 0x000000ffff5c7224 */ /* 0x000fe400078e0023 */
[----:B------:R-:W4:Y:S04]  /*21160*/  LDL.LU R35, [R1+0x26d4] ;  /* 0x0026d40001237983 */ /* 0x000f280000300800 */
[----:B------:R-:W4:Y:S04]  /*21170*/  LDL.LU R34, [R1+0x26d0] ;  /* 0x0026d00001227983 */ /* 0x000f280000300800 */
[----:B------:R-:W4:Y:S01]  /*21180*/  LDL.LU R31, [R1+0x26cc] ;  /* 0x0026cc00011f7983 */ /* 0x000f220000300800 */
[----:B------:R-:W-:Y:S01]  /*21190*/  IMAD.MOV.U32 R98, RZ, RZ, R19 ;  /* 0x000000ffff627224 */ /* 0x000fe200078e0013 */
[----:B------:R-:W-:-:S02]  /*211a0*/  MOV R97, R15 ;  /* 0x0000000f00617202 */ /* 0x000fc40000000f00 */
[----:B------:R-:W4:Y:S01]  /*211b0*/  LDL.LU R30, [R1+0x26c8] ;  /* 0x0026c800011e7983 */ /* 0x000f220000300800 */
[----:B------:R-:W-:-:S03]  /*211c0*/  IMAD.MOV.U32 R96, RZ, RZ, R14 ;  /* 0x000000ffff607224 */ /* 0x000fc600078e000e */
[----:B------:R-:W4:Y:S01]  /*211d0*/  LDL.LU R14, [R1+0x26c4] ;  /* 0x0026c400010e7983 */ /* 0x000f220000300800 */
[----:B------:R-:W-:-:S03]  /*211e0*/  IMAD.MOV.U32 R99, RZ, RZ, R18 ;  /* 0x000000ffff637224 */ /* 0x000fc600078e0012 */
[----:B------:R-:W4:Y:S04]  /*211f0*/  LDL.LU R15, [R1+0x26c0] ;  /* 0x0026c000010f7983 */ /* 0x000f280000300800 */
[----:B------:R-:W4:Y:S04]  /*21200*/  LDL.LU R19, [R1+0x26bc] ;  /* 0x0026bc0001137983 */ /* 0x000f280000300800 */
[----:B------:R-:W4:Y:S01]  /*21210*/  LDL.LU R18, [R1+0x26b8] ;  /* 0x0026b80001127983 */ /* 0x000f220000300800 */
[----:B--2---:R-:W-:Y:S02]  /*21220*/  IMAD.MOV.U32 R103, RZ, RZ, R26 ;  /* 0x000000ffff677224 */ /* 0x004fe400078e001a */
[----:B---3--:R-:W-:-:S02]  /*21230*/  IMAD.MOV.U32 R102, RZ, RZ, R27 ;  /* 0x000000ffff667224 */ /* 0x008fc400078e001b */
        /* <DEDUP_REMOVED lines=9> */
[----:B------:R-:W4:Y:S01]  /*212d0*/  LDL.LU R19, [R1+0x26a4] ;  /* 0x0026a40001137983 */ /* 0x000f220000300800 */
[----:B------:R-:W-:-:S03]  /*212e0*/  IMAD.MOV.U32 R109, RZ, RZ, R18 ;  /* 0x000000ffff6d7224 */ /* 0x000fc600078e0012 */
[----:B------:R-:W4:Y:S04]  /*212f0*/  LDL.LU R18, [R1+0x26a0] ;  /* 0x0026a00001127983 */ /* 0x000f280000300800 */
[----:B------:R-:W4:Y:S04]  /*21300*/  LDL.LU R15, [R1+0x269c] ;  /* 0x00269c00010f7983 */ /* 0x000f280000300800 */
[----:B------:R-:W4:Y:S01]  /*21310*/  LDL.LU R14, [R1+0x2698] ;  /* 0x00269800010e7983 */ /* 0x000f220000300800 */
[----:B--2---:R-:W-:Y:S02]  /*21320*/  IMAD.MOV.U32 R115, RZ, RZ, R22 ;  /* 0x000000ffff737224 */ /* 0x004fe400078e0016 */
[----:B---3--:R-:W-:Y:S01]  /*21330*/  IMAD.MOV.U32 R114, RZ, RZ, R23 ;  /* 0x000000ffff727224 */ /* 0x008fe200078e0017 */
[----:B----4-:R-:W-:-:S02]  /*21340*/  MOV R112, R27 ;  /* 0x0000001b00707202 */ /* 0x010fc40000000f00 */
[----:B------:R-:W2:Y:S01]  /*21350*/  LDL.LU R27, [R1+0x2694] ;  /* 0x00269400011b7983 */ /* 0x000ea20000300800 */
[----:B------:R-:W-:-:S03]  /*21360*/  IMAD.MOV.U32 R113, RZ, RZ, R26 ;  /* 0x000000ffff717224 */ /* 0x000fc600078e001a */
[----:B------:R-:W3:Y:S04]  /*21370*/  LDL.LU R26, [R1+0x2690] ;  /* 0x00269000011a7983 */ /* 0x000ee80000300800 */
[----:B------:R-:W4:Y:S04]  /*21380*/  LDL.LU R23, [R1+0x268c] ;  /* 0x00268c0001177983 */ /* 0x000f280000300800 */
[----:B------:R-:W4:Y:S01]  /*21390*/  LDL.LU R22, [R1+0x2688] ;  /* 0x0026880001167983 */ /* 0x000f220000300800 */
[----:B------:R-:W-:Y:S01]  /*213a0*/  MOV R8, R68 ;  /* 0x0000004400087202 */ /* 0x000fe20000000f00 */
[----:B------:R-:W-:-:S02]  /*213b0*/  IMAD.MOV.U32 R5, RZ, RZ, R69 ;  /* 0x000000ffff057224 */ /* 0x000fc400078e0045 */
[----:B------:R-:W-:Y:S01]  /*213c0*/  IMAD.MOV.U32 R4, RZ, RZ, R70 ;  /* 0x000000ffff047224 */ /* 0x000fe200078e0046 */
[----:B------:R-:W4:Y:S01]  /*213d0*/  LDL.LU R196, [R1+0xf20] ;  /* 0x000f200001c47983 */ /* 0x000f220000300800 */
[----:B------:R-:W-:Y:S02]  /*213e0*/  IMAD.MOV.U32 R2, RZ, RZ, R71 ;  /* 0x000000ffff027224 */ /* 0x000fe400078e0047 */
[----:B------:R-:W-:Y:S01]  /*213f0*/  HMMA.1688.F32.TF32 R68, R240, R62, R248 ;  /* 0x0000003ef044723c */ /* 0x000fe200000810f8 */
[----:B------:R-:W4:Y:S04]  /*21400*/  LDL.LU R197, [R1+0xf24] ;  /* 0x000f240001c57983 */ /* 0x000f280000300800 */
[----:B------:R-:W4:Y:S04]  /*21410*/  LDL.LU R198, [R1+0xf28] ;  /* 0x000f280001c67983 */ /* 0x000f280000300800 */
[----:B------:R-:W4:Y:S04]  /*21420*/  LDL.LU R199, [R1+0xf2c] ;  /* 0x000f2c0001c77983 */ /* 0x000f280000300800 */
[----:B------:R-:W4:Y:S04]  /*21430*/  LDL.LU R192, [R1+0xf10] ;  /* 0x000f100001c07983 */ /* 0x000f280000300800 */
        /* <DEDUP_REMOVED lines=8> */
[----:B------:R-:W4:Y:S04]  /*214c0*/  LDL.LU R15, [R1+0x2680] ;  /* 0x00268000010f7983 */ /* 0x000f280000300800 */
[----:B------:R-:W4:Y:S04]  /*214d0*/  LDL.LU R18, [R1+0x267c] ;  /* 0x00267c0001127983 */ /* 0x000f280000300800 */
[----:B------:R-:W4:Y:S01]  /*214e0*/  LDL.LU R19, [R1+0x2678] ;  /* 0x0026780001137983 */ /* 0x000f220000300800 */
[----:B------:R-:W-:Y:S02]  /*214f0*/  IMAD.MOV.U32 R104, RZ, RZ, R30 ;  /* 0x000000ffff687224 */ /* 0x000fe400078e001e */
[----:B------:R-:W-:-:S02]  /*21500*/  IMAD.MOV.U32 R105, RZ, RZ, R31 ;  /* 0x000000ffff697224 */ /* 0x000fc400078e001f */
[----:B------:R-:W-:Y:S02]  /*21510*/  IMAD.MOV.U32 R106, RZ, RZ, R34 ;  /* 0x000000ffff6a7224 */ /* 0x000fe400078e0022 */
[----:B------:R-:W-:Y:S02]  /*21520*/  IMAD.MOV.U32 R107, RZ, RZ, R35 ;  /* 0x000000ffff6b7224 */ /* 0x000fe400078e0023 */
[----:B------:R-:W-:Y:S02]  /*21530*/  IMAD.MOV.U32 R88, RZ, RZ, R38 ;  /* 0x000000ffff587224 */ /* 0x000fe400078e0026 */
[----:B------:R-:W-:Y:S02]  /*21540*/  IMAD.MOV.U32 R89, RZ, RZ, R39 ;  /* 0x000000ffff597224 */ /* 0x000fe400078e0027 */
[----:B------:R-:W-:Y:S02]  /*21550*/  IMAD.MOV.U32 R90, RZ, RZ, R42 ;  /* 0x000000ffff5a7224 */ /* 0x000fe400078e002a */
[----:B------:R-:W-:-:S02]  /*21560*/  IMAD.MOV.U32 R16, RZ, RZ, R68 ;  /* 0x000000ffff107224 */ /* 0x000fc400078e0044 */
[----:B------:R-:W-:Y:S02]  /*21570*/  IMAD.MOV.U32 R91, RZ, RZ, R43 ;  /* 0x000000ffff5b7224 */ /* 0x000fe400078e002b */
[----:B------:R-:W-:Y:S02]  /*21580*/  IMAD.MOV.U32 R13, RZ, RZ, R69 ;  /* 0x000000ffff0d7224 */ /* 0x000fe400078e0045 */
[----:B------:R-:W-:Y:S02]  /*21590*/  IMAD.MOV.U32 R68, RZ, RZ, R46 ;  /* 0x000000ffff447224 */ /* 0x000fe400078e002e */
[----:B------:R-:W-:Y:S01]  /*215a0*/  IMAD.MOV.U32 R12, RZ, RZ, R70 ;  /* 0x000000ffff0c7224 */ /* 0x000fe200078e0046 */
[----:B------:R-:W-:Y:S01]  /*215b0*/  MOV R70, R50 ;  /* 0x0000003200467202 */ /* 0x000fe20000000f00 */
        /* <DEDUP_REMOVED lines=10> */
[----:B------:R-:W-:Y:S01]  /*21660*/  IMAD.MOV.U32 R251, RZ, RZ, R59 ;  /* 0x000000fffffb7224 */ /* 0x000fe200078e003b */
[----:B--2---:R-:W-:Y:S01]  /*21670*/  MOV R235, R27 ;  /* 0x0000001b00eb7202 */ /* 0x004fe20000000f00 */
[----:B---3--:R-:W-:Y:S02]  /*21680*/  IMAD.MOV.U32 R234, RZ, RZ, R26 ;  /* 0x000000ffffea7224 */ /* 0x008fe400078e001a */
[----:B----4-:R-:W-:Y:S02]  /*21690*/  IMAD.MOV.U32 R233, RZ, RZ, R23 ;  /* 0x000000ffffe97224 */ /* 0x010fe400078e0017 */
[----:B------:R-:W-:-:S02]  /*216a0*/  IMAD.MOV.U32 R232, RZ, RZ, R22 ;  /* 0x000000ffffe87224 */ /* 0x000fc400078e0016 */
[----:B------:R-:W2:Y:S04]  /*216b0*/  LDL.LU R22, [R1+0x2674] ;  /* 0x0026740001167983 */ /* 0x000ea80000300800 */
[----:B------:R-:W2:Y:S04]  /*216c0*/  LDL.LU R23, [R1+0x2670] ;  /* 0x0026700001177983 */ /* 0x000ea80000300800 */
[----:B------:R-:W3:Y:S04]  /*216d0*/  LDL.LU R26, [R1+0x266c] ;  /* 0x00266c00011a7983 */ /* 0x000ee80000300800 */
[----:B------:R-:W3:Y:S04]  /*216e0*/  LDL.LU R27, [R1+0x2668] ;  /* 0x00266800011b7983 */ /* 0x000ee80000300800 */
[----:B------:R-:W4:Y:S04]  /*216f0*/  LDL.LU R30, [R1+0x2664] ;  /* 0x00266400011e7983 */ /* 0x000f280000300800 */
        /* <DEDUP_REMOVED lines=18> */
[----:B------:R-:W4:Y:S01]  /*21820*/  LDL.LU R59, [R1+0x2618] ;  /* 0x00261800013b7983 */ /* 0x000f220000300800 */
[C---:B------:R-:W-:Y:S08]  /*21830*/  HMMA.1688.F32.TF32 R80, R240.reuse, R18, R80 ;  /* 0x00000012f050723c */ /* 0x040ff00000081050 */
[----:B------:R-:W-:Y:S08]  /*21840*/  HMMA.1688.F32.TF32 R76, R240, R14, R76 ;  /* 0x0000000ef04c723c */ /* 0x000ff0000008104c */
[C---:B------:R-:W-:Y:S08]  /*21850*/  HMMA.1688.F32.TF32 R72, R236.reuse, R66, R72 ;  /* 0x00000042ec48723c */ /* 0x040ff00000081048 */
[----:B------:R-:W-:Y:S08]  /*21860*/  HMMA.1688.F32.TF32 R68, R236, R62, R68 ;  /* 0x0000003eec44723c */ /* 0x000ff00000081044 */
[C---:B--2---:R-:W-:Y:S08]  /*21870*/  HMMA.1688.F32.TF32 R84, R240.reuse, R22, R84 ;  /* 0x00000016f054723c */ /* 0x044ff00000081054 */
[C---:B---3--:R-:W-:Y:S08]  /*21880*/  HMMA.1688.F32.TF32 R88, R240.reuse, R26, R88 ;  /* 0x0000001af058723c */ /* 0x048ff00000081058 */
[C---:B----4-:R-:W-:Y:S08]  /*21890*/  HMMA.1688.F32.TF32 R92, R240.reuse, R30, R92 ;  /* 0x0000001ef05c723c */ /* 0x050ff0000008105c */
[C---:B------:R-:W-:Y:S08]  /*218a0*/  HMMA.1688.F32.TF32 R96, R240.reuse, R34, R96 ;  /* 0x00000022f060723c */ /* 0x040ff00000081060 */
[C---:B------:R-:W-:Y:S08]  /*218b0*/  HMMA.1688.F32.TF32 R100, R240.reuse, R38, R100 ;  /* 0x00000026f064723c */ /* 0x040ff00000081064 */
[C---:B------:R-:W-:Y:S08]  /*218c0*/  HMMA.1688.F32.TF32 R104, R240.reuse, R42, R104 ;  /* 0x0000002af068723c */ /* 0x040ff00000081068 */
[C---:B------:R-:W-:Y:S08]  /*218d0*/  HMMA.1688.F32.TF32 R192, R240.reuse, R6, R192 ;  /* 0x00000006f0c0723c */ /* 0x040ff000000810c0 */
[C---:B------:R-:W-:Y:S08]  /*218e0*/  HMMA.1688.F32.TF32 R116, R240.reuse, R54, R116 ;  /* 0x00000036f074723c */ /* 0x040ff00000081074 */
[----:B------:R-:W-:Y:S08]  /*218f0*/  HMMA.1688.F32.TF32 R112, R240, R50, R112 ;  /* 0x00000032f070723c */ /* 0x000ff00000081070 */
[----:B------:R-:W-:-:S02]  /*21900*/  IMAD.MOV.U32 R32, RZ, RZ, R192 ;  /* 0x000000ffff207224 */ /* 0x000fc400078e00c0 */
[----:B------:R-:W-:Y:S02]  /*21910*/  IMAD.MOV.U32 R29, RZ, RZ, R193 ;  /* 0x000000ffff1d7224 */ /* 0x000fe400078e00c1 */
[----:B------:R-:W-:Y:S02]  /*21920*/  IMAD.MOV.U32 R28, RZ, RZ, R194 ;  /* 0x000000ffff1c7224 */ /* 0x000fe400078e00c2 */
[----:B------:R-:W-:Y:S02]  /*21930*/  IMAD.MOV.U32 R25, RZ, RZ, R195 ;  /* 0x000000ffff197224 */ /* 0x000fe400078e00c3 */
[C---:B------:R-:W-:Y:S08]  /*21940*/  HMMA.1688.F32.TF32 R192, R240.reuse, R58, R232 ;  /* 0x0000003af0c0723c */ /* 0x040ff000000810e8 */
[----:B------:R-:W-:Y:S11]  /*21950*/  HMMA.1688.F32.TF32 R108, R240, R46, R108 ;  /* 0x0000002ef06c723c */ /* 0x000ff6000008106c */
[----:B------:R-:W-:Y:S04]  /*21960*/  @!UPT UIADD3 URZ, URZ, URZ, URZ ;  /* 0x0000003f3f3ff290 */ /* 0x000fe8000fffe03f */
        /* <DEDUP_REMOVED lines=30> */
[----:B-1----:R-:W-:Y:S07]  /*21b50*/  HMMA.1688.F32.TF32 R68, R236, R58, R248 ;  /* 0x0000003aec44723c */ /* 0x002fee00000810f8 */
[----:B------:R-:W-:Y:S04]  /*21b60*/  STL.64 [R1+0x610], R76 ;  /* 0x0006104c01007387 */ /* 0x000fe80000100a00 */
[----:B------:R-:W-:Y:S04]  /*21b70*/  STL.64 [R1+0x618], R78 ;  /* 0x0006184e01007387 */ /* 0x000fe80000100a00 */
[----:B------:R-:W2:Y:S04]  /*21b80*/  LDL.LU R244, [R1+0xaa0] ;  /* 0x000aa00001f47983 */ /* 0x000ea80000300800 */
[----:B------:R-:W-:Y:S04]  /*21b90*/  STL.64 [R1+0x620], R72 ;  /* 0x0006204801007387 */ /* 0x000fe80000100a00 */
[----:B------:R-:W-:Y:S04]  /*21ba0*/  STL.64 [R1+0x628], R74 ;  /* 0x0006284a01007387 */ /* 0x000fe80000100a00 */
[----:B------:R1:W-:Y:S04]  /*21bb0*/  STL.64 [R1+0x630], R68 ;  /* 0x0006304401007387 */ /* 0x0003e80000100a00 */
[----:B------:R3:W-:Y:S04]  /*21bc0*/  STL.64 [R1+0x638], R70 ;  /* 0x0006384601007387 */ /* 0x0007e80000100a00 */
[----:B------:R-:W2:Y:S04]  /*21bd0*/  LDL.LU R245, [R1+0xaa4] ;  /* 0x000aa40001f57983 */ /* 0x000ea80000300800 */
[----:B------:R-:W2:Y:S04]  /*21be0*/  LDL.LU R246, [R1+0xaa8] ;  /* 0x000aa80001f67983 */ /* 0x000ea80000300800 */
[----:B------:R-:W2:Y:S04]  /*21bf0*/  LDL.LU R247, [R1+0xaac] ;  /* 0x000aac0001f77983 */ /* 0x000ea80000300800 */
[----:B------:R-:W4:Y:S04]  /*21c00*/  LDL.LU R124, [R1+0xac0] ;  /* 0x000ac000017c7983 */ /* 0x000f280000300800 */
[----:B------:R-:W4:Y:S04]  /*21c10*/  LDL.LU R125, [R1+0xac4] ;  /* 0x000ac400017d7983 */ /* 0x000f280000300800 */
[----:B------:R-:W4:Y:S04]  /*21c20*/  LDL.LU R126, [R1+0xac8] ;  /* 0x000ac800017e7983 */ /* 0x000f280000300800 */
[----:B------:R-:W4:Y:S04]  /*21c30*/  LDL.LU R127, [R1+0xacc] ;  /* 0x000acc00017f7983 */ /* 0x000f280000300800 */
[----:B-1----:R-:W2:Y:S04]  /*21c40*/  LDL.LU R68, [R1+0xae0] ;  /* 0x000ae00001447983 */ /* 0x002ea80000300800 */
[----:B------:R-:W2:Y:S04]  /*21c50*/  LDL.LU R69, [R1+0xae4] ;  /* 0x000ae40001457983 */ /* 0x000ea80000300800 */
[----:B---3--:R-:W2:Y:S04]  /*21c60*/  LDL.LU R70, [R1+0xae8] ;  /* 0x000ae80001467983 */ /* 0x008ea80000300800 */
[----:B------:R-:W2:Y:S04]  /*21c70*/  LDL.LU R71, [R1+0xaec] ;  /* 0x000aec0001477983 */ /* 0x000ea80000300800 */
[----:B------:R-:W3:Y:S04]  /*21c80*/  LDL.LU R76, [R1+0xb60] ;  /* 0x000b6000014c7983 */ /* 0x000ee80000300800 */
[----:B------:R-:W3:Y:S04]  /*21c90*/  LDL.LU R77, [R1+0xb64] ;  /* 0x000b6400014d7983 */ /* 0x000ee80000300800 */
[----:B------:R-:W3:Y:S04]  /*21ca0*/  LDL.LU R78, [R1+0xb68] ;  /* 0x000b6800014e7983 */ /* 0x000ee80000300800 */
[----:B------:R-:W3:Y:S04]  /*21cb0*/  LDL.LU R79, [R1+0xb6c] ;  /* 0x000b6c00014f7983 */ /* 0x000ee80000300800 */
[----:B------:R-:W2:Y:S04]  /*21cc0*/  LDL.LU R80, [R1+0xb70] ;  /* 0x000b700001507983 */ /* 0x000ea80000300800 */
        /* <DEDUP_REMOVED lines=31> */
[----:B------:R-:W3:Y:S04]  /*21ec0*/  LDL.LU R204, [R1+0xc30] ;  /* 0x000c300001cc7983 */ /* 0x000ee80000300800 */
[----:B------:R-:W3:Y:S04]  /*21ed0*/  LDL.LU R205, [R1+0xc34] ;  /* 0x000c340001cd7983 */ /* 0x000ee80000300800 */
        /* <DEDUP_REMOVED lines=18> */
[----:B------:R-:W-:Y:S03]  /*22000*/  HMMA.1688.F32.TF32 R196, R240, R10, R196 ;  /* 0x0000000af0c4723c */ /* 0x000fe600000810c4 */
        /* <DEDUP_REMOVED lines=16> */
[----:B------:R-:W-:Y:S01]  /*22110*/  IMAD.MOV.U32 R24, RZ, RZ, R196 ;  /* 0x000000ffff187224 */ /* 0x000fe200078e00c4 */
[----:B------:R-:W-:Y:S01]  /*22120*/  MOV R21, R197 ;  /* 0x000000c500157202 */ /* 0x000fe20000000f00 */
[----:B------:R-:W-:Y:S01]  /*22130*/  IMAD.MOV.U32 R20, RZ, RZ, R198 ;  /* 0x000000ffff147224 */ /* 0x000fe200078e00c6 */
[----:B------:R-:W4:Y:S01]  /*22140*/  LDL.LU R196, [R1+0xc10] ;  /* 0x000c100001c47983 */ /* 0x000f220000300800 */
[----:B------:R-:W-:-:S03]  /*22150*/  IMAD.MOV.U32 R17, RZ, RZ, R199 ;  /* 0x000000ffff117224 */ /* 0x000fc600078e00c7 */
        /* <DEDUP_REMOVED lines=23> */
[----:B------:R-:W-:Y:S04]  /*222d0*/  LDS R240, [R65+0x2100] ;  /* 0x0021000041f07984 */ /* 0x000fe80000000800 */
[----:B------:R-:W-:Y:S04]  /*222e0*/  LDS R242, [R65+0x3100] ;  /* 0x0031000041f27984 */ /* 0x000fe80000000800 */
[----:B------:R-:W-:Y:S04]  /*222f0*/  LDS R241, [R252+0x2100] ;  /* 0x00210000fcf17984 */ /* 0x000fe80000000800 */
[----:B------:R-:W1:Y:S01]  /*22300*/  LDS R243, [R252+0x3100] ;  /* 0x00310000fcf37984 */ /* 0x000e620000000800 */
        /* <DEDUP_REMOVED lines=8> */
[C---:B------:R-:W-:Y:S11]  /*22390*/  HMMA.1688.F32.TF32 R228, R236.reuse, R46, R228 ;  /* 0x0000002eece4723c */ /* 0x040ff600000810e4 */
[----:B------:R-:W-:Y:S04]  /*223a0*/  @!UPT UIADD3 URZ, URZ, URZ, URZ ;  /* 0x0000003f3f3ff290 */ /* 0x000fe8000fffe03f */
[----:B------:R-:W-:Y:S01]  /*223b0*/  STL.64 [R1+0x640], R116 ;  /* 0x0006407401007387 */ /* 0x000fe20000100a00 */
[C---:B------:R-:W-:Y:S03]  /*223c0*/  HMMA.1688.F32.TF32 R212, R236.reuse, R30, R212 ;  /* 0x0000001eecd4723c */ /* 0x040fe600000810d4 */
[----:B------:R2:W-:Y:S04]  /*223d0*/  STL.64 [R1+0x648], R118 ;  /* 0x0006487601007387 */ /* 0x0005e80000100a00 */
[----:B--2---:R-:W2:Y:S01]  /*223e0*/  LDL.LU.64 R118, [R1+0x2610] ;  /* 0x0026100001767983 */ /* 0x004ea20000300a00 */
[----:B------:R-:W-:Y:S03]  /*223f0*/  HMMA.1688.F32.TF32 R196, R236, R14, R196 ;  /* 0x0000000eecc4723c */ /* 0x000fe600000810c4 */
[----:B------:R-:W2:Y:S04]  /*22400*/  LDL.LU.64 R116, [R1+0x2608] ;  /* 0x0026080001747983 */ /* 0x000ea80000300a00 */
[----:B------:R-:W-:Y:S04]  /*22410*/  STL.64 [R1+0x650], R112 ;  /* 0x0006507001007387 */ /* 0x000fe80000100a00 */
[----:B------:R3:W-:Y:S01]  /*22420*/  STL.64 [R1+0x658], R114 ;  /* 0x0006587201007387 */ /* 0x0007e20000100a00 */
[C---:B-1----:R-:W-:Y:S03]  /*22430*/  HMMA.1688.F32.TF32 R108, R240.reuse, R10, R108 ;  /* 0x0000000af06c723c */ /* 0x042fe6000008106c */
[----:B------:R-:W-:Y:S04]  /*22440*/  LDS R236, [R65+0x2180] ;  /* 0x0021800041ec7984 */ /* 0x000fe80000000800 */
[----:B------:R-:W-:Y:S04]  /*22450*/  LDS R238, [R65+0x3180] ;  /* 0x0031800041ee7984 */ /* 0x000fe80000000800 */
[----:B---3--:R-:W3:Y:S04]  /*22460*/  LDL.LU.64 R114, [R1+0x2600] ;  /* 0x0026000001727983 */ /* 0x008ee80000300a00 */
[----:B------:R-:W3:Y:S04]  /*22470*/  LDL.LU.64 R112, [R1+0x25f8] ;  /* 0x0025f80001707983 */ /* 0x000ee80000300a00 */
        /* <DEDUP_REMOVED lines=20> */
[----:B------:R-:W4:Y:S01]  /*225c0*/  LDS R239, [R252+0x3180] ;  /* 0x00318000fcef7984 */ /* 0x000f220000000800 */
[C---:B-1----:R-:W-:Y:S08]  /*225d0*/  HMMA.1688.F32.TF32 R196, R240.reuse, R66, R192 ;  /* 0x00000042f0c4723c */ /* 0x042ff000000810c0 */
        /* <DEDUP_REMOVED lines=37> */
[C---:B----4-:R-:W-:Y:S08]  /*22830*/  HMMA.1688.F32.TF32 R72, R240.reuse, R18, R244 ;  /* 0x00000012f048723c */ /* 0x050ff000000810f4 */
[-C--:B-1----:R-:W-:Y:S01]  /*22840*/  HMMA.1688.F32.TF32 R68, R240, R14.reuse, R248 ;  /* 0x0000000ef044723c */ /* 0x082fe200000810f8 */
[----:B------:R-:W-:Y:S04]  /*22850*/  LDS R240, [R65+0x2200] ;  /* 0x0022000041f07984 */ /* 0x000fe80000000800 */
[----:B------:R-:W-:Y:S04]  /*22860*/  LDS R242, [R65+0x3200] ;  /* 0x0032000041f27984 */ /* 0x000fe80000000800 */
[----:B------:R-:W-:Y:S04]  /*22870*/  STL.64 [R1+0xb70], R76 ;  /* 0x000b704c01007387 */ /* 0x000fe80000100a00 */
[----:B------:R-:W-:Y:S04]  /*22880*/  STL.64 [R1+0xb78], R78 ;  /* 0x000b784e01007387 */ /* 0x000fe80000100a00 */
[----:B------:R-:W4:Y:S04]  /*22890*/  LDL.LU R248, [R1+0x560] ;  /* 0x0005600001f87983 */ /* 0x000f280000300800 */
[----:B------:R-:W-:Y:S04]  /*228a0*/  STL.64 [R1+0xb60], R72 ;  /* 0x000b604801007387 */ /* 0x000fe80000100a00 */
[----:B------:R-:W-:Y:S04]  /*228b0*/  STL.64 [R1+0xb68], R74 ;  /* 0x000b684a01007387 */ /* 0x000fe80000100a00 */
[----:B------:R1:W-:Y:S04]  /*228c0*/  STL.64 [R1+0x8e0], R68 ;  /* 0x0008e04401007387 */ /* 0x0003e80000100a00 */
[----:B------:R1:W-:Y:S04]  /*228d0*/  STL.64 [R1+0x8e8], R70 ;  /* 0x0008e84601007387 */ /* 0x0003e80000100a00 */
[----:B------:R-:W4:Y:S04]  /*228e0*/  LDL.LU R249, [R1+0x564] ;  /* 0x0005640001f97983 */ /* 0x000f280000300800 */
[----:B------:R-:W4:Y:S04]  /*228f0*/  LDL.LU R250, [R1+0x568] ;  /* 0x0005680001fa7983 */ /* 0x000f280000300800 */
[----:B------:R-:W4:Y:S04]  /*22900*/  LDL.LU R251, [R1+0x56c] ;  /* 0x00056c0001fb7983 */ /* 0x000f280000300800 */
[----:B------:R-:W2:Y:S04]  /*22910*/  LDL.LU R244, [R1+0x570] ;  /* 0x0005700001f47983 */ /* 0x000ea80000300800 */
[----:B------:R-:W2:Y:S04]  /*22920*/  LDL.LU R245, [R1+0x574] ;  /* 0x0005740001f57983 */ /* 0x000ea80000300800 */
[----:B------:R-:W2:Y:S04]  /*22930*/  LDL.LU R246, [R1+0x578] ;  /* 0x0005780001f67983 */ /* 0x000ea80000300800 */
[----:B------:R-:W2:Y:S04]  /*22940*/  LDL.LU R247, [R1+0x57c] ;  /* 0x00057c0001f77983 */ /* 0x000ea80000300800 */
[----:B-1----:R-:W2:Y:S04]  /*22950*/  LDL.LU R68, [R1+0x590] ;  /* 0x0005900001447983 */ /* 0x002ea80000300800 */
        /* <DEDUP_REMOVED lines=92> */
[----:B------:R-:W1:Y:S01]  /*22f20*/  LDS R243, [R252+0x3200] ;  /* 0x00320000fcf37984 */ /* 0x000e620000000800 */
[----:B--2---:R-:W-:Y:S08]  /*22f30*/  HMMA.1688.F32.TF32 R92, R236, R14, R92 ;  /* 0x0000000eec5c723c */ /* 0x004ff0000008105c */
[C---:B-1----:R-:W-:Y:S08]  /*22f40*/  HMMA.1688.F32.TF32 R84, R240.reuse, R62, R84 ;  /* 0x0000003ef054723c */ /* 0x042ff00000081054 */
[C---:B------:R-:W-:Y:S08]  /*22f50*/  HMMA.1688.F32.TF32 R76, R240.reuse, R6, R76 ;  /* 0x00000006f04c723c */ /* 0x040ff0000008104c */
[C---:B------:R-:W-:Y:S08]  /*22f60*/  HMMA.1688.F32.TF32 R72, R240.reuse, R58, R72 ;  /* 0x0000003af048723c */ /* 0x040ff00000081048 */
[----:B------:R-:W-:Y:S08]  /*22f70*/  HMMA.1688.F32.TF32 R68, R240, R54, R68 ;  /* 0x00000036f044723c */ /* 0x000ff00000081044 */
[C---:B---3--:R-:W-:Y:S08]  /*22f80*/  HMMA.1688.F32.TF32 R228, R236.reuse, R58, R228 ;  /* 0x0000003aece4723c */ /* 0x048ff000000810e4 */
[C---:B----4-:R-:W-:Y:S08]  /*22f90*/  HMMA.1688.F32.TF32 R96, R236.reuse, R6, R96 ;  /* 0x00000006ec60723c */ /* 0x050ff00000081060 */
[C---:B------:R-:W-:Y:S08]  /*22fa0*/  HMMA.1688.F32.TF32 R104, R236.reuse, R62, R104 ;  /* 0x0000003eec68723c */ /* 0x040ff00000081068 */
[C---:B------:R-:W-:Y:S08]  /*22fb0*/  HMMA.1688.F32.TF32 R108, R236.reuse, R66, R108 ;  /* 0x00000042ec6c723c */ /* 0x040ff0000008106c */
[C---:B------:R-:W-:Y:S11]  /*22fc0*/  HMMA.1688.F32.TF32 R100, R236.reuse, R10, R100 ;  /* 0x0000000aec64723c */ /* 0x040ff60000081064 */
[----:B------:R-:W-:Y:S04]  /*22fd0*/  @!UPT UIADD3 URZ, URZ, URZ, URZ ;  /* 0x0000003f3f3ff290 */ /* 0x000fe8000fffe03f */
[----:B------:R-:W-:Y:S04]  /*22fe0*/  STL.64 [R1+0xd90], R108 ;  /* 0x000d906c01007387 */ /* 0x000fe80000100a00 */
[----:B------:R1:W-:Y:S04]  /*22ff0*/  STL.64 [R1+0xd98], R110 ;  /* 0x000d986e01007387 */ /* 0x0003e80000100a00 */
        /* <DEDUP_REMOVED lines=10> */
[----:B------:R-:W-:Y:S04]  /*230a0*/  STL.64 [R1+0xd60], R96 ;  /* 0x000d606001007387 */ /* 0x000fe80000100a00 */
[----:B------:R1:W-:Y:S04]  /*230b0*/  STL.64 [R1+0xd68], R98 ;  /* 0x000d686201007387 */ /* 0x0003e80000100a00 */
        /* <DEDUP_REMOVED lines=15> */
[----:B------:R-:W-:Y:S01]  /*231b0*/  HMMA.1688.F32.TF32 R192, R236, R18, R232 ;  /* 0x00000012ecc0723c */ /* 0x000fe200000810e8 */
        /* <DEDUP_REMOVED lines=31> */
[----:B------:R1:W-:Y:S02]  /*233b0*/  STL.64 [R1+0xf58], R74 ;  /* 0x000f584a01007387 */ /* 0x0003e40000100a00 */
[C---:B-1----:R-:W-:Y:S02]  /*233c0*/  HMMA.1688.F32.TF32 R76, R240.reuse, R50, R124 ;  /* 0x00000032f04c723c */ /* 0x042fe4000008107c */
[----:B------:R-:W-:Y:S04]  /*233d0*/  STL.64 [R1+0xf40], R68 ;  /* 0x000f404401007387 */ /* 0x000fe80000100a00 */
[----:B------:R1:W-:Y:S02]  /*233e0*/  STL.64 [R1+0xf48], R70 ;  /* 0x000f484601007387 */ /* 0x0003e40000100a00 */
[C---:B------:R-:W-:Y:S02]  /*233f0*/  HMMA.1688.F32.TF32 R72, R240.reuse, R46, R244 ;  /* 0x0000002ef048723c */ /* 0x040fe400000810f4 */
[----:B------:R-:W-:Y:S04]  /*23400*/  LDS R236, [R65+0x2280] ;  /* 0x0022800041ec7984 */ /* 0x000fe80000000800 */
[----:B------:R-:W-:Y:S02]  /*23410*/  LDS R238, [R65+0x3280] ;  /* 0x0032800041ee7984 */ /* 0x000fe40000000800 */
[----:B-1----:R-:W-:Y:S02]  /*23420*/  HMMA.1688.F32.TF32 R68, R240, R42, R248 ;  /* 0x0000002af044723c */ /* 0x002fe400000810f8 */
[----:B------:R-:W-:Y:S04]  /*23430*/  LDS R237, [R252+0x2280] ;  /* 0x00228000fced7984 */ /* 0x000fe80000000800 */
[----:B------:R-:W1:Y:S04]  /*23440*/  LDS R239, [R252+0x3280] ;  /* 0x00328000fcef7984 */ /* 0x000e680000000800 */
[----:B------:R1:W-:Y:S04]  /*23450*/  STL.64 [R1+0xf20], R76 ;  /* 0x000f204c01007387 */ /* 0x0003e80000100a00 */
[----:B------:R1:W-:Y:S04]  /*23460*/  STL.64 [R1+0xf28], R78 ;  /* 0x000f284e01007387 */ /* 0x0003e80000100a00 */
[----:B------:R-:W2:Y:S04]  /*23470*/  LDL.LU R196, [R1+0x10] ;  /* 0x0000100001c47983 */ /* 0x000ea80000300800 */
[----:B------:R1:W-:Y:S04]  /*23480*/  STL.64 [R1+0xf10], R72 ;  /* 0x000f104801007387 */ /* 0x0003e80000100a00 */
[----:B------:R1:W-:Y:S04]  /*23490*/  STL.64 [R1+0xf18], R74 ;  /* 0x000f184a01007387 */ /* 0x0003e80000100a00 */
[----:B------:R1:W-:Y:S04]  /*234a0*/  STL.64 [R1+0xef0], R68 ;  /* 0x000ef04401007387 */ /* 0x0003e80000100a00 */
[----:B------:R1:W-:Y:S04]  /*234b0*/  STL.64 [R1+0xef8], R70 ;  /* 0x000ef84601007387 */ /* 0x0003e80000100a00 */
        /* <DEDUP_REMOVED lines=35> */
[----:B-1----:R-:W4:Y:S04]  /*236f0*/  LDL.LU R76, [R1+0x390] ;  /* 0x00039000014c7983 */ /* 0x002f280000300800 */
        /* <DEDUP_REMOVED lines=43> */
[----:B------:R-:W4:Y:S04]  /*239b0*/  LDL.LU R192, [R1] ;  /* 0x0000000001c07983 */ /* 0x000f280000300800 */
[----:B------:R-:W4:Y:S04]  /*239c0*/  LDL.LU R193, [R1+0x4] ;  /* 0x0000040001c17983 */ /* 0x000f280000300800 */
[----:B------:R-:W4:Y:S04]  /*239d0*/  LDL.LU R194, [R1+0x8] ;  /* 0x0000080001c27983 */ /* 0x000f280000300800 */
[----:B------:R-:W4:Y:S01]  /*239e0*/  LDL.LU R195, [R1+0xc] ;  /* 0x00000c0001c37983 */ /* 0x000f220000300800 */
[C---:B--2---:R-:W-:Y:S08]  /*239f0*/  HMMA.1688.F32.TF32 R244, R236.reuse, R10, R244 ;  /* 0x0000000aecf4723c */ /* 0x044ff000000810f4 */
[----:B---3--:R-:W-:Y:S08]  /*23a00*/  HMMA.1688.F32.TF32 R124, R236, R62, R124 ;  /* 0x0000003eec7c723c */ /* 0x008ff0000008107c */
[C---:B----4-:R-:W-:Y:S08]  /*23a10*/  HMMA.1688.F32.TF32 R76, R240.reuse, R18, R76 ;  /* 0x00000012f04c723c */ /* 0x050ff0000008104c */
        /* <DEDUP_REMOVED lines=8> */
[----:B-1----:R-:W2:Y:S04]  /*23aa0*/  LDL.LU.64 R94, [R1+0x25b0] ;  /* 0x0025b000015e7983 */ /* 0x002ea80000300a00 */
[----:B------:R-:W2:Y:S01]  /*23ab0*/  LDL.LU.64 R92, [R1+0x25a8] ;  /* 0x0025a800015c7983 */ /* 0x000ea20000300a00 */
[----:B------:R-:W-:Y:S03]  /*23ac0*/  HMMA.1688.F32.TF32 R240, R240, R14, R72 ;  /* 0x0000000ef0f0723c */ /* 0x000fe60000081048 */
[----:B------:R-:W-:Y:S04]  /*23ad0*/  STL.64 [R1+0xeb0], R88 ;  /* 0x000eb05801007387 */ /* 0x000fe80000100a00 */
[----:B------:R1:W-:Y:S01]  /*23ae0*/  STL.64 [R1+0xeb8], R90 ;  /* 0x000eb85a01007387 */ /* 0x0003e20000100a00 */
[C---:B------:R-:W-:Y:S03]  /*23af0*/  HMMA.1688.F32.TF32 R68, R236.reuse, R66, R68 ;  /* 0x00000042ec44723c */ /* 0x040fe60000081044 */
[----:B-1----:R-:W3:Y:S04]  /*23b00*/  LDL.LU.64 R90, [R1+0x25a0] ;  /* 0x0025a000015a7983 */ /* 0x002ee80000300a00 */
[----:B------:R-:W3:Y:S04]  /*23b10*/  LDL.LU.64 R88, [R1+0x2598] ;  /* 0x0025980001587983 */ /* 0x000ee80000300a00 */
[----:B------:R1:W-:Y:S04]  /*23b20*/  STL.64 [R1+0xe40], R232 ;  /* 0x000e40e801007387 */ /* 0x0003e80000100a00 */
[----:B------:R4:W-:Y:S04]  /*23b30*/  STL.64 [R1+0xe48], R234 ;  /* 0x000e48ea01007387 */ /* 0x0009e80000100a00 */
[----:B-1----:R-:W2:Y:S04]  /*23b40*/  LDL.LU R232, [R1+0xd0] ;  /* 0x0000d00001e87983 */ /* 0x002ea80000300800 */
[----:B------:R-:W2:Y:S04]  /*23b50*/  LDL.LU R233, [R1+0xd4] ;  /* 0x0000d40001e97983 */ /* 0x000ea80000300800 */
[----:B----4-:R-:W2:Y:S04]  /*23b60*/  LDL.LU R234, [R1+0xd8] ;  /* 0x0000d80001ea7983 */ /* 0x010ea80000300800 */
[----:B------:R-:W2:Y:S04]  /*23b70*/  LDL.LU R235, [R1+0xdc] ;  /* 0x0000dc0001eb7983 */ /* 0x000ea80000300800 */
[----:B------:R-:W-:Y:S04]  /*23b80*/  STL.64 [R1+0xe10], R84 ;  /* 0x000e105401007387 */ /* 0x000fe80000100a00 */
[----:B------:R1:W-:Y:S01]  /*23b90*/  STL.64 [R1+0xe18], R86 ;  /* 0x000e185601007387 */ /* 0x0003e20000100a00 */
[C---:B------:R-:W-:Y:S03]  /*23ba0*/  HMMA.1688.F32.TF32 R248, R236.reuse, R6, R248 ;  /* 0x00000006ecf8723c */ /* 0x040fe600000810f8 */
[----:B-1----:R-:W4:Y:S04]  /*23bb0*/  LDL.LU.64 R86, [R1+0x2590] ;  /* 0x0025900001567983 */ /* 0x002f280000300a00 */
[----:B------:R-:W4:Y:S04]  /*23bc0*/  LDL.LU.64 R84, [R1+0x2588] ;  /* 0x0025880001547983 */ /* 0x000f280000300a00 */
[----:B------:R-:W-:Y:S04]  /*23bd0*/  STL.64 [R1+0xe00], R80 ;  /* 0x000e005001007387 */ /* 0x000fe80000100a00 */
[----:B------:R1:W-:Y:S04]  /*23be0*/  STL.64 [R1+0xe08], R82 ;  /* 0x000e085201007387 */ /* 0x0003e80000100a00 */
[----:B-1----:R-:W2:Y:S04]  /*23bf0*/  LDL.LU.64 R82, [R1+0x2580] ;  /* 0x0025800001527983 */ /* 0x002ea80000300a00 */
[----:B------:R-:W2:Y:S04]  /*23c00*/  LDL.LU.64 R80, [R1+0x2578] ;  /* 0x0025780001507983 */ /* 0x000ea80000300a00 */
[----:B------:R-:W-:Y:S04]  /*23c10*/  STL.64 [R1+0xdd0], R76 ;  /* 0x000dd04c01007387 */ /* 0x000fe80000100a00 */
[----:B------:R1:W-:Y:S04]  /*23c20*/  STL.64 [R1+0xdd8], R78 ;  /* 0x000dd84e01007387 */ /* 0x0003e80000100a00 */
[----:B-1----:R-:W2:Y:S04]  /*23c30*/  LDL.LU.64 R78, [R1+0x2570] ;  /* 0x00257000014e7983 */ /* 0x002ea80000300a00 */
[----:B------:R-:W2:Y:S04]  /*23c40*/  LDL.LU.64 R76, [R1+0x2568] ;  /* 0x00256800014c7983 */ /* 0x000ea80000300a00 */
[----:B------:R-:W2:Y:S04]  /*23c50*/  LDL.LU.64 R74, [R1+0x2560] ;  /* 0x00256000014a7983 */ /* 0x000ea80000300a00 */
[----:B------:R-:W2:Y:S04]  /*23c60*/  LDL.LU.64 R72, [R1+0x2558] ;  /* 0x0025580001487983 */ /* 0x000ea80000300a00 */
[----:B------:R-:W-:Y:S04]  /*23c70*/  STL.64 [R1+0xda0], R240 ;  /* 0x000da0f001007387 */ /* 0x000fe80000100a00 */
[----:B------:R-:W-:Y:S04]  /*23c80*/  STL.64 [R1+0xda8], R242 ;  /* 0x000da8f201007387 */ /* 0x000fe80000100a00 */
[----:B------:R-:W-:Y:S04]  /*23c90*/  STL.64 [R1+0x1190], R68 ;  /* 0x0011904401007387 */ /* 0x000fe80000100a00 */
[----:B------:R1:W-:Y:S01]  /*23ca0*/  STL.64 [R1+0x1198], R70 ;  /* 0x0011984601007387 */ /* 0x0003e20000100a00 */
[C---:B------:R-:W-:Y:S03]  /*23cb0*/  HMMA.1688.F32.TF32 R228, R236.reuse, R58, R228 ;  /* 0x0000003aece4723c */ /* 0x040fe600000810e4 */
[----:B------:R-:W-:Y:S04]  /*23cc0*/  LDS R240, [R65+0x2300] ;  /* 0x0023000041f07984 */ /* 0x000fe80000000800 */
        /* <DEDUP_REMOVED lines=16> */
[----:B-1----:R-:W4:Y:S04]  /*23dd0*/  LDL.LU.64 R250, [R1+0x2520] ;  /* 0x0025200001fa7983 */ /* 0x002f280000300a00 */
[----:B------:R-:W4:Y:S01]  /*23de0*/  LDL.LU.64 R248, [R1+0x2518] ;  /* 0x0025180001f87983 */ /* 0x000f220000300a00 */
[C---:B------:R-:W-:Y:S08]  /*23df0*/  HMMA.1688.F32.TF32 R220, R236.reuse, R50, R220 ;  /* 0x00000032ecdc723c */ /* 0x040ff000000810dc */
[C---:B------:R-:W-:Y:S01]  /*23e00*/  HMMA.1688.F32.TF32 R216, R236.reuse, R46, R216 ;  /* 0x0000002eecd8723c */ /* 0x040fe200000810d8 */
[----:B------:R-:W-:Y:S04]  /*23e10*/  STL.64 [R1+0x1150], R228 ;  /* 0x001150e401007387 */ /* 0x000fe80000100a00 */
[----:B------:R-:W-:Y:S04]  /*23e20*/  STL.64 [R1+0x1158], R230 ;  /* 0x001158e601007387 */ /* 0x000fe80000100a00 */
[----:B------:R-:W4:Y:S04]  /*23e30*/  LDL R52, [R1+0x6d0] ;  /* 0x0006d00001347983 */ /* 0x000f280000100800 */
[----:B------:R-:W-:Y:S04]  /*23e40*/  STL.64 [R1+0x1140], R224 ;  /* 0x001140e001007387 */ /* 0x000fe80000100a00 */
[----:B------:R-:W-:Y:S04]  /*23e50*/  STL.64 [R1+0x1148], R226 ;  /* 0x001148e201007387 */ /* 0x000fe80000100a00 */
[----:B------:R-:W-:Y:S04]  /*23e60*/  STL.64 [R1+0x1130], R220 ;  /* 0x001130dc01007387 */ /* 0x000fe80000100a00 */
[----:B------:R1:W-:Y:S04]  /*23e70*/  STL.64 [R1+0x1138], R222 ;  /* 0x001138de01007387 */ /* 0x0003e80000100a00 */
[----:B------:R-:W4:Y:S04]  /*23e80*/  LDL R53, [R1+0x6d4] ;  /* 0x0006d40001357983 */ /* 0x000f280000100800 */
[----:B------:R-:W-:Y:S01]  /*23e90*/  STL.64 [R1+0x1120], R216 ;  /* 0x001120d801007387 */ /* 0x000fe20000100a00 */
[C---:B-1----:R-:W-:Y:S03]  /*23ea0*/  HMMA.1688.F32.TF32 R220, R236.reuse, R42, R212 ;  /* 0x0000002aecdc723c */ /* 0x042fe600000810d4 */
[----:B------:R1:W-:Y:S05]  /*23eb0*/  STL.64 [R1+0x1128], R218 ;  /* 0x001128da01007387 */ /* 0x0003ea0000100a00 */
[C---:B------:R-:W-:Y:S08]  /*23ec0*/  HMMA.1688.F32.TF32 R212, R236.reuse, R34, R204 ;  /* 0x00000022ecd4723c */ /* 0x040ff000000810cc */
[C---:B-1----:R-:W-:Y:S08]  /*23ed0*/  HMMA.1688.F32.TF32 R216, R236.reuse, R38, R208 ;  /* 0x00000026ecd8723c */ /* 0x042ff000000810d0 */
[C---:B------:R-:W-:Y:S08]  /*23ee0*/  HMMA.1688.F32.TF32 R208, R236.reuse, R30, R200 ;  /* 0x0000001eecd0723c */ /* 0x040ff000000810c8 */
[C---:B------:R-:W-:Y:S08]  /*23ef0*/  HMMA.1688.F32.TF32 R204, R236.reuse, R26, R196 ;  /* 0x0000001aeccc723c */ /* 0x040ff000000810c4 */
[----:B------:R-:W-:Y:S01]  /*23f00*/  HMMA.1688.F32.TF32 R200, R236, R22, R192 ;  /* 0x00000016ecc8723c */ /* 0x000fe200000810c0 */
        /* <DEDUP_REMOVED lines=11> */
[----:B------:R-:W-:Y:S01]  /*23fc0*/  STL.64 [R1+0x10c8], R202 ;  /* 0x0010c8ca01007387 */ /* 0x000fe20000100a00 */
[----:B--2---:R-:W-:Y:S08]  /*23fd0*/  HMMA.1688.F32.TF32 R72, R240, R6, R72 ;  /* 0x00000006f048723c */ /* 0x004ff00000081048 */
[C---:B---3--:R-:W-:Y:S08]  /*23fe0*/  HMMA.1688.F32.TF32 R192, R236.reuse, R14, R244 ;  /* 0x0000000eecc0723c */ /* 0x048ff000000810f4 */
[----:B----4-:R-:W-:Y:S01]  /*23ff0*/  HMMA.1688.F32.TF32 R196, R236, R18, R248 ;  /* 0x00000012ecc4723c */ /* 0x010fe200000810f8 */
[----:B------:R-:W-:Y:S04]  /*24000*/  LDS R236, [R65+0x2380] ;  /* 0x0023800041ec7984 */ /* 0x000fe80000000800 */
[----:B------:R-:W-:Y:S04]  /*24010*/  LDS R238, [R65+0x3380] ;  /* 0x0033800041ee7984 */ /* 0x000fe80000000800 */
[----:B------:R-:W-:Y:S04]  /*24020*/  LDS R237, [R252+0x2380] ;  /* 0x00238000fced7984 */ /* 0x000fe80000000800 */
[----:B------:R-:W1:Y:S10]  /*24030*/  LDS R239, [R252+0x3380] ;  /* 0x00338000fcef7984 */ /* 0x000e740000000800 */
[----:B------:R-:W-:Y:S04]  /*24040*/  STL.64 [R1+0x10b0], R196 ;  /* 0x0010b0c401007387 */ /* 0x000fe80000100a00 */
[----:B------:R2:W-:Y:S04]  /*24050*/  STL.64 [R1+0x10b8], R198 ;  /* 0x0010b8c601007387 */ /* 0x0005e80000100a00 */
[----:B------:R-:W-:Y:S04]  /*24060*/  STL.64 [R1+0x1090], R192 ;  /* 0x001090c001007387 */ /* 0x000fe80000100a00 */
[----:B------:R3:W-:Y:S01]  /*24070*/  STL.64 [R1+0x1098], R194 ;  /* 0x001098c201007387 */ /* 0x0007e20000100a00 */
[C---:B--2---:R-:W-:Y:S08]  /*24080*/  HMMA.1688.F32.TF32 R196, R240.reuse, R66, R232 ;  /* 0x00000042f0c4723c */ /* 0x044ff000000810e8 */
[C---:B---3--:R-:W-:Y:S08]  /*24090*/  HMMA.1688.F32.TF32 R192, R240.reuse, R62, R124 ;  /* 0x0000003ef0c0723c */ /* 0x048ff0000008107c */
[C---:B------:R-:W-:Y:S07]  /*240a0*/  HMMA.1688.F32.TF32 R124, R240.reuse, R10, R68 ;  /* 0x0000000af07c723c */ /* 0x040fee0000081044 */
[----:B------:R-:W-:Y:S01]  /*240b0*/  STL.64 [R1+0x1390], R196 ;  /* 0x001390c401007387 */ /* 0x000fe20000100a00 */
[C---:B------:R-:W-:Y:S03]  /*240c0*/  HMMA.1688.F32.TF32 R68, R240.reuse, R58, R76 ;  /* 0x0000003af044723c */ /* 0x040fe6000008104c */
[----:B------:R-:W-:Y:S04]  /*240d0*/  STL.64 [R1+0x1398], R198 ;  /* 0x001398c601007387 */ /* 0x000fe80000100a00 */
[----:B------:R-:W-:Y:S01]  /*240e0*/  STL.64 [R1+0x1380], R192 ;  /* 0x001380c001007387 */ /* 0x000fe20000100a00 */
[C---:B------:R-:W-:Y:S03]  /*240f0*/  HMMA.1688.F32.TF32 R76, R240.reuse, R54, R80 ;  /* 0x00000036f04c723c */ /* 0x040fe60000081050 */
[----:B------:R-:W-:Y:S04]  /*24100*/  STL.64 [R1+0x1388], R194 ;  /* 0x001388c201007387 */ /* 0x000fe80000100a00 */
[----:B------:R-:W-:Y:S04]  /*24110*/  STL.64 [R1+0x1370], R124 ;  /* 0x0013707c01007387 */ /* 0x000fe80000100a00 */
[----:B------:R-:W-:Y:S04]  /*24120*/  STL.64 [R1+0x1378], R126 ;  /* 0x0013787e01007387 */ /* 0x000fe80000100a00 */
[----:B------:R-:W-:Y:S04]  /*24130*/  STL.64 [R1+0x1360], R72 ;  /* 0x0013604801007387 */ /* 0x000fe80000100a00 */
[----:B------:R2:W-:Y:S02]  /*24140*/  STL.64 [R1+0x1368], R74 ;  /* 0x0013684a01007387 */ /* 0x0005e40000100a00 */
[C---:B--2---:R-:W-:Y:S02]  /*24150*/  HMMA.1688.F32.TF32 R72, R240.reuse, R50, R84 ;  /* 0x00000032f048723c */ /* 0x044fe40000081054 */
[----:B------:R-:W-:Y:S04]  /*24160*/  STL.64 [R1+0x1350], R68 ;  /* 0x0013504401007387 */ /* 0x000fe80000100a00 */
[----:B------:R2:W-:Y:S04]  /*24170*/  STL.64 [R1+0x1358], R70 ;  /* 0x0013584601007387 */ /* 0x0005e80000100a00 */
[----:B------:R-:W-:Y:S04]  /*24180*/  STL.64 [R1+0x1340], R76 ;  /* 0x0013404c01007387 */ /* 0x000fe80000100a00 */
[----:B------:R3:W-:Y:S01]  /*24190*/  STL.64 [R1+0x1348], R78 ;  /* 0x0013484e01007387 */ /* 0x0007e20000100a00 */
[C---:B--2---:R-:W-:Y:S08]  /*241a0*/  HMMA.1688.F32.TF32 R68, R240.reuse, R46, R88 ;  /* 0x0000002ef044723c */ /* 0x044ff00000081058 */
[----:B------:R-:W-:Y:S01]  /*241b0*/  STL.64 [R1+0x1330], R72 ;  /* 0x0013304801007387 */ /* 0x000fe20000100a00 */
[C---:B---3--:R-:W-:Y:S03]  /*241c0*/  HMMA.1688.F32.TF32 R76, R240.reuse, R42, R92 ;  /* 0x0000002af04c723c */ /* 0x048fe6000008105c */
[----:B------:R2:W-:Y:S05]  /*241d0*/  STL.64 [R1+0x1338], R74 ;  /* 0x0013384a01007387 */ /* 0x0005ea0000100a00 */
[C---:B--2---:R-:W-:Y:S06]  /*241e0*/  HMMA.1688.F32.TF32 R72, R240.reuse, R38, R96 ;  /* 0x00000026f048723c */ /* 0x044fec0000081060 */
[----:B------:R-:W-:Y:S04]  /*241f0*/  STL.64 [R1+0x1320], R68 ;  /* 0x0013204401007387 */ /* 0x000fe80000100a00 */
[----:B------:R2:W-:Y:S05]  /*24200*/  STL.64 [R1+0x1328], R70 ;  /* 0x0013284601007387 */ /* 0x0005ea0000100a00 */
[----:B------:R-:W-:Y:S04]  /*24210*/  STL.64 [R1+0x1310], R76 ;  /* 0x0013104c01007387 */ /* 0x000fe80000100a00 */
[----:B------:R3:W-:Y:S01]  /*24220*/  STL.64 [R1+0x1318], R78 ;  /* 0x0013184e01007387 */ /* 0x0007e20000100a00 */
[C---:B--2---:R-:W-:Y:S03]  /*24230*/  HMMA.1688.F32.TF32 R68, R240.reuse, R34, R100 ;  /* 0x00000022f044723c */ /* 0x044fe60000081064 */
[----:B------:R-:W-:Y:S05]  /*24240*/  STL.64 [R1+0x1300], R72 ;  /* 0x0013004801007387 */ /* 0x000fea0000100a00 */
[C---:B---3--:R-:W-:Y:S01]  /*24250*/  HMMA.1688.F32.TF32 R76, R240.reuse, R30, R104 ;  /* 0x0000001ef04c723c */ /* 0x048fe20000081068 */
[----:B------:R2:W-:Y:S07]  /*24260*/  STL.64 [R1+0x1308], R74 ;  /* 0x0013084a01007387 */ /* 0x0005ee0000100a00 */
[C---:B--2---:R-:W-:Y:S07]  /*24270*/  HMMA.1688.F32.TF32 R72, R240.reuse, R26, R108 ;  /* 0x0000001af048723c */ /* 0x044fee000008106c */
[----:B------:R-:W-:Y:S04]  /*24280*/  STL.64 [R1+0x12f0], R68 ;  /* 0x0012f04401007387 */ /* 0x000fe80000100a00 */
[----:B------:R2:W-:Y:S04]  /*24290*/  STL.64 [R1+0x12f8], R70 ;  /* 0x0012f84601007387 */ /* 0x0005e80000100a00 */
[----:B------:R-:W-:Y:S04]  /*242a0*/  STL.64 [R1+0x12e0], R76 ;  /* 0x0012e04c01007387 */ /* 0x000fe80000100a00 */
[----:B------:R3:W-:Y:S01]  /*242b0*/  STL.64 [R1+0x12e8], R78 ;  /* 0x0012e84e01007387 */ /* 0x0007e20000100a00 */
[C---:B--2---:R-:W-:Y:S03]  /*242c0*/  HMMA.1688.F32.TF32 R68, R240.reuse, R22, R112 ;  /* 0x00000016f044723c */ /* 0x044fe60000081070 */
[----:B------:R-:W-:Y:S05]  /*242d0*/  STL.64 [R1+0x12d0], R72 ;  /* 0x0012d04801007387 */ /* 0x000fea0000100a00 */
[C---:B---3--:R-:W-:Y:S01]  /*242e0*/  HMMA.1688.F32.TF32 R76, R240.reuse, R18, R116 ;  /* 0x00000012f04c723c */ /* 0x048fe20000081074 */
[----:B------:R2:W-:Y:S07]  /*242f0*/  STL.64 [R1+0x12d8], R74 ;  /* 0x0012d84a01007387 */ /* 0x0005ee0000100a00 */
[----:B--2---:R-:W-:Y:S07]  /*24300*/  HMMA.1688.F32.TF32 R72, R240, R14, R120 ;  /* 0x0000000ef048723c */ /* 0x004fee0000081078 */
[----:B------:R-:W-:Y:S04]  /*24310*/  STL.64 [R1+0x12c0], R68 ;  /* 0x0012c04401007387 */ /* 0x000fe80000100a00 */
[----:B------:R-:W-:Y:S04]  /*24320*/  STL.64 [R1+0x12c8], R70 ;  /* 0x0012c84601007387 */ /* 0x000fe80000100a00 */
[----:B------:R-:W-:Y:S04]  /*24330*/  STL.64 [R1+0x12b0], R76 ;  /* 0x0012b04c01007387 */ /* 0x000fe80000100a00 */
[----:B------:R2:W-:Y:S01]  /*24340*/  STL.64 [R1+0x12b8], R78 ;  /* 0x0012b84e01007387 */ /* 0x0005e20000100a00 */
[C---:B-1----:R-:W-:Y:S03]  /*24350*/  HMMA.1688.F32.TF32 R80, R236.reuse, R10, R132 ;  /* 0x0000000aec50723c */ /* 0x042fe60000081084 */
[----:B------:R-:W-:Y:S04]  /*24360*/  LDS R68, [R52+0x2000] ;  /* 0x0020000034447984 */ /* 0x000fe80000000800 */
[----:B------:R-:W-:Y:S04]  /*24370*/  LDS R70, [R52+0x3000] ;  /* 0x0030000034467984 */ /* 0x000fe80000000800 */
[----:B------:R-:W-:Y:S01]  /*24380*/  STL.64 [R1+0x1290], R72 ;  /* 0x0012904801007387 */ /* 0x000fe20000100a00 */
[C---:B--2---:R-:W-:Y:S03]  /*24390*/  HMMA.1688.F32.TF32 R76, R236.reuse, R66, R188 ;  /* 0x00000042ec4c723c */ /* 0x044fe600000810bc */
[----:B------:R1:W-:Y:S04]  /*243a0*/  STL.64 [R1+0x1298], R74 ;  /* 0x0012984a01007387 */ /* 0x0003e80000100a00 */
[----:B------:R-:W-:Y:S04]  /*243b0*/  LDS R69, [R53+0x2000] ;  /* 0x0020000035457984 */ /* 0x000fe80000000800 */
[----:B------:R-:W2:Y:S01]  /*243c0*/  LDS R71, [R53+0x3000] ;  /* 0x0030000035477984 */ /* 0x000ea20000000800 */
[C---:B-1----:R-:W-:Y:S03]  /*243d0*/  HMMA.1688.F32.TF32 R72, R236.reuse, R62, R128 ;  /* 0x0000003eec48723c */ /* 0x042fe60000081080 */
[----:B------:R-:W-:Y:S04]  /*243e0*/  LDS R132, [R52+0x2080] ;  /* 0x0020800034847984 */ /* 0x000fe80000000800 */
[----:B------:R-:W-:Y:S04]  /*243f0*/  LDS R134, [R52+0x3080] ;  /* 0x0030800034867984 */ /* 0x000fe80000000800 */
[----:B------:R-:W-:Y:S04]  /*24400*/  STL.64 [R1+0x1580], R76 ;  /* 0x0015804c01007387 */ /* 0x000fe80000100a00 */
[----:B------:R1:W-:Y:S04]  /*24410*/  STL.64 [R1+0x1588], R78 ;  /* 0x0015884e01007387 */ /* 0x0003e80000100a00 */
[----:B------:R-:W-:Y:S04]  /*24420*/  LDS R133, [R53+0x2080] ;  /* 0x0020800035857984 */ /* 0x000fe80000000800 */
[----:B------:R-:W3:Y:S01]  /*24430*/  LDS R135, [R53+0x3080] ;  /* 0x0030800035877984 */ /* 0x000ee20000000800 */
[C---:B-1----:R-:W-:Y:S03]  /*24440*/  HMMA.1688.F32.TF32 R76, R236.reuse, R6, R136 ;  /* 0x00000006ec4c723c */ /* 0x042fe60000081088 */
[----:B------:R-:W-:Y:S04]  /*24450*/  STL.64 [R1+0x1570], R72 ;  /* 0x0015704801007387 */ /* 0x000fe80000100a00 */
[----:B------:R1:W-:Y:S02]  /*24460*/  STL.64 [R1+0x1578], R74 ;  /* 0x0015784a01007387 */ /* 0x0003e40000100a00 */
[C---:B-1----:R-:W-:Y:S02]  /*24470*/  HMMA.1688.F32.TF32 R72, R236.reuse, R58, R140 ;  /* 0x0000003aec48723c */ /* 0x042fe4000008108c */
[----:B------:R-:W-:Y:S04]  /*24480*/  STL.64 [R1+0x1560], R80 ;  /* 0x0015605001007387 */ /* 0x000fe80000100a00 */
[----:B------:R-:W-:Y:S04]  /*24490*/  STL.64 [R1+0x1568], R82 ;  /* 0x0015685201007387 */ /* 0x000fe80000100a00 */
[----:B------:R-:W2:Y:S04]  /*244a0*/  LDL.LU R200, [R1+0x1460] ;  /* 0x0014600001c87983 */ /* 0x000ea80000300800 */
[----:B------:R-:W-:Y:S04]  /*244b0*/  STL.64 [R1+0x1550], R76 ;  /* 0x0015504c01007387 */ /* 0x000fe80000100a00 */
[----:B------:R1:W-:Y:S05]  /*244c0*/  STL.64 [R1+0x1558], R78 ;  /* 0x0015584e01007387 */ /* 0x0003ea0000100a00 */
[----:B------:R-:W-:Y:S04]  /*244d0*/  STL.64 [R1+0x1540], R72 ;  /* 0x0015404801007387 */ /* 0x000fe80000100a00 */
[----:B------:R4:W-:Y:S04]  /*244e0*/  STL.64 [R1+0x1548], R74 ;  /* 0x0015484a01007387 */ /* 0x0009e80000100a00 */
        /* <DEDUP_REMOVED lines=22> */
[----:B------:R-:W3:Y:S01]  /*24650*/  LDL.LU R235, [R1+0x143c] ;  /* 0x00143c0001eb7983 */ /* 0x000ee20000300800 */
[C---:B-1----:R-:W-:Y:S08]  /*24660*/  HMMA.1688.F32.TF32 R76, R236.reuse, R54, R144 ;  /* 0x00000036ec4c723c */ /* 0x042ff00000081090 */
[C---:B----4-:R-:W-:Y:S08]  /*24670*/  HMMA.1688.F32.TF32 R72, R236.reuse, R50, R148 ;  /* 0x00000032ec48723c */ /* 0x050ff00000081094 */
[C---:B------:R-:W-:Y:S07]  /*24680*/  HMMA.1688.F32.TF32 R80, R236.reuse, R46, R152 ;  /* 0x0000002eec50723c */ /* 0x040fee0000081098 */
[----:B------:R-:W-:Y:S04]  /*24690*/  STL.64 [R1+0x1530], R76 ;  /* 0x0015304c01007387 */ /* 0x000fe80000100a00 */
[----:B------:R1:W-:Y:S04]  /*246a0*/  STL.64 [R1+0x1538], R78 ;  /* 0x0015384e01007387 */ /* 0x0003e80000100a00 */
[----:B------:R-:W-:Y:S04]  /*246b0*/  STL.64 [R1+0x1520], R72 ;  /* 0x0015204801007387 */ /* 0x000fe80000100a00 */
[----:B------:R4:W-:Y:S01]  /*246c0*/  STL.64 [R1+0x1528], R74 ;  /* 0x0015284a01007387 */ /* 0x0009e20000100a00 */
[C---:B-1----:R-:W-:Y:S08]  /*246d0*/  HMMA.1688.F32.TF32 R76, R236.reuse, R42, R156 ;  /* 0x0000002aec4c723c */ /* 0x042ff0000008109c */
[C---:B----4-:R-:W-:Y:S01]  /*246e0*/  HMMA.1688.F32.TF32 R72, R236.reuse, R38, R160 ;  /* 0x00000026ec48723c */ /* 0x050fe200000810a0 */
[----:B------:R-:W-:Y:S04]  /*246f0*/  STL.64 [R1+0x1510], R80 ;  /* 0x0015105001007387 */ /* 0x000fe80000100a00 */
[----:B------:R1:W-:Y:S10]  /*24700*/  STL.64 [R1+0x1518], R82 ;  /* 0x0015185201007387 */ /* 0x0003f40000100a00 */
[----:B------:R-:W-:Y:S01]  /*24710*/  STL.64 [R1+0x1500], R76 ;  /* 0x0015004c01007387 */ /* 0x000fe20000100a00 */
[C---:B-1----:R-:W-:Y:S03]  /*24720*/  HMMA.1688.F32.TF32 R80, R236.reuse, R34, R164 ;  /* 0x00000022ec50723c */ /* 0x042fe600000810a4 */
[----:B------:R1:W-:Y:S04]  /*24730*/  STL.64 [R1+0x1508], R78 ;  /* 0x0015084e01007387 */ /* 0x0003e80000100a00 */
[----:B------:R-:W-:Y:S04]  /*24740*/  STL.64 [R1+0x14f0], R72 ;  /* 0x0014f04801007387 */ /* 0x000fe80000100a00 */
[----:B------:R4:W-:Y:S01]  /*24750*/  STL.64 [R1+0x14f8], R74 ;  /* 0x0014f84a01007387 */ /* 0x0009e20000100a00 */
[C---:B-1----:R-:W-:Y:S08]  /*24760*/  HMMA.1688.F32.TF32 R76, R236.reuse, R30, R168 ;  /* 0x0000001eec4c723c */ /* 0x042ff000000810a8 */
[C---:B----4-:R-:W-:Y:S03]  /*24770*/  HMMA.1688.F32.TF32 R72, R236.reuse, R26, R172 ;  /* 0x0000001aec48723c */ /* 0x050fe600000810ac */
[----:B------:R-:W-:Y:S04]  /*24780*/  STL.64 [R1+0x14e0], R80 ;  /* 0x0014e05001007387 */ /* 0x000fe80000100a00 */
[----:B------:R1:W-:Y:S08]  /*24790*/  STL.64 [R1+0x14e8], R82 ;  /* 0x0014e85201007387 */ /* 0x0003f00000100a00 */
[----:B------:R-:W-:Y:S01]  /*247a0*/  STL.64 [R1+0x14d0], R76 ;  /* 0x0014d04c01007387 */ /* 0x000fe20000100a00 */
[C---:B-1----:R-:W-:Y:S03]  /*247b0*/  HMMA.1688.F32.TF32 R80, R236.reuse, R22, R176 ;  /* 0x00000016ec50723c */ /* 0x042fe600000810b0 */
[----:B------:R1:W-:Y:S04]  /*247c0*/  STL.64 [R1+0x14d8], R78 ;  /* 0x0014d84e01007387 */ /* 0x0003e80000100a00 */
[----:B------:R-:W-:Y:S04]  /*247d0*/  STL.64 [R1+0x14c0], R72 ;  /* 0x0014c04801007387 */ /* 0x000fe80000100a00 */
[----:B------:R4:W-:Y:S01]  /*247e0*/  STL.64 [R1+0x14c8], R74 ;  /* 0x0014c84a01007387 */ /* 0x0009e20000100a00 */
[C---:B-1----:R-:W-:Y:S08]  /*247f0*/  HMMA.1688.F32.TF32 R76, R236.reuse, R18, R180 ;  /* 0x00000012ec4c723c */ /* 0x042ff000000810b4 */
[----:B----4-:R-:W-:Y:S03]  /*24800*/  HMMA.1688.F32.TF32 R72, R236, R14, R184 ;  /* 0x0000000eec48723c */ /* 0x010fe600000810b8 */
[----:B------:R-:W-:Y:S04]  /*24810*/  STL.64 [R1+0x14b0], R80 ;  /* 0x0014b05001007387 */ /* 0x000fe80000100a00 */
[----:B------:R2:W-:Y:S08]  /*24820*/  STL.64 [R1+0x14b8], R82 ;  /* 0x0014b85201007387 */ /* 0x0005f00000100a00 */
[----:B------:R-:W-:Y:S04]  /*24830*/  STL.64 [R1+0x14a0], R76 ;  /* 0x0014a04c01007387 */ /* 0x000fe80000100a00 */
[----:B------:R-:W-:Y:S04]  /*24840*/  STL.64 [R1+0x14a8], R78 ;  /* 0x0014a84e01007387 */ /* 0x000fe80000100a00 */
[----:B------:R-:W-:Y:S04]  /*24850*/  STL.64 [R1+0x1490], R72 ;  /* 0x0014904801007387 */ /* 0x000fe80000100a00 */
[----:B------:R3:W-:Y:S01]  /*24860*/  STL.64 [R1+0x1498], R74 ;  /* 0x0014984a01007387 */ /* 0x0007e20000100a00 */
[C---:B--2---:R-:W-:Y:S08]  /*24870*/  HMMA.1688.F32.TF32 R80, R68.reuse, R10, R200 ;  /* 0x0000000a4450723c */ /* 0x044ff000000810c8 */
[C---:B---3--:R-:W-:Y:S08]  /*24880*/  HMMA.1688.F32.TF32 R72, R68.reuse, R66, R208 ;  /* 0x000000424448723c */ /* 0x048ff000000810d0 */
[C---:B------:R-:W-:Y:S08]  /*24890*/  HMMA.1688.F32.TF32 R76, R68.reuse, R62, R204 ;  /* 0x0000003e444c723c */ /* 0x040ff000000810cc */
[C---:B------:R-:W-:Y:S07]  /*248a0*/  HMMA.1688.F32.TF32 R84, R68.reuse, R6, R196 ;  /* 0x000000064454723c */ /* 0x040fee00000810c4 */
[----:B------:R-:W-:Y:S01]  /*248b0*/  STL.64 [R1+0x2450], R74 ;  /* 0x0024504a01007387 */ /* 0x000fe20000100a00 */
[C---:B------:R-:W-:Y:S03]  /*248c0*/  HMMA.1688.F32.TF32 R88, R68.reuse, R58, R192 ;  /* 0x0000003a4458723c */ /* 0x040fe600000810c0 */
[----:B------:R1:W-:Y:S04]  /*248d0*/  STL.64 [R1+0x2448], R72 ;  /* 0x0024484801007387 */ /* 0x0003e80000100a00 */
[----:B------:R-:W-:Y:S04]  /*248e0*/  STL.64 [R1+0x2460], R78 ;  /* 0x0024604e01007387 */ /* 0x000fe80000100a00 */
[----:B------:R2:W-:Y:S04]  /*248f0*/  STL.64 [R1+0x2458], R76 ;  /* 0x0024584c01007387 */ /* 0x0005e80000100a00 */
[----:B------:R-:W-:Y:S04]  /*24900*/  STL.64 [R1+0x2470], R82 ;  /* 0x0024705201007387 */ /* 0x000fe80000100a00 */
[----:B------:R-:W-:Y:S01]  /*24910*/  STL.64 [R1+0x2468], R80 ;  /* 0x0024685001007387 */ /* 0x000fe20000100a00 */
[----:B------:R-:W-:Y:S03]  /*24920*/  HMMA.1688.F32.TF32 R92, R68, R54, R232 ;  /* 0x00000036445c723c */ /* 0x000fe600000810e8 */
[----:B------:R-:W-:Y:S04]  /*24930*/  STL.64 [R1+0x2480], R86 ;  /* 0x0024805601007387 */ /* 0x000fe80000100a00 */
[----:B------:R3:W-:Y:S04]  /*24940*/  STL.64 [R1+0x2478], R84 ;  /* 0x0024785401007387 */ /* 0x0007e80000100a00 */
[----:B------:R-:W-:Y:S04]  /*24950*/  STL.64 [R1+0x2490], R90 ;  /* 0x0024905a01007387 */ /* 0x000fe80000100a00 */
[----:B------:R-:W-:Y:S04]  /*24960*/  STL.64 [R1+0x2488], R88 ;  /* 0x0024885801007387 */ /* 0x000fe80000100a00 */
[----:B------:R-:W4:Y:S04]  /*24970*/  LDL.LU R232, [R1+0x1240] ;  /* 0x0012400001e87983 */ /* 0x000f280000300800 */
[----:B------:R-:W4:Y:S04]  /*24980*/  LDL.LU R233, [R1+0x1244] ;  /* 0x0012440001e97983 */ /* 0x000f280000300800 */
[----:B------:R-:W4:Y:S04]  /*24990*/  LDL.LU R234, [R1+0x1248] ;  /* 0x0012480001ea7983 */ /* 0x000f280000300800 */
[----:B------:R-:W4:Y:S04]  /*249a0*/  LDL.LU R235, [R1+0x124c] ;  /* 0x00124c0001eb7983 */ /* 0x000f280000300800 */
        /* <DEDUP_REMOVED lines=56> */
[----:B------:R-:W-:Y:S04]  /*24d30*/  STL.64 [R1+0x24a0], R94 ;  /* 0x0024a05e01007387 */ /* 0x000fe80000100a00 */
[----:B------:R-:W-:Y:S01]  /*24d40*/  STL.64 [R1+0x2498], R92 ;  /* 0x0024985c01007387 */ /* 0x000fe20000100a00 */
[C---:B--2---:R-:W-:Y:S08]  /*24d50*/  HMMA.1688.F32.TF32 R156, R132.reuse, R6, R192 ;  /* 0x00000006849c723c */ /* 0x044ff000000810c0 */
[----:B---3--:R-:W-:Y:S08]  /*24d60*/  HMMA.1688.F32.TF32 R148, R132, R62, R200 ;  /* 0x0000003e8494723c */ /* 0x008ff000000810c8 */
[C---:B----4-:R-:W-:Y:S08]  /*24d70*/  HMMA.1688.F32.TF32 R116, R68.reuse, R30, R224 ;  /* 0x0000001e4474723c */ /* 0x050ff000000810e0 */
[C---:B------:R-:W-:Y:S08]  /*24d80*/  HMMA.1688.F32.TF32 R100, R68.reuse, R46, R124 ;  /* 0x0000002e4464723c */ /* 0x040ff0000008107c */
[C---:B------:R-:W-:Y:S08]  /*24d90*/  HMMA.1688.F32.TF32 R96, R68.reuse, R50, R96 ;  /* 0x000000324460723c */ /* 0x040ff00000081060 */
[C---:B------:R-:W-:Y:S08]  /*24da0*/  HMMA.1688.F32.TF32 R104, R68.reuse, R42, R244 ;  /* 0x0000002a4468723c */ /* 0x040ff000000810f4 */
[C---:B------:R-:W-:Y:S07]  /*24db0*/  HMMA.1688.F32.TF32 R108, R68.reuse, R38, R248 ;  /* 0x00000026446c723c */ /* 0x040fee00000810f8 */
[----:B------:R-:W-:Y:S01]  /*24dc0*/  STL.64 [R1+0x24b0], R98 ;  /* 0x0024b06201007387 */ /* 0x000fe20000100a00 */
[----:B------:R-:W-:Y:S03]  /*24dd0*/  HMMA.1688.F32.TF32 R112, R68, R34, R228 ;  /* 0x000000224470723c */ /* 0x000fe600000810e4 */
        /* <DEDUP_REMOVED lines=11> */
[----:B------:R-:W2:Y:S04]  /*24e90*/  LDL.LU R192, [R1+0xfa0] ;  /* 0x000fa00001c07983 */ /* 0x000ea80000300800 */
[----:B------:R-:W2:Y:S04]  /*24ea0*/  LDL.LU R193, [R1+0xfa4] ;  /* 0x000fa40001c17983 */ /* 0x000ea80000300800 */
[----:B------:R-:W2:Y:S04]  /*24eb0*/  LDL.LU R194, [R1+0xfa8] ;  /* 0x000fa80001c27983 */ /* 0x000ea80000300800 */
[----:B------:R-:W2:Y:S01]  /*24ec0*/  LDL.LU R195, [R1+0xfac] ;  /* 0x000fac0001c37983 */ /* 0x000ea20000300800 */
[----:B------:R-:W-:Y:S03]  /*24ed0*/  HMMA.1688.F32.TF32 R152, R132, R10, R196 ;  /* 0x0000000a8498723c */ /* 0x000fe600000810c4 */
[----:B------:R-:W3:Y:S04]  /*24ee0*/  LDL.LU R196, [R1+0xfb0] ;  /* 0x000fb00001c47983 */ /* 0x000ee80000300800 */
[----:B------:R-:W3:Y:S04]  /*24ef0*/  LDL.LU R197, [R1+0xfb4] ;  /* 0x000fb40001c57983 */ /* 0x000ee80000300800 */
[----:B------:R-:W3:Y:S04]  /*24f00*/  LDL.LU R198, [R1+0xfb8] ;  /* 0x000fb80001c67983 */ /* 0x000ee80000300800 */
[----:B------:R-:W3:Y:S01]  /*24f10*/  LDL.LU R199, [R1+0xfbc] ;  /* 0x000fbc0001c77983 */ /* 0x000ee20000300800 */
[C---:B------:R-:W-:Y:S03]  /*24f20*/  HMMA.1688.F32.TF32 R248, R68.reuse, R14, R208 ;  /* 0x0000000e44f8723c */ /* 0x040fe600000810d0 */
[----:B------:R-:W4:Y:S04]  /*24f30*/  LDL.LU R200, [R1+0xfc0] ;  /* 0x000fc00001c87983 */ /* 0x000f280000300800 */
[----:B------:R-:W4:Y:S04]  /*24f40*/  LDL.LU R201, [R1+0xfc4] ;  /* 0x000fc40001c97983 */ /* 0x000f280000300800 */
[----:B------:R-:W4:Y:S04]  /*24f50*/  LDL.LU R202, [R1+0xfc8] ;  /* 0x000fc80001ca7983 */ /* 0x000f280000300800 */
[----:B------:R-:W4:Y:S01]  /*24f60*/  LDL.LU R203, [R1+0xfcc] ;  /* 0x000fcc0001cb7983 */ /* 0x000f220000300800 */
[C---:B------:R-:W-:Y:S03]  /*24f70*/  HMMA.1688.F32.TF32 R128, R68.reuse, R18, R212 ;  /* 0x000000124480723c */ /* 0x040fe600000810d4 */
[----:B------:R-:W2:Y:S04]  /*24f80*/  LDL.LU R208, [R1+0xfe0] ;  /* 0x000fe00001d07983 */ /* 0x000ea80000300800 */
[----:B------:R-:W2:Y:S04]  /*24f90*/  LDL.LU R209, [R1+0xfe4] ;  /* 0x000fe40001d17983 */ /* 0x000ea80000300800 */
[----:B------:R-:W2:Y:S04]  /*24fa0*/  LDL.LU R210, [R1+0xfe8] ;  /* 0x000fe80001d27983 */ /* 0x000ea80000300800 */
[----:B------:R-:W2:Y:S01]  /*24fb0*/  LDL.LU R211, [R1+0xfec] ;  /* 0x000fec0001d37983 */ /* 0x000ea20000300800 */
[C---:B------:R-:W-:Y:S03]  /*24fc0*/  HMMA.1688.F32.TF32 R124, R68.reuse, R22, R216 ;  /* 0x00000016447c723c */ /* 0x040fe600000810d8 */
        /* <DEDUP_REMOVED lines=84> */
[----:B------:R-:W4:Y:S01]  /*25510*/  LDL.LU R223, [R1+0x101c] ;  /* 0x00101c0001df7983 */ /* 0x000f220000300800 */
[C---:B------:R-:W-:Y:S03]  /*25520*/  HMMA.1688.F32.TF32 R140, R132.reuse, R66, R204 ;  /* 0x00000042848c723c */ /* 0x040fe600000810cc */
        /* <DEDUP_REMOVED lines=9> */
[----:B------:R-:W-:Y:S04]  /*255c0*/  LDS R68, [R52+0x2100] ;  /* 0x0021000034447984 */ /* 0x000fe80000000800 */
[----:B------:R-:W-:Y:S04]  /*255d0*/  LDS R70, [R52+0x3100] ;  /* 0x0031000034467984 */ /* 0x000fe80000000800 */
[----:B------:R-:W-:Y:S04]  /*255e0*/  LDS R69, [R53+0x2100] ;  /* 0x0021000035457984 */ /* 0x000fe80000000800 */
[----:B------:R-:W2:Y:S02]  /*255f0*/  LDS R71, [R53+0x3100] ;  /* 0x0031000035477984 */ /* 0x000ea40000000800 */
[----:B--2---:R-:W-:Y:S08]  /*25600*/  HMMA.1688.F32.TF32 R76, R68, R62, R76 ;  /* 0x0000003e444c723c */ /* 0x004ff0000008104c */
[----:B---3--:R-:W-:Y:S08]  /*25610*/  HMMA.1688.F32.TF32 R84, R132, R18, R84 ;  /* 0x000000128454723c */ /* 0x008ff00000081054 */
[C---:B------:R-:W-:Y:S11]  /*25620*/  HMMA.1688.F32.TF32 R72, R68.reuse, R10, R72 ;  /* 0x0000000a4448723c */ /* 0x040ff60000081048 */
[----:B------:R-:W-:Y:S04]  /*25630*/  @!UPT UIADD3 URZ, URZ, URZ, URZ ;  /* 0x0000003f3f3ff290 */ /* 0x000fe8000fffe03f */
[----:B------:R-:W-:Y:S04]  /*25640*/  STL.64 [R1+0x3c0], R84 ;  /* 0x0003c05401007387 */ /* 0x000fe80000100a00 */
[----:B------:R-:W-:Y:S01]  /*25650*/  STL.64 [R1+0x3c8], R86 ;  /* 0x0003c85601007387 */ /* 0x000fe20000100a00 */
[C---:B----4-:R-:W-:Y:S11]  /*25660*/  HMMA.1688.F32.TF32 R80, R68.reuse, R66, R80 ;  /* 0x000000424450723c */ /* 0x050ff60000081050 */
[----:B------:R-:W-:Y:S11]  /*25670*/  @!UPT UIADD3 URZ, URZ, URZ, URZ ;  /* 0x0000003f3f3ff290 */ /* 0x000ff6000fffe03f */
[----:B------:R-:W-:Y:S01]  /*25680*/  @!UPT UIADD3 URZ, URZ, URZ, URZ ;  /* 0x0000003f3f3ff290 */ /* 0x000fe2000fffe03f */
        /* <DEDUP_REMOVED lines=35> */
[C---:B-1----:R-:W-:Y:S08]  /*258c0*/  HMMA.1688.F32.TF32 R72, R68.reuse, R18, R192 ;  /* 0x000000124448723c */ /* 0x042ff000000810c0 */
[----:B------:R-:W-:Y:S01]  /*258d0*/  HMMA.1688.F32.TF32 R68, R68, R14, R232 ;  /* 0x0000000e4444723c */ /* 0x000fe200000810e8 */
[----:B------:R-:W-:Y:S04]  /*258e0*/  STL.64 [R1+0x550], R80 ;  /* 0x0005505001007387 */ /* 0x000fe80000100a00 */
[----:B------:R-:W-:Y:S04]  /*258f0*/  STL.64 [R1+0x558], R82 ;  /* 0x0005585201007387 */ /* 0x000fe80000100a00 */
[----:B------:R1:W-:Y:S04]  /*25900*/  STL.64 [R1+0x560], R76 ;  /* 0x0005604c01007387 */ /* 0x0003e80000100a00 */
[----:B------:R2:W-:Y:S04]  /*25910*/  STL.64 [R1+0x568], R78 ;  /* 0x0005684e01007387 */ /* 0x0005e80000100a00 */
[----:B------:R-:W3:Y:S04]  /*25920*/  LDL.LU R232, [R1+0xab0] ;  /* 0x000ab00001e87983 */ /* 0x000ee80000300800 */
[----:B------:R4:W-:Y:S04]  /*25930*/  STL.64 [R1+0x590], R72 ;  /* 0x0005904801007387 */ /* 0x0009e80000100a00 */
[----:B------:R1:W-:Y:S04]  /*25940*/  STL.64 [R1+0x598], R74 ;  /* 0x0005984a01007387 */ /* 0x0003e80000100a00 */
        /* <DEDUP_REMOVED lines=37> */
[----:B-1----:R-:W3:Y:S04]  /*25ba0*/  LDL.LU R76, [R1+0xe30] ;  /* 0x000e3000014c7983 */ /* 0x002ee80000300800 */
[----:B------:R-:W3:Y:S04]  /*25bb0*/  LDL.LU R77, [R1+0xe34] ;  /* 0x000e3400014d7983 */ /* 0x000ee80000300800 */
[----:B--2---:R-:W3:Y:S04]  /*25bc0*/  LDL.LU R78, [R1+0xe38] ;  /* 0x000e3800014e7983 */ /* 0x004ee80000300800 */
        /* <DEDUP_REMOVED lines=37> */
[----:B----4-:R-:W4:Y:S04]  /*25e20*/  LDL.LU R72, [R1+0xe20] ;  /* 0x000e200001487983 */ /* 0x010f280000300800 */
        /* <DEDUP_REMOVED lines=19> */
[C---:B------:R-:W-:Y:S03]  /*25f60*/  HMMA.1688.F32.TF32 R164, R132.reuse, R54, R164 ;  /* 0x0000003684a4723c */ /* 0x040fe600000810a4 */
[----:B------:R-:W-:Y:S04]  /*25f70*/  LDS R68, [R52+0x2200] ;  /* 0x0022000034447984 */ /* 0x000fe80000000800 */
[----:B------:R-:W-:Y:S01]  /*25f80*/  LDS R70, [R52+0x3200] ;  /* 0x0032000034467984 */ /* 0x000fe20000000800 */
[C---:B------:R-:W-:Y:S03]  /*25f90*/  HMMA.1688.F32.TF32 R168, R132.reuse, R50, R168 ;  /* 0x0000003284a8723c */ /* 0x040fe600000810a8 */
[----:B------:R-:W-:Y:S04]  /*25fa0*/  LDS R69, [R53+0x2200] ;  /* 0x0022000035457984 */ /* 0x000fe80000000800 */
[----:B------:R-:W-:Y:S01]  /*25fb0*/  LDS R71, [R53+0x3200] ;  /* 0x0032000035477984 */ /* 0x000fe20000000800 */
[C---:B------:R-:W-:Y:S08]  /*25fc0*/  HMMA.1688.F32.TF32 R172, R132.reuse, R46, R172 ;  /* 0x0000002e84ac723c */ /* 0x040ff000000810ac */
[C---:B------:R-:W-:Y:S08]  /*25fd0*/  HMMA.1688.F32.TF32 R176, R132.reuse, R42, R176 ;  /* 0x0000002a84b0723c */ /* 0x040ff000000810b0 */
[C---:B------:R-:W-:Y:S08]  /*25fe0*/  HMMA.1688.F32.TF32 R180, R132.reuse, R38, R180 ;  /* 0x0000002684b4723c */ /* 0x040ff000000810b4 */
[C---:B------:R-:W-:Y:S08]  /*25ff0*/  HMMA.1688.F32.TF32 R184, R132.reuse, R34, R184 ;  /* 0x0000002284b8723c */ /* 0x040ff000000810b8 */
[C---:B------:R-:W-:Y:S08]  /*26000*/  HMMA.1688.F32.TF32 R188, R132.reuse, R30, R188 ;  /* 0x0000001e84bc723c */ /* 0x040ff000000810bc */
[C---:B------:R-:W-:Y:S08]  /*26010*/  HMMA.1688.F32.TF32 R236, R132.reuse, R26, R236 ;  /* 0x0000001a84ec723c */ /* 0x040ff000000810ec */
[C---:B------:R-:W-:Y:S08]  /*26020*/  HMMA.1688.F32.TF32 R240, R132.reuse, R22, R240 ;  /* 0x0000001684f0723c */ /* 0x040ff000000810f0 */
[----:B------:R-:W-:Y:S01]  /*26030*/  HMMA.1688.F32.TF32 R244, R132, R14, R244 ;  /* 0x0000000e84f4723c */ /* 0x000fe200000810f4 */
[----:B------:R-:W-:Y:S04]  /*26040*/  LDS R132, [R52+0x2180] ;  /* 0x0021800034847984 */ /* 0x000fe80000000800 */
[----:B------:R-:W-:Y:S04]  /*26050*/  LDS R134, [R52+0x3180] ;  /* 0x0031800034867984 */ /* 0x000fe80000000800 */
[----:B------:R-:W-:Y:S04]  /*26060*/  LDS R133, [R53+0x2180] ;  /* 0x0021800035857984 */ /* 0x000fe80000000800 */
[----:B------:R-:W2:Y:S02]  /*26070*/  LDS R135, [R53+0x3180] ;  /* 0x0031800035877984 */ /* 0x000ea40000000800 */
[C---:B--2---:R-:W-:Y:S08]  /*26080*/  HMMA.1688.F32.TF32 R112, R132.reuse, R66, R112 ;  /* 0x000000428470723c */ /* 0x044ff00000081070 */
[C---:B------:R-:W-:Y:S08]  /*26090*/  HMMA.1688.F32.TF32 R116, R132.reuse, R62, R108 ;  /* 0x0000003e8474723c */ /* 0x040ff0000008106c */
[C---:B------:R-:W-:Y:S07]  /*260a0*/  HMMA.1688.F32.TF32 R108, R132.reuse, R6, R100 ;  /* 0x00000006846c723c */ /* 0x040fee0000081064 */
[----:B------:R-:W-:Y:S04]  /*260b0*/  STL.64 [R1+0x5d0], R112 ;  /* 0x0005d07001007387 */ /* 0x000fe80000100a00 */
[----:B------:R3:W-:Y:S01]  /*260c0*/  STL.64 [R1+0x5d8], R114 ;  /* 0x0005d87201007387 */ /* 0x0007e20000100a00 */
[C---:B------:R-:W-:Y:S08]  /*260d0*/  HMMA.1688.F32.TF32 R100, R132.reuse, R54, R92 ;  /* 0x000000368464723c */ /* 0x040ff0000008105c */
[C---:B---3--:R-:W-:Y:S08]  /*260e0*/  HMMA.1688.F32.TF32 R112, R132.reuse, R10, R104 ;  /* 0x0000000a8470723c */ /* 0x048ff00000081068 */
[C---:B------:R-:W-:Y:S08]  /*260f0*/  HMMA.1688.F32.TF32 R104, R132.reuse, R58, R96 ;  /* 0x0000003a8468723c */ /* 0x040ff00000081060 */
[C---:B------:R-:W-:Y:S08]  /*26100*/  HMMA.1688.F32.TF32 R96, R132.reuse, R50, R88 ;  /* 0x000000328460723c */ /* 0x040ff00000081058 */
[C---:B------:R-:W-:Y:S08]  /*26110*/  HMMA.1688.F32.TF32 R92, R132.reuse, R46, R84 ;  /* 0x0000002e845c723c */ /* 0x040ff00000081054 */
[C---:B------:R-:W-:Y:S01]  /*26120*/  HMMA.1688.F32.TF32 R88, R132.reuse, R42, R80 ;  /* 0x0000002a8458723c */ /* 0x040fe20000081050 */
[----:B------:R-:W-:Y:S07]  /*26130*/  STL.64 [R1+0x5e0], R116 ;  /* 0x0005e07401007387 */ /* 0x000fee0000100a00 */
[C---:B------:R-:W-:Y:S01]  /*26140*/  HMMA.1688.F32.TF32 R84, R132.reuse, R38, R76 ;  /* 0x000000268454723c */ /* 0x040fe2000008104c */
[----:B------:R-:W-:Y:S07]  /*26150*/  STL.64 [R1+0x5e8], R118 ;  /* 0x0005e87601007387 */ /* 0x000fee0000100a00 */
[C---:B----4-:R-:W-:Y:S01]  /*26160*/  HMMA.1688.F32.TF32 R80, R132.reuse, R34, R72 ;  /* 0x000000228450723c */ /* 0x050fe20000081048 */
[----:B------:R-:W-:Y:S07]  /*26170*/  STL.64 [R1+0x5f0], R112 ;  /* 0x0005f07001007387 */ /* 0x000fee0000100a00 */
        /* <DEDUP_REMOVED lines=25> */
[----:B-1----:R-:W-:Y:S01]  /*26310*/  HMMA.1688.F32.TF32 R72, R132, R14, R220 ;  /* 0x0000000e8448723c */ /* 0x002fe200000810dc */
[----:B------:R-:W-:Y:S04]  /*26320*/  LDS R132, [R52+0x2280] ;  /* 0x0022800034847984 */ /* 0x000fe80000000800 */
[----:B------:R-:W-:Y:S04]  /*26330*/  LDS R134, [R52+0x3280] ;  /* 0x0032800034867984 */ /* 0x000fe80000000800 */
[----:B------:R-:W-:Y:S04]  /*26340*/  STL.64 [R1+0x7a0], R80 ;  /* 0x0007a05001007387 */ /* 0x000fe80000100a00 */
[----:B------:R-:W-:Y:S04]  /*26350*/  STL.64 [R1+0x7a8], R82 ;  /* 0x0007a85201007387 */ /* 0x000fe80000100a00 */
[----:B------:R-:W-:Y:S04]  /*26360*/  STL.64 [R1+0x7c0], R76 ;  /* 0x0007c04c01007387 */ /* 0x000fe80000100a00 */
[----:B------:R1:W-:Y:S04]  /*26370*/  STL.64 [R1+0x7c8], R78 ;  /* 0x0007c84e01007387 */ /* 0x0003e80000100a00 */
[----:B------:R-:W-:Y:S04]  /*26380*/  STL.64 [R1+0x7b0], R72 ;  /* 0x0007b04801007387 */ /* 0x000fe80000100a00 */
[----:B------:R2:W-:Y:S01]  /*26390*/  STL.64 [R1+0x7b8], R74 ;  /* 0x0007b84a01007387 */ /* 0x0005e20000100a00 */
[C---:B-1----:R-:W-:Y:S03]  /*263a0*/  HMMA.1688.F32.TF32 R76, R68.reuse, R66, R216 ;  /* 0x00000042444c723c */ /* 0x042fe600000810d8 */
[----:B------:R-:W-:Y:S04]  /*263b0*/  LDS R133, [R53+0x2280] ;  /* 0x0022800035857984 */ /* 0x000fe80000000800 */
[----:B------:R-:W1:Y:S01]  /*263c0*/  LDS R135, [R53+0x3280] ;  /* 0x0032800035877984 */ /* 0x000e620000000800 */
[C---:B--2---:R-:W-:Y:S08]  /*263d0*/  HMMA.1688.F32.TF32 R72, R68.reuse, R62, R212 ;  /* 0x0000003e4448723c */ /* 0x044ff000000810d4 */
[C---:B------:R-:W-:Y:S07]  /*263e0*/  HMMA.1688.F32.TF32 R80, R68.reuse, R10, R208 ;  /* 0x0000000a4450723c */ /* 0x040fee00000810d0 */
[----:B------:R-:W-:Y:S04]  /*263f0*/  STL.64 [R1+0x7d0], R76 ;  /* 0x0007d04c01007387 */ /* 0x000fe80000100a00 */
[----:B------:R2:W-:Y:S04]  /*26400*/  STL.64 [R1+0x7d8], R78 ;  /* 0x0007d84e01007387 */ /* 0x0005e80000100a00 */
[----:B------:R-:W-:Y:S04]  /*26410*/  STL.64 [R1+0x7e0], R72 ;  /* 0x0007e04801007387 */ /* 0x000fe80000100a00 */
[----:B------:R3:W-:Y:S01]  /*26420*/  STL.64 [R1+0x7e8], R74 ;  /* 0x0007e84a01007387 */ /* 0x0007e20000100a00 */
[C---:B--2---:R-:W-:Y:S08]  /*26430*/  HMMA.1688.F32.TF32 R76, R68.reuse, R6, R204 ;  /* 0x00000006444c723c */ /* 0x044ff000000810cc */
[C---:B---3--:R-:W-:Y:S01]  /*26440*/  HMMA.1688.F32.TF32 R72, R68.reuse, R58, R200 ;  /* 0x0000003a4448723c */ /* 0x048fe200000810c8 */
[----:B------:R-:W-:Y:S04]  /*26450*/  STL.64 [R1+0x7f0], R80 ;  /* 0x0007f05001007387 */ /* 0x000fe80000100a00 */
[----:B------:R2:W-:Y:S10]  /*26460*/  STL.64 [R1+0x7f8], R82 ;  /* 0x0007f85201007387 */ /* 0x0005f40000100a00 */
[----:B------:R-:W-:Y:S01]  /*26470*/  STL.64 [R1+0x800], R76 ;  /* 0x0008004c01007387 */ /* 0x000fe20000100a00 */
[C---:B--2---:R-:W-:Y:S03]  /*26480*/  HMMA.1688.F32.TF32 R80, R68.reuse, R54, R196 ;  /* 0x000000364450723c */ /* 0x044fe600000810c4 */
[----:B------:R2:W-:Y:S04]  /*26490*/  STL.64 [R1+0x808], R78 ;  /* 0x0008084e01007387 */ /* 0x0005e80000100a00 */
[----:B------:R-:W-:Y:S04]  /*264a0*/  STL.64 [R1+0x810], R72 ;  /* 0x0008104801007387 */ /* 0x000fe80000100a00 */
[----:B------:R3:W-:Y:S01]  /*264b0*/  STL.64 [R1+0x818], R74 ;  /* 0x0008184a01007387 */ /* 0x0007e20000100a00 */
[C---:B--2---:R-:W-:Y:S08]  /*264c0*/  HMMA.1688.F32.TF32 R76, R68.reuse, R50, R192 ;  /* 0x00000032444c723c */ /* 0x044ff000000810c0 */
[----:B---3--:R-:W-:Y:S03]  /*264d0*/  HMMA.1688.F32.TF32 R72, R68, R46, R232 ;  /* 0x0000002e4448723c */ /* 0x008fe600000810e8 */
        /* <DEDUP_REMOVED lines=30> */
[----:B---3--:R-:W3:Y:S04]  /*266c0*/  LDL.LU R72, [R1+0xa30] ;  /* 0x000a300001487983 */ /* 0x008ee80000300800 */
[----:B------:R-:W3:Y:S04]  /*266d0*/  LDL.LU R73, [R1+0xa34] ;  /* 0x000a340001497983 */ /* 0x000ee80000300800 */
[----:B----4-:R-:W3:Y:S04]  /*266e0*/  LDL.LU R74, [R1+0xa38] ;  /* 0x000a3800014a7983 */ /* 0x010ee80000300800 */
[----:B------:R-:W3:Y:S04]  /*266f0*/  LDL.LU R75, [R1+0xa3c] ;  /* 0x000a3c00014b7983 */ /* 0x000ee80000300800 */
        /* <DEDUP_REMOVED lines=24> */
[----:B------:R-:W1:Y:S04]  /*26880*/  LDL.LU R228, [R1+0x250] ;  /* 0x0002500001e47983 */ /* 0x000e680000300800 */
[----:B------:R-:W1:Y:S04]  /*26890*/  LDL.LU R229, [R1+0x254] ;  /* 0x0002540001e57983 */ /* 0x000e680000300800 */
[----:B------:R-:W1:Y:S04]  /*268a0*/  LDL.LU R230, [R1+0x258] ;  /* 0x0002580001e67983 */ /* 0x000e680000300800 */
[----:B------:R-:W1:Y:S04]  /*268b0*/  LDL.LU R231, [R1+0x25c] ;  /* 0x00025c0001e77983 */ /* 0x000e680000300800 */
        /* <DEDUP_REMOVED lines=19> */
[----:B------:R-:W-:-:S03]  /*269f0*/  IMAD.MOV.U32 R235, RZ, RZ, R3 ;  /* 0x000000ffffeb7224 */ /* 0x000fc600078e0003 */
[----:B------:R-:W4:Y:S01]  /*26a00*/  LDL.LU R3, [R1+0x2510] ;  /* 0x0025100001037983 */ /* 0x000f220000300800 */
[C---:B--2---:R-:W-:Y:S08]  /*26a10*/  HMMA.1688.F32.TF32 R96, R68.reuse, R38, R88 ;  /* 0x000000264460723c */ /* 0x044ff00000081058 */
[C---:B------:R-:W-:Y:S08]  /*26a20*/  HMMA.1688.F32.TF32 R88, R68.reuse, R30, R80 ;  /* 0x0000001e4458723c */ /* 0x040ff00000081050 */
[C---:B---3--:R-:W-:Y:S08]  /*26a30*/  HMMA.1688.F32.TF32 R100, R68.reuse, R42, R92 ;  /* 0x0000002a4464723c */ /* 0x048ff0000008105c */
[C---:B------:R-:W-:Y:S08]  /*26a40*/  HMMA.1688.F32.TF32 R80, R68.reuse, R22, R72 ;  /* 0x000000164450723c */ /* 0x040ff00000081048 */
[C---:B----4-:R-:W-:Y:S08]  /*26a50*/  HMMA.1688.F32.TF32 R92, R68.reuse, R34, R84 ;  /* 0x00000022445c723c */ /* 0x050ff00000081054 */
        /* <DEDUP_REMOVED lines=19> */
[----:B------:R-:W-:-:S02]  /*26b90*/  IMAD.MOV.U32 R144, RZ, RZ, R61 ;  /* 0x000000ffff907224 */ /* 0x000fc400078e003d */
[----:B------:R-:W-:Y:S01]  /*26ba0*/  IMAD.MOV.U32 R145, RZ, RZ, R64 ;  /* 0x000000ffff917224 */ /* 0x000fe200078e0040 */
[----:B------:R-:W-:Y:S04]  /*26bb0*/  LDS R68, [R52+0x2300] ;  /* 0x0023000034447984 */ /* 0x000fe80000000800 */
[----:B------:R-:W-:Y:S01]  /*26bc0*/  LDS R70, [R52+0x3300] ;  /* 0x0033000034467984 */ /* 0x000fe20000000800 */
[C---:B-1----:R-:W-:Y:S03]  /*26bd0*/  HMMA.1688.F32.TF32 R72, R132.reuse, R66, R228 ;  /* 0x000000428448723c */ /* 0x042fe600000810e4 */
[----:B------:R-:W-:Y:S04]  /*26be0*/  LDS R69, [R53+0x2300] ;  /* 0x0023000035457984 */ /* 0x000fe80000000800 */
[----:B------:R-:W1:Y:S01]  /*26bf0*/  LDS R71, [R53+0x3300] ;  /* 0x0033000035477984 */ /* 0x000e620000000800 */
[C---:B------:R-:W-:Y:S03]  /*26c00*/  HMMA.1688.F32.TF32 R76, R132.reuse, R62, R224 ;  /* 0x0000003e844c723c */ /* 0x040fe600000810e0 */
[----:B------:R-:W-:Y:S04]  /*26c10*/  LDS R136, [R52+0x2380] ;  /* 0x0023800034887984 */ /* 0x000fe80000000800 */
[----:B------:R-:W-:Y:S04]  /*26c20*/  LDS R138, [R52+0x3380] ;  /* 0x00338000348a7984 */ /* 0x000fe80000000800 */
[----:B------:R-:W-:Y:S04]  /*26c30*/  LDS R137, [R53+0x2380] ;  /* 0x0023800035897984 */ /* 0x000fe80000000800 */
[----:B------:R-:W2:Y:S04]  /*26c40*/  LDS R139, [R53+0x3380] ;  /* 0x00338000358b7984 */ /* 0x000ea80000000800 */
[----:B------:R-:W-:Y:S04]  /*26c50*/  STL.64 [R1+0x8f0], R72 ;  /* 0x0008f04801007387 */ /* 0x000fe80000100a00 */
[----:B------:R3:W-:Y:S02]  /*26c60*/  STL.64 [R1+0x8f8], R74 ;  /* 0x0008f84a01007387 */ /* 0x0007e40000100a00 */
[C---:B---3--:R-:W-:Y:S02]  /*26c70*/  HMMA.1688.F32.TF32 R72, R132.reuse, R10, R220 ;  /* 0x0000000a8448723c */ /* 0x048fe400000810dc */
[----:B------:R-:W-:Y:S04]  /*26c80*/  STL.64 [R1+0x900], R76 ;  /* 0x0009004c01007387 */ /* 0x000fe80000100a00 */
[----:B------:R3:W-:Y:S02]  /*26c90*/  STL.64 [R1+0x908], R78 ;  /* 0x0009084e01007387 */ /* 0x0007e40000100a00 */
[C---:B------:R-:W-:Y:S08]  /*26ca0*/  HMMA.1688.F32.TF32 R80, R132.reuse, R6, R216 ;  /* 0x000000068450723c */ /* 0x040ff000000810d8 */
[C---:B---3--:R-:W-:Y:S07]  /*26cb0*/  HMMA.1688.F32.TF32 R76, R132.reuse, R58, R212 ;  /* 0x0000003a844c723c */ /* 0x048fee00000810d4 */
[----:B------:R-:W-:Y:S04]  /*26cc0*/  STL.64 [R1+0x9f0], R72 ;  /* 0x0009f04801007387 */ /* 0x000fe80000100a00 */
[----:B------:R3:W-:Y:S02]  /*26cd0*/  STL.64 [R1+0x9f8], R74 ;  /* 0x0009f84a01007387 */ /* 0x0007e40000100a00 */
[C---:B---3--:R-:W-:Y:S02]  /*26ce0*/  HMMA.1688.F32.TF32 R72, R132.reuse, R54, R208 ;  /* 0x000000368448723c */ /* 0x048fe400000810d0 */
[----:B------:R-:W-:Y:S04]  /*26cf0*/  STL.64 [R1+0xa30], R80 ;  /* 0x000a305001007387 */ /* 0x000fe80000100a00 */
[----:B------:R3:W-:Y:S04]  /*26d00*/  STL.64 [R1+0xa38], R82 ;  /* 0x000a385201007387 */ /* 0x0007e80000100a00 */
[----:B------:R-:W-:Y:S04]  /*26d10*/  STL.64 [R1+0xa80], R76 ;  /* 0x000a804c01007387 */ /* 0x000fe80000100a00 */
[----:B------:R4:W-:Y:S01]  /*26d20*/  STL.64 [R1+0xa88], R78 ;  /* 0x000a884e01007387 */ /* 0x0009e20000100a00 */
[C---:B---3--:R-:W-:Y:S08]  /*26d30*/  HMMA.1688.F32.TF32 R80, R132.reuse, R50, R204 ;  /* 0x000000328450723c */ /* 0x048ff000000810cc */
[----:B------:R-:W-:Y:S01]  /*26d40*/  STL.64 [R1+0xa90], R72 ;  /* 0x000a904801007387 */ /* 0x000fe20000100a00 */
[C---:B----4-:R-:W-:Y:S03]  /*26d50*/  HMMA.1688.F32.TF32 R76, R132.reuse, R46, R200 ;  /* 0x0000002e844c723c */ /* 0x050fe600000810c8 */
[----:B------:R3:W-:Y:S05]  /*26d60*/  STL.64 [R1+0xa98], R74 ;  /* 0x000a984a01007387 */ /* 0x0007ea0000100a00 */
[C---:B---3--:R-:W-:Y:S06]  /*26d70*/  HMMA.1688.F32.TF32 R72, R132.reuse, R42, R196 ;  /* 0x0000002a8448723c */ /* 0x048fec00000810c4 */
[----:B------:R-:W-:Y:S04]  /*26d80*/  STL.64 [R1+0xb10], R80 ;  /* 0x000b105001007387 */ /* 0x000fe80000100a00 */
[----:B------:R-:W-:Y:S05]  /*26d90*/  STL.64 [R1+0xb18], R82 ;  /* 0x000b185201007387 */ /* 0x000fea0000100a00 */
[----:B------:R-:W-:Y:S04]  /*26da0*/  STL.64 [R1+0xb40], R76 ;  /* 0x000b404c01007387 */ /* 0x000fe80000100a00 */
[----:B------:R3:W-:Y:S04]  /*26db0*/  STL.64 [R1+0xb48], R78 ;  /* 0x000b484e01007387 */ /* 0x0007e80000100a00 */
[----:B------:R-:W4:Y:S04]  /*26dc0*/  LDL.LU R61, [R1+0x250c] ;  /* 0x00250c00013d7983 */ /* 0x000f280000300800 */
[----:B------:R-:W-:Y:S01]  /*26dd0*/  STL.64 [R1+0xb50], R72 ;  /* 0x000b504801007387 */ /* 0x000fe20000100a00 */
[C---:B---3--:R-:W-:Y:S03]  /*26de0*/  HMMA.1688.F32.TF32 R76, R132.reuse, R38, R192 ;  /* 0x00000026844c723c */ /* 0x048fe600000810c0 */
[----:B------:R3:W-:Y:S04]  /*26df0*/  STL.64 [R1+0xb58], R74 ;  /* 0x000b584a01007387 */ /* 0x0007e80000100a00 */
[----:B------:R-:W2:Y:S04]  /*26e00*/  LDL.LU R64, [R1+0x2508] ;  /* 0x0025080001407983 */ /* 0x000ea80000300800 */
[----:B------:R-:W2:Y:S01]  /*26e10*/  LDL.LU R196, [R1+0x140] ;  /* 0x0001400001c47983 */ /* 0x000ea20000300800 */
[----:B---3--:R-:W-:Y:S11]  /*26e20*/  HMMA.1688.F32.TF32 R72, R132, R34, R232 ;  /* 0x000000228448723c */ /* 0x008ff600000810e8 */
[----:B------:R-:W-:Y:S04]  /*26e30*/  STL.64 [R1+0xb30], R76 ;  /* 0x000b304c01007387 */ /* 0x000fe80000100a00 */
[----:B------:R-:W-:Y:S08]  /*26e40*/  STL.64 [R1+0xb38], R78 ;  /* 0x000b384e01007387 */ /* 0x000ff00000100a00 */
        /* <DEDUP_REMOVED lines=29> */
[----:B---3--:R-:W3:Y:S04]  /*27020*/  LDL.LU R72, [R1+0x1d0] ;  /* 0x0001d00001487983 */ /* 0x008ee80000300800 */
[----:B------:R-:W3:Y:S04]  /*27030*/  LDL.LU R73, [R1+0x1d4] ;  /* 0x0001d40001497983 */ /* 0x000ee80000300800 */
[----:B-1----:R-:W3:Y:S04]  /*27040*/  LDL.LU R74, [R1+0x1d8] ;  /* 0x0001d800014a7983 */ /* 0x002ee80000300800 */
        /* <DEDUP_REMOVED lines=61> */
[C---:B--2---:R-:W-:Y:S08]  /*27420*/  HMMA.1688.F32.TF32 R212, R68.reuse, R30, R212 ;  /* 0x0000001e44d4723c */ /* 0x044ff000000810d4 */
[C---:B----4-:R-:W-:Y:S08]  /*27430*/  HMMA.1688.F32.TF32 R216, R68.reuse, R34, R216 ;  /* 0x0000002244d8723c */ /* 0x050ff000000810d8 */
[C---:B------:R-:W-:Y:S08]  /*27440*/  HMMA.1688.F32.TF32 R224, R68.reuse, R42, R224 ;  /* 0x0000002a44e0723c */ /* 0x040ff000000810e0 */
[C---:B------:R-:W-:Y:S08]  /*27450*/  HMMA.1688.F32.TF32 R228, R68.reuse, R46, R228 ;  /* 0x0000002e44e4723c */ /* 0x040ff000000810e4 */
[C---:B---3--:R-:W-:Y:S08]  /*27460*/  HMMA.1688.F32.TF32 R72, R68.reuse, R50, R72 ;  /* 0x000000324448723c */ /* 0x048ff00000081048 */
[C---:B------:R-:W-:Y:S08]  /*27470*/  HMMA.1688.F32.TF32 R80, R68.reuse, R58, R80 ;  /* 0x0000003a4450723c */ /* 0x040ff00000081050 */
[C---:B------:R-:W-:Y:S08]  /*27480*/  HMMA.1688.F32.TF32 R84, R68.reuse, R6, R84 ;  /* 0x000000064454723c */ /* 0x040ff00000081054 */
[----:B------:R-:W-:Y:S08]  /*27490*/  HMMA.1688.F32.TF32 R88, R68, R10, R88 ;  /* 0x0000000a4458723c */ /* 0x000ff00000081058 */
[C---:B------:R-:W-:Y:S08]  /*274a0*/  HMMA.1688.F32.TF32 R104, R132.reuse, R18, R104 ;  /* 0x000000128468723c */ /* 0x040ff00000081068 */
[C---:B------:R-:W-:Y:S08]  /*274b0*/  HMMA.1688.F32.TF32 R112, R132.reuse, R26, R112 ;  /* 0x0000001a8470723c */ /* 0x040ff00000081070 */
[C---:B------:R-:W-:Y:S08]  /*274c0*/  HMMA.1688.F32.TF32 R116, R132.reuse, R30, R116 ;  /* 0x0000001e8474723c */ /* 0x040ff00000081074 */
[C---:B------:R-:W-:Y:S08]  /*274d0*/  HMMA.1688.F32.TF32 R108, R132.reuse, R22, R108 ;  /* 0x00000016846c723c */ /* 0x040ff0000008106c */
[----:B------:R-:W-:Y:S07]  /*274e0*/  HMMA.1688.F32.TF32 R132, R132, R14, R100 ;  /* 0x0000000e8484723c */ /* 0x000fee0000081064 */
[----:B------:R-:W-:Y:S04]  /*274f0*/  STL.64 [R1+0xb00], R116 ;  /* 0x000b007401007387 */ /* 0x000fe80000100a00 */
[----:B------:R1:W-:Y:S01]  /*27500*/  STL.64 [R1+0xb08], R118 ;  /* 0x000b087601007387 */ /* 0x0003e20000100a00 */
[C---:B------:R-:W-:Y:S03]  /*27510*/  HMMA.1688.F32.TF32 R96, R68.reuse, R66, R96 ;  /* 0x000000424460723c */ /* 0x040fe60000081060 */
[----:B-1----:R-:W2:Y:S04]  /*27520*/  LDL.LU.64 R118, [R1+0x2500] ;  /* 0x0025000001767983 */ /* 0x002ea80000300a00 */
[----:B------:R-:W2:Y:S01]  /*27530*/  LDL.LU.64 R116, [R1+0x24f8] ;  /* 0x0024f80001747983 */ /* 0x000ea20000300a00 */
[C---:B------:R-:W-:Y:S03]  /*27540*/  HMMA.1688.F32.TF32 R92, R68.reuse, R62, R92 ;  /* 0x0000003e445c723c */ /* 0x040fe6000008105c */
[----:B------:R-:W-:Y:S04]  /*27550*/  STL.64 [R1+0xaf0], R112 ;  /* 0x000af07001007387 */ /* 0x000fe80000100a00 */
[----:B------:R1:W-:Y:S04]  /*27560*/  STL.64 [R1+0xaf8], R114 ;  /* 0x000af87201007387 */ /* 0x0003e80000100a00 */
[----:B-1----:R-:W3:Y:S04]  /*27570*/  LDL.LU.64 R114, [R1+0x24f0] ;  /* 0x0024f00001727983 */ /* 0x002ee80000300a00 */
[----:B------:R-:W3:Y:S04]  /*27580*/  LDL.LU.64 R112, [R1+0x24e8] ;  /* 0x0024e80001707983 */ /* 0x000ee80000300a00 */
        /* <DEDUP_REMOVED lines=9> */
[----:B------:R-:W2:Y:S04]  /*27620*/  LDL.LU.64 R102, [R1+0x24c0] ;  /* 0x0024c00001667983 */ /* 0x000ea80000300a00 */
[----:B------:R-:W2:Y:S04]  /*27630*/  LDL.LU.64 R100, [R1+0x24b8] ;  /* 0x0024b80001647983 */ /* 0x000ea80000300a00 */
[----:B------:R1:W-:Y:S04]  /*27640*/  STL.64 [R1+0xac0], R132 ;  /* 0x000ac08401007387 */ /* 0x0003e80000100a00 */
[----:B------:R1:W-:Y:S04]  /*27650*/  STL.64 [R1+0xac8], R134 ;  /* 0x000ac88601007387 */ /* 0x0003e80000100a00 */
[----:B-1----:R-:W2:Y:S04]  /*27660*/  LDL.LU R132, [R1+0x100] ;  /* 0x0001000001847983 */ /* 0x002ea80000300800 */
[----:B------:R-:W2:Y:S04]  /*27670*/  LDL.LU R133, [R1+0x104] ;  /* 0x0001040001857983 */ /* 0x000ea80000300800 */
[----:B------:R-:W2:Y:S04]  /*27680*/  LDL.LU R134, [R1+0x108] ;  /* 0x0001080001867983 */ /* 0x000ea80000300800 */
[----:B------:R-:W2:Y:S04]  /*27690*/  LDL.LU R135, [R1+0x10c] ;  /* 0x00010c0001877983 */ /* 0x000ea80000300800 */
[----:B------:R-:W-:Y:S04]  /*276a0*/  STL.64 [R1+0xc80], R96 ;  /* 0x000c806001007387 */ /* 0x000fe80000100a00 */
[----:B------:R1:W-:Y:S01]  /*276b0*/  STL.64 [R1+0xc88], R98 ;  /* 0x000c886201007387 */ /* 0x0003e20000100a00 */
[C---:B------:R-:W-:Y:S03]  /*276c0*/  HMMA.1688.F32.TF32 R220, R68.reuse, R38, R220 ;  /* 0x0000002644dc723c */ /* 0x040fe600000810dc */
[----:B-1----:R-:W2:Y:S04]  /*276d0*/  LDL.LU.64 R98, [R1+0x24b0] ;  /* 0x0024b00001627983 */ /* 0x002ea80000300a00 */
[----:B------:R-:W2:Y:S04]  /*276e0*/  LDL.LU.64 R96, [R1+0x24a8] ;  /* 0x0024a80001607983 */ /* 0x000ea80000300a00 */
        /* <DEDUP_REMOVED lines=8> */
[----:B------:R-:W-:Y:S04]  /*27770*/  STL.64 [R1+0xc50], R84 ;  /* 0x000c505401007387 */ /* 0x000fe80000100a00 */
[----:B------:R1:W-:Y:S01]  /*27780*/  STL.64 [R1+0xc58], R86 ;  /* 0x000c585601007387 */ /* 0x0003e20000100a00 */
[C---:B------:R-:W-:Y:S03]  /*27790*/  HMMA.1688.F32.TF32 R208, R68.reuse, R26, R208 ;  /* 0x0000001a44d0723c */ /* 0x040fe600000810d0 */
        /* <DEDUP_REMOVED lines=10> */
[----:B-1----:R-:W3:Y:S04]  /*27840*/  LDL.LU.64 R78, [R1+0x2460] ;  /* 0x00246000014e7983 */ /* 0x002ee80000300a00 */
[----:B------:R-:W3:Y:S04]  /*27850*/  LDL.LU.64 R76, [R1+0x2458] ;  /* 0x00245800014c7983 */ /* 0x000ee80000300a00 */
[----:B------:R-:W-:Y:S04]  /*27860*/  STL.64 [R1+0xa70], R72 ;  /* 0x000a704801007387 */ /* 0x000fe80000100a00 */
[----:B------:R1:W-:Y:S04]  /*27870*/  STL.64 [R1+0xa78], R74 ;  /* 0x000a784a01007387 */ /* 0x0003e80000100a00 */
[----:B-1----:R-:W3:Y:S04]  /*27880*/  LDL.LU.64 R74, [R1+0x2450] ;  /* 0x00245000014a7983 */ /* 0x002ee80000300a00 */
[----:B------:R-:W3:Y:S04]  /*27890*/  LDL.LU.64 R72, [R1+0x2448] ;  /* 0x0024480001487983 */ /* 0x000ee80000300a00 */
[----:B------:R-:W-:Y:S04]  /*278a0*/  STL.64 [R1+0xa60], R228 ;  /* 0x000a60e401007387 */ /* 0x000fe80000100a00 */
[----:B------:R1:W-:Y:S01]  /*278b0*/  STL.64 [R1+0xa68], R230 ;  /* 0x000a68e601007387 */ /* 0x0003e20000100a00 */
[----:B------:R-:W-:Y:S03]  /*278c0*/  HMMA.1688.F32.TF32 R68, R68, R14, R196 ;  /* 0x0000000e4444723c */ /* 0x000fe600000810c4 */
        /* <DEDUP_REMOVED lines=31> */
[----:B------:R-:W4:Y:S04]  /*27ac0*/  LDL.LU.64 R198, [R1+0x23c0] ;  /* 0x0023c00001c67983 */ /* 0x000f280000300a00 */
[----:B------:R-:W4:Y:S04]  /*27ad0*/  LDL.LU.64 R196, [R1+0x23b8] ;  /* 0x0023b80001c47983 */ /* 0x000f280000300a00 */
[----:B------:R1:W-:Y:S04]  /*27ae0*/  STL.64 [R1+0x9c0], R68 ;  /* 0x0009c04401007387 */ /* 0x0003e80000100a00 */
[----:B------:R1:W-:Y:S04]  /*27af0*/  STL.64 [R1+0x9c8], R70 ;  /* 0x0009c84601007387 */ /* 0x0003e80000100a00 */
[----:B------:R-:W-:Y:S04]  /*27b00*/  STL.64 [R1+0x9b0], R192 ;  /* 0x0009b0c001007387 */ /* 0x000fe80000100a00 */
[----:B------:R1:W-:Y:S02]  /*27b10*/  STL.64 [R1+0x9b8], R194 ;  /* 0x0009b8c201007387 */ /* 0x0003e40000100a00 */
[----:B-1----:R-:W-:-:S02]  /*27b20*/  IMAD.MOV.U32 R69, RZ, RZ, R61 ;  /* 0x000000ffff457224 */ /* 0x002fc400078e003d */
[----:B------:R-:W-:Y:S02]  /*27b30*/  IMAD.MOV.U32 R70, RZ, RZ, R60 ;  /* 0x000000ffff467224 */ /* 0x000fe400078e003c */
[----:B------:R-:W-:Y:S01]  /*27b40*/  HMMA.1688.F32.TF32 R60, R136, R62, R232 ;  /* 0x0000003e883c723c */ /* 0x000fe200000810e8 */
[----:B------:R-:W4:Y:S04]  /*27b50*/  LDL.LU.64 R194, [R1+0x23b0] ;  /* 0x0023b00001c27983 */ /* 0x000f280000300a00 */
[----:B------:R-:W4:Y:S04]  /*27b60*/  LDL.LU.64 R192, [R1+0x23a8] ;  /* 0x0023a80001c07983 */ /* 0x000f280000300a00 */
[----:B------:R-:W4:Y:S04]  /*27b70*/  LDL.LU.64 R234, [R1+0x23a0] ;  /* 0x0023a00001ea7983 */ /* 0x000f280000300a00 */
[----:B------:R-:W4:Y:S10]  /*27b80*/  LDL.LU.64 R232, [R1+0x2398] ;  /* 0x0023980001e87983 */ /* 0x000f340000300a00 */
[----:B------:R-:W-:Y:S04]  /*27b90*/  STL.64 [R1+0x9a0], R60 ;  /* 0x0009a03c01007387 */ /* 0x000fe80000100a00 */
[----:B------:R2:W-:Y:S04]  /*27ba0*/  STL [R1+0x9a8], R62 ;  /* 0x0009a83e01007387 */ /* 0x0005e80000100800 */
[----:B------:R-:W4:Y:S01]  /*27bb0*/  LDL R33, [R1+0x1de8] ;  /* 0x001de80001217983 */ /* 0x000f220000100800 */
[----:B------:R-:W-:-:S02]  /*27bc0*/  IMAD.MOV.U32 R68, RZ, RZ, R64 ;  /* 0x000000ffff447224 */ /* 0x000fc400078e0040 */
[----:B------:R-:W-:Y:S01]  /*27bd0*/  IMAD.MOV.U32 R71, RZ, RZ, R0 ;  /* 0x000000ffff477224 */ /* 0x000fe200078e0000 */
[----:B------:R-:W-:Y:S01]  /*27be0*/  MOV R147, R56 ;  /* 0x0000003800937202 */ /* 0x000fe20000000f00 */
[----:B------:R-:W-:Y:S02]  /*27bf0*/  IMAD.MOV.U32 R146, RZ, RZ, R57 ;  /* 0x000000ffff927224 */ /* 0x000fe400078e0039 */
[----:B------:R-:W-:-:S03]  /*27c00*/  IMAD.MOV.U32 R0, RZ, RZ, R63 ;  /* 0x000000ffff007224 */ /* 0x000fc600078e003f */
[C---:B------:R-:W-:Y:S08]  /*27c10*/  HMMA.1688.F32.TF32 R68, R136.reuse, R10, R68 ;  /* 0x0000000a8844723c */ /* 0x040ff00000081044 */
[C---:B--2---:R-:W-:Y:S08]  /*27c20*/  HMMA.1688.F32.TF32 R60, R136.reuse, R6, R132 ;  /* 0x00000006883c723c */ /* 0x044ff00000081084 */
[----:B------:R-:W-:Y:S01]  /*27c30*/  HMMA.1688.F32.TF32 R56, R136, R58, R144 ;  /* 0x0000003a8838723c */ /* 0x000fe20000081090 */
[----:B------:R-:W-:Y:S06]  /*27c40*/  STL [R1+0x2390], R0 ;  /* 0x0023900001007387 */ /* 0x000fec0000100800 */
[----:B------:R-:W-:Y:S04]  /*27c50*/  STL.64 [R1+0x990], R68 ;  /* 0x0009904401007387 */ /* 0x000fe80000100a00 */
[----:B------:R-:W-:Y:S04]  /*27c60*/  STL.64 [R1+0x998], R70 ;  /* 0x0009984601007387 */ /* 0x000fe80000100a00 */
[----:B------:R-:W-:Y:S04]  /*27c70*/  STL.64 [R1+0x980], R60 ;  /* 0x0009803c01007387 */ /* 0x000fe80000100a00 */
[----:B------:R-:W-:Y:S04]  /*27c80*/  STL.64 [R1+0x988], R62 ;  /* 0x0009883e01007387 */ /* 0x000fe80000100a00 */
[----:B------:R-:W-:Y:S04]  /*27c90*/  STL.64 [R1+0x970], R56 ;  /* 0x0009703801007387 */ /* 0x000fe80000100a00 */
[----:B------:R-:W-:Y:S04]  /*27ca0*/  STL.64 [R1+0x978], R58 ;  /* 0x0009783a01007387 */ /* 0x000fe80000100a00 */
[----:B------:R-:W-:Y:S04]  /*27cb0*/  LDS R68, [R65+0x4000] ;  /* 0x0040000041447984 */ /* 0x000fe80000000800 */
[----:B------:R-:W-:Y:S04]  /*27cc0*/  LDS R70, [R65+0x5000] ;  /* 0x0050000041467984 */ /* 0x000fe80000000800 */
[----:B------:R-:W-:Y:S04]  /*27cd0*/  LDS R69, [R252+0x4000] ;  /* 0x00400000fc457984 */ /* 0x000fe80000000800 */
[----:B------:R-:W-:Y:S01]  /*27ce0*/  LDS R71, [R252+0x5000] ;  /* 0x00500000fc477984 */ /* 0x000fe20000000800 */
[----:B------:R-:W-:-:S02]  /*27cf0*/  IMAD.MOV.U32 R147, RZ, RZ, R25 ;  /* 0x000000ffff937224 */ /* 0x000fc400078e0019 */
[----:B------:R-:W-:Y:S02]  /*27d00*/  IMAD.MOV.U32 R145, RZ, RZ, R29 ;  /* 0x000000ffff917224 */ /* 0x000fe400078e001d */
[----:B------:R-:W-:Y:S02]  /*27d10*/  IMAD.MOV.U32 R146, RZ, RZ, R28 ;  /* 0x000000ffff927224 */ /* 0x000fe400078e001c */
[----:B------:R-:W-:Y:S01]  /*27d20*/  IMAD.MOV.U32 R144, RZ, RZ, R32 ;  /* 0x000000ffff907224 */ /* 0x000fe200078e0020 */
[C---:B---3--:R-:W-:Y:S08]  /*27d30*/  HMMA.1688.F32.TF32 R36, R136.reuse, R38, R204 ;  /* 0x000000268824723c */ /* 0x048ff000000810cc */
[C---:B----4-:R-:W-:Y:S08]  /*27d40*/  HMMA.1688.F32.TF32 R40, R136.reuse, R42, R200 ;  /* 0x0000002a8828723c */ /* 0x050ff000000810c8 */
[C---:B------:R-:W-:Y:S08]  /*27d50*/  HMMA.1688.F32.TF32 R44, R136.reuse, R46, R196 ;  /* 0x0000002e882c723c */ /* 0x040ff000000810c4 */
[C---:B------:R-:W-:Y:S08]  /*27d60*/  HMMA.1688.F32.TF32 R48, R136.reuse, R50, R192 ;  /* 0x000000328830723c */ /* 0x040ff000000810c0 */
[C---:B------:R-:W-:Y:S11]  /*27d70*/  HMMA.1688.F32.TF32 R52, R136.reuse, R54, R232 ;  /* 0x000000368834723c */ /* 0x040ff600000810e8 */
[----:B------:R-:W-:Y:S11]  /*27d80*/  @!UPT UIADD3 URZ, URZ, URZ, URZ ;  /* 0x0000003f3f3ff290 */ /* 0x000ff6000fffe03f */
[----:B------:R-:W-:Y:S01]  /*27d90*/  @!UPT UIADD3 URZ, URZ, URZ, URZ ;  /* 0x0000003f3f3ff290 */ /* 0x000fe2000fffe03f */
        /* <DEDUP_REMOVED lines=13> */
[----:B------:R-:W-:-:S02]  /*27e70*/  IMAD R3, R3, 0x8000, R33 ;  /* 0x0000800003037824 */ /* 0x000fc400078e0221 */
[----:B------:R-:W-:Y:S02]  /*27e80*/  IMAD.MOV.U32 R195, RZ, RZ, R9 ;  /* 0x000000ffffc37224 */ /* 0x000fe400078e0009 */
[----:B------:R-:W-:Y:S02]  /*27e90*/  IMAD.MOV.U32 R196, RZ, RZ, R8 ;  /* 0x000000ffffc47224 */ /* 0x000fe400078e0008 */
[----:B------:R-:W-:Y:S04]  /*27ea0*/  STL.64 [R1+0x910], R44 ;  /* 0x0009102c01007387 */ /* 0x000fe80000100a00 */
[----:B------:R1:W-:Y:S04]  /*27eb0*/  STL.64 [R1+0x918], R46 ;  /* 0x0009182e01007387 */ /* 0x0003e80000100a00 */
[----:B------:R-:W2:Y:S04]  /*27ec0*/  LDSM.16.M88.4 R8, [R3+0x10800] ;  /* 0x010800000308783b */ /* 0x000ea80000000200 */
[----:B------:R-:W-:Y:S01]  /*27ed0*/  STL.64 [R1+0x8c0], R40 ;  /* 0x0008c02801007387 */ /* 0x000fe20000100a00 */
[C---:B-1----:R-:W-:Y:S03]  /*27ee0*/  HMMA.1688.F32.TF32 R44, R136.reuse, R22, R220 ;  /* 0x00000016882c723c */ /* 0x042fe600000810dc */
[----:B------:R1:W-:Y:S04]  /*27ef0*/  STL.64 [R1+0x8c8], R42 ;  /* 0x0008c82a01007387 */ /* 0x0003e80000100a00 */
[----:B------:R-:W-:Y:S04]  /*27f00*/  STL.64 [R1+0x5b0], R36 ;  /* 0x0005b02401007387 */ /* 0x000fe80000100a00 */
[----:B------:R3:W-:Y:S01]  /*27f10*/  STL.64 [R1+0x5b8], R38 ;  /* 0x0005b82601007387 */ /* 0x0007e20000100a00 */
[----:B-1----:R-:W-:Y:S01]  /*27f20*/  HMMA.1688.F32.TF32 R40, R136, R18, R224 ;  /* 0x000000128828723c */ /* 0x002fe200000810e0 */
[----:B------:R-:W-:-:S02]  /*27f30*/  IMAD.MOV.U32 R197, RZ, RZ, R5 ;  /* 0x000000ffffc57224 */ /* 0x000fc400078e0005 */
[----:B------:R-:W-:Y:S02]  /*27f40*/  IMAD.MOV.U32 R198, RZ, RZ, R4 ;  /* 0x000000ffffc67224 */ /* 0x000fe400078e0004 */
[----:B------:R-:W-:Y:S01]  /*27f50*/  IMAD.MOV.U32 R193, RZ, RZ, R13 ;  /* 0x000000ffffc17224 */ /* 0x000fe200078e000d */
[----:B------:R-:W1:Y:S02]  /*27f60*/  LDSM.16.M88.4 R4, [R3+0x10000] ;  /* 0x010000000304783b */ /* 0x000e640000000200 */
[----:B---3--:R-:W-:Y:S01]  /*27f70*/  HMMA.1688.F32.TF32 R36, R136, R14, R228 ;  /* 0x0000000e8824723c */ /* 0x008fe200000810e4 */
[----:B------:R-:W-:Y:S02]  /*27f80*/  IMAD.MOV.U32 R194, RZ, RZ, R12 ;  /* 0x000000ffffc27224 */ /* 0x000fe400078e000c */
[----:B------:R-:W-:Y:S01]  /*27f90*/  IMAD.MOV.U32 R192, RZ, RZ, R16 ;  /* 0x000000ffffc07224 */ /* 0x000fe200078e0010 */
[----:B------:R-:W3:Y:S01]  /*27fa0*/  LDSM.16.M88.4 R12, [R3+0x11000] ;  /* 0x01100000030c783b */ /* 0x000ee20000000200 */
[----:B------:R-:W-:-:S02]  /*27fb0*/  IMAD.MOV.U32 R235, RZ, RZ, R17 ;  /* 0x000000ffffeb7224 */ /* 0x000fc400078e0011 */
[----:B------:R-:W-:Y:S01]  /*27fc0*/  IMAD.MOV.U32 R233, RZ, RZ, R21 ;  /* 0x000000ffffe97224 */ /* 0x000fe200078e0015 */
[----:B------:R-:W2:Y:S01]  /*27fd0*/  LDSM.16.M88.4 R16, [R3+0x11800] ;  /* 0x011800000310783b */ /* 0x000ea20000000200 */
[----:B------:R-:W-:Y:S01]  /*27fe0*/  IMAD.MOV.U32 R234, RZ, RZ, R20 ;  /* 0x000000ffffea7224 */ /* 0x000fe200078e0014 */
[----:B------:R-:W-:Y:S02]  /*27ff0*/  MOV R232, R24 ;  /* 0x0000001800e87202 */ /* 0x000fe40000000f00 */
[----:B------:R-:W1:Y:S04]  /*28000*/  LDSM.16.M88.4 R20, [R3+0x12000] ;  /* 0x012000000314783b */ /* 0x000e680000000200 */
[----:B------:R-:W-:Y:S04]  /*28010*/  STL.64 [R1+0x5a0], R44 ;  /* 0x0005a02c01007387 */ /* 0x000fe80000100a00 */
[----:B------:R-:W-:Y:S04]  /*28020*/  STL.64 [R1+0x5a8], R46 ;  /* 0x0005a82e01007387 */ /* 0x000fe80000100a00 */
[----:B------:R-:W1:Y:S04]  /*28030*/  LDSM.16.M88.4 R24, [R3+0x12800] ;  /* 0x012800000318783b */ /* 0x000e680000000200 */
[----:B------:R-:W-:Y:S04]  /*28040*/  STL.64 [R1+0x570], R40 ;  /* 0x0005702801007387 */ /* 0x000fe80000100a00 */
[----:B------:R-:W-:Y:S04]  /*28050*/  STL.64 [R1+0x578], R42 ;  /* 0x0005782a01007387 */ /* 0x000fe80000100a00 */
[----:B------:R-:W1:Y:S04]  /*28060*/  LDSM.16.M88.4 R28, [R3+0x13000] ;  /* 0x01300000031c783b */ /* 0x000e680000000200 */
[----:B------:R-:W4:Y:S04]  /*28070*/  LDL R0, [R1+0x6d0] ;  /* 0x0006d00001007983 */ /* 0x000f280000100800 */
[----:B------:R-:W-:Y:S04]  /*28080*/  STL.64 [R1+0x2a0], R36 ;  /* 0x0002a02401007387 */ /* 0x000fe80000100a00 */
[----:B------:R-:W1:Y:S04]  /*28090*/  LDSM.16.M88.4 R32, [R3+0x13800] ;  /* 0x013800000320783b */ /* 0x000e680000000200 */
[----:B------:R-:W-:Y:S04]  /*280a0*/  STL.64 [R1+0x2a8], R38 ;  /* 0x0002a82601007387 */ /* 0x000fe80000100a00 */
[----:B------:R-:W3:Y:S04]  /*280b0*/  LDSM.16.M88.4 R36, [R3+0x14000] ;  /* 0x014000000324783b */ /* 0x000ee80000000200 */
[----:B------:R-:W3:Y:S04]  /*280c0*/  LDSM.16.M88.4 R40, [R3+0x14800] ;  /* 0x014800000328783b */ /* 0x000ee80000000200 */
[----:B------:R-:W3:Y:S01]  /*280d0*/  LDSM.16.M88.4 R44, [R3+0x15000] ;  /* 0x01500000032c783b */ /* 0x000ee20000000200 */
[----:B--2---:R-:W-:Y:S03]  /*280e0*/  HMMA.1688.F32.TF32 R136, R68, R8, R192 ;  /* 0x000000084488723c */ /* 0x004fe600000810c0 */
[----:B------:R-:W2:Y:S04]  /*280f0*/  LDSM.16.M88.4 R48, [R3+0x15800] ;  /* 0x015800000330783b */ /* 0x000ea80000000200 */
[----:B------:R-:W2:Y:S04]  /*28100*/  LDSM.16.M88.4 R52, [R3+0x16000] ;  /* 0x016000000334783b */ /* 0x000ea80000000200 */
[----:B------:R-:W2:Y:S04]  /*28110*/  LDSM.16.M88.4 R56, [R3+0x16800] ;  /* 0x016800000338783b */ /* 0x000ea80000000200 */
[----:B------:R-:W2:Y:S04]  /*28120*/  LDSM.16.M88.4 R60, [R3+0x17000] ;  /* 0x01700000033c783b */ /* 0x000ea80000000200 */
[----:B------:R-:W2:Y:S01]  /*28130*/  LDSM.16.M88.4 R64, [R3+0x17800] ;  /* 0x017800000340783b */ /* 0x000ea20000000200 */
[----:B------:R-:W-:-:S03]  /*28140*/  MOV R199, R2 ;  /* 0x0000000200c77202 */ /* 0x000fc60000000f00 */
[----:B-1----:R-:W-:Y:S04]  /*28150*/  STL [R1+0x22f4], R6 ;  /* 0x0022f40601007387 */ /* 0x002fe80000100800 */
[----:B------:R-:W-:Y:S04]  /*28160*/  STL [R1+0x22f0], R7 ;  /* 0x0022f00701007387 */ /* 0x000fe80000100800 */
[----:B------:R1:W-:Y:S04]  /*28170*/  STL [R1+0x22fc], R10 ;  /* 0x0022fc0a01007387 */ /* 0x0003e80000100800 */
[----:B------:R-:W-:Y:S04]  /*28180*/  STL [R1+0x22f8], R11 ;  /* 0x0022f80b01007387 */ /* 0x000fe80000100800 */
[----:B---3--:R3:W-:Y:S04]  /*28190*/  STL [R1+0x2304], R14 ;  /* 0x0023040e01007387 */ /* 0x0087e80000100800 */
[----:B------:R3:W-:Y:S01]  /*281a0*/  STL [R1+0x2300], R15 ;  /* 0x0023000f01007387 */ /* 0x0007e20000100800 */
[----:B-1----:R-:W-:-:S03]  /*281b0*/  IMAD.MOV.U32 R10, RZ, RZ, R139 ;  /* 0x000000ffff0a7224 */ /* 0x002fc600078e008b */
[----:B------:R-:W-:Y:S01]  /*281c0*/  STL [R1+0x230c], R18 ;  /* 0x00230c1201007387 */ /* 0x000fe20000100800 */
[----:B------:R-:W-:Y:S01]  /*281d0*/  HMMA.1688.F32.TF32 R196, R68, R4, R196 ;  /* 0x0000000444c4723c */ /* 0x000fe200000810c4 */
[----:B---3--:R-:W-:Y:S02]  /*281e0*/  IMAD.MOV.U32 R14, RZ, RZ, R137 ;  /* 0x000000ffff0e7224 */ /* 0x008fe400078e0089 */
[----:B------:R1:W-:Y:S01]  /*281f0*/  STL [R1+0x2308], R19 ;  /* 0x0023081301007387 */ /* 0x0003e20000100800 */
[----:B------:R-:W-:-:S03]  /*28200*/  IMAD.MOV.U32 R15, RZ, RZ, R138 ;  /* 0x000000ffff0f7224 */ /* 0x000fc600078e008a */
[----:B------:R-:W-:Y:S04]  /*28210*/  STL [R1+0x2314], R22 ;  /* 0x0023141601007387 */ /* 0x000fe80000100800 */
[----:B------:R3:W-:Y:S01]  /*28220*/  STL [R1+0x2310], R23 ;  /* 0x0023101701007387 */ /* 0x0007e20000100800 */
[----:B-1----:R-:W-:-:S03]  /*28230*/  IMAD.MOV.U32 R19, RZ, RZ, R136 ;  /* 0x000000ffff137224 */ /* 0x002fc600078e0088 */
[----:B------:R-:W-:Y:S01]  /*28240*/  STL [R1+0x231c], R26 ;  /* 0x00231c1a01007387 */ /* 0x000fe20000100800 */
[----:B------:R-:W-:Y:S03]  /*28250*/  HMMA.1688.F32.TF32 R136, R68, R12, R232 ;  /* 0x0000000c4488723c */ /* 0x000fe600000810e8 */
[----:B------:R1:W-:Y:S04]  /*28260*/  STL [R1+0x2318], R27 ;  /* 0x0023181b01007387 */ /* 0x0003e80000100800 */
        /* <DEDUP_REMOVED lines=10> */
[----:B--2---:R-:W-:Y:S04]  /*28310*/  STL [R1+0x228c], R50 ;  /* 0x00228c3201007387 */ /* 0x004fe80000100800 */
[----:B------:R-:W-:Y:S04]  /*28320*/  STL [R1+0x2288], R51 ;  /* 0x0022883301007387 */ /* 0x000fe80000100800 */
[----:B------:R-:W-:Y:S04]  /*28330*/  STL [R1+0x22a4], R54 ;  /* 0x0022a43601007387 */ /* 0x000fe80000100800 */
[----:B------:R-:W-:Y:S04]  /*28340*/  STL [R1+0x2290], R55 ;  /* 0x0022903701007387 */ /* 0x000fe80000100800 */
[----:B------:R-:W-:Y:S04]  /*28350*/  STL [R1+0x22a8], R58 ;  /* 0x0022a83a01007387 */ /* 0x000fe80000100800 */
[----:B------:R-:W-:Y:S04]  /*28360*/  STL [R1+0x227c], R59 ;  /* 0x00227c3b01007387 */ /* 0x000fe80000100800 */
[----:B------:R-:W-:Y:S04]  /*28370*/  STL [R1+0x2278], R62 ;  /* 0x0022783e01007387 */ /* 0x000fe80000100800 */
[----:B------:R-:W-:Y:S04]  /*28380*/  STL [R1+0x2274], R63 ;  /* 0x0022743f01007387 */ /* 0x000fe80000100800 */
[----:B------:R-:W2:Y:S01]  /*28390*/  LDL R3, [R1+0x6d4] ;  /* 0x0006d40001037983 */ /* 0x000ea20000100800 */
[----:B------:R-:W-:-:S03]  /*283a0*/  IMAD.MOV.U32 R18, RZ, RZ, R139 ;  /* 0x000000ffff127224 */ /* 0x000fc600078e008b */
[----:B------:R-:W-:Y:S01]  /*283b0*/  STL [R1+0x22ac], R66 ;  /* 0x0022ac4201007387 */ /* 0x000fe20000100800 */
[----:B---3--:R-:W-:-:S03]  /*283c0*/  IMAD.MOV.U32 R23, RZ, RZ, R138 ;  /* 0x000000ffff177224 */ /* 0x008fc600078e008a */
[----:B------:R-:W-:Y:S01]  /*283d0*/  STL [R1+0x2270], R67 ;  /* 0x0022704301007387 */ /* 0x000fe20000100800 */
[----:B------:R-:W-:-:S03]  /*283e0*/  IMAD.MOV.U32 R22, RZ, RZ, R137 ;  /* 0x000000ffff167224 */ /* 0x000fc600078e0089 */
[----:B------:R3:W-:Y:S01]  /*283f0*/  STL.64 [R1+0x3b0], R196 ;  /* 0x0003b0c401007387 */ /* 0x0007e20000100a00 */
[----:B-1----:R-:W-:-:S03]  /*28400*/  IMAD.MOV.U32 R27, RZ, RZ, R136 ;  /* 0x000000ffff1b7224 */ /* 0x002fc600078e0088 */
[----:B------:R1:W-:Y:S04]  /*28410*/  STL.64 [R1+0x3b8], R198 ;  /* 0x0003b8c601007387 */ /* 0x0003e80000100a00 */
[----:B------:R-:W-:Y:S04]  /*28420*/  STL [R1+0x233c], R10 ;  /* 0x00233c0a01007387 */ /* 0x000fe80000100800 */
[----:B------:R-:W-:Y:S04]  /*28430*/  STL [R1+0x2338], R15 ;  /* 0x0023380f01007387 */ /* 0x000fe80000100800 */
[----:B------:R-:W-:Y:S04]  /*28440*/  STL [R1+0x2334], R14 ;  /* 0x0023340e01007387 */ /* 0x000fe80000100800 */
[----:B------:R-:W-:Y:S01]  /*28450*/  STL [R1+0x2330], R19 ;  /* 0x0023301301007387 */ /* 0x000fe20000100800 */
[----:B------:R-:W-:Y:S03]  /*28460*/  HMMA.1688.F32.TF32 R136, R68, R16, R144 ;  /* 0x000000104488723c */ /* 0x000fe60000081090 */
[----:B------:R-:W-:Y:S04]  /*28470*/  STL [R1+0x234c], R18 ;  /* 0x00234c1201007387 */ /* 0x000fe80000100800 */
[----:B------:R-:W-:Y:S04]  /*28480*/  STL [R1+0x2348], R23 ;  /* 0x0023481701007387 */ /* 0x000fe80000100800 */
[----:B------:R-:W-:Y:S04]  /*28490*/  STL [R1+0x2344], R22 ;  /* 0x0023441601007387 */ /* 0x000fe80000100800 */
[----:B------:R-:W-:Y:S04]  /*284a0*/  STL [R1+0x2340], R27 ;  /* 0x0023401b01007387 */ /* 0x000fe80000100800 */
        /* <DEDUP_REMOVED lines=48> */
[----:B------:R-:W-:Y:S01]  /*287b0*/  IMAD.MOV.U32 R11, RZ, RZ, R136 ;  /* 0x000000ffff0b7224 */ /* 0x000fe200078e0088 */
[----:B------:R-:W-:Y:S01]  /*287c0*/  MOV R7, R138 ;  /* 0x0000008a00077202 */ /* 0x000fe20000000f00 */
[----:B------:R-:W-:Y:S01]  /*287d0*/  IMAD.MOV.U32 R6, RZ, RZ, R137 ;  /* 0x000000ffff067224 */ /* 0x000fe200078e0089 */
[----:B----4-:R-:W-:Y:S01]  /*287e0*/  LDS R132, [R0+0x4000] ;  /* 0x0040000000847984 */ /* 0x010fe20000000800 */
[----:B------:R-:W-:-:S03]  /*287f0*/  IMAD.MOV.U32 R2, RZ, RZ, R139 ;  /* 0x000000ffff027224 */ /* 0x000fc600078e008b */
[----:B------:R-:W-:Y:S04]  /*28800*/  LDS R134, [R0+0x5000] ;  /* 0x0050000000867984 */ /* 0x000fe80000000800 */
[----:B------:R1:W-:Y:S04]  /*28810*/  STL [R1+0x2394], R2 ;  /* 0x0023940201007387 */ /* 0x0003e80000100800 */
[----:B-1----:R-:W4:Y:S04]  /*28820*/  LDL R2, [R1+0x6d8] ;  /* 0x0006d80001027983 */ /* 0x002f280000100800 */
[----:B------:R1:W-:Y:S04]  /*28830*/  STL [R1+0x2358], R7 ;  /* 0x0023580701007387 */ /* 0x0003e80000100800 */
[----:B------:R1:W-:Y:S04]  /*28840*/  STL [R1+0x2354], R6 ;  /* 0x0023540601007387 */ /* 0x0003e80000100800 */
[----:B------:R1:W-:Y:S04]  /*28850*/  STL [R1+0x2350], R11 ;  /* 0x0023500b01007387 */ /* 0x0003e80000100800 */
[----:B--2---:R-:W-:Y:S04]  /*28860*/  LDS R133, [R3+0x4000] ;  /* 0x0040000003857984 */ /* 0x004fe80000000800 */
[----:B------:R-:W2:Y:S01]  /*28870*/  LDS R135, [R3+0x5000] ;  /* 0x0050000003877984 */ /* 0x000ea20000000800 */
[C---:B---3--:R-:W-:Y:S11]  /*28880*/  HMMA.1688.F32.TF32 R136, R68.reuse, R20, R228 ;  /* 0x000000144488723c */ /* 0x048ff600000810e4 */
[----:B------:R-:W-:Y:S11]  /*28890*/  @!UPT UIADD3 URZ, URZ, URZ, URZ ;  /* 0x0000003f3f3ff290 */ /* 0x000ff6000fffe03f */
[----:B------:R-:W-:Y:S02]  /*288a0*/  @!UPT UIADD3 URZ, URZ, URZ, URZ ;  /* 0x0000003f3f3ff290 */ /* 0x000fe4000fffe03f */
[----:B------:R-:W-:Y:S02]  /*288b0*/  IMAD.MOV.U32 R35, RZ, RZ, R136 ;  /* 0x000000ffff237224 */ /* 0x000fe400078e0088 */
[----:B------:R-:W-:Y:S02]  /*288c0*/  IMAD.MOV.U32 R30, RZ, RZ, R137 ;  /* 0x000000ffff1e7224 */ /* 0x000fe400078e0089 */
[----:B------:R-:W-:Y:S02]  /*288d0*/  IMAD.MOV.U32 R31, RZ, RZ, R138 ;  /* 0x000000ffff1f7224 */ /* 0x000fe400078e008a */
[----:B------:R-:W-:Y:S02]  /*288e0*/  IMAD.MOV.U32 R26, RZ, RZ, R139 ;  /* 0x000000ffff1a7224 */ /* 0x000fe400078e008b */
[C---:B------:R-:W-:Y:S11]  /*288f0*/  HMMA.1688.F32.TF32 R136, R68.reuse, R24, R224 ;  /* 0x000000184488723c */ /* 0x040ff600000810e0 */
        /* <DEDUP_REMOVED lines=9> */
[----:B------:R-:W-:Y:S01]  /*28990*/  IMAD.MOV.U32 R23, RZ, RZ, R136 ;  /* 0x000000ffff177224 */ /* 0x000fe200078e0088 */
[----:B------:R-:W-:Y:S01]  /*289a0*/  MOV R22, R137 ;  /* 0x0000008900167202 */ /* 0x000fe20000000f00 */
[----:B------:R-:W-:Y:S02]  /*289b0*/  IMAD.MOV.U32 R27, RZ, RZ, R138 ;  /* 0x000000ffff1b7224 */ /* 0x000fe400078e008a */
[----:B------:R-:W-:Y:S02]  /*289c0*/  IMAD.MOV.U32 R10, RZ, RZ, R139 ;  /* 0x000000ffff0a7224 */ /* 0x000fe400078e008b */
[C---:B------:R-:W-:Y:S08]  /*289d0*/  HMMA.1688.F32.TF32 R136, R68.reuse, R32, R216 ;  /* 0x000000204488723c */ /* 0x040ff000000810d8 */
[C---:B------:R-:W-:Y:S11]  /*289e0*/  HMMA.1688.F32.TF32 R212, R68.reuse, R36, R212 ;  /* 0x0000002444d4723c */ /* 0x040ff600000810d4 */
[----:B------:R-:W-:Y:S05]  /*289f0*/  @!UPT UIADD3 URZ, URZ, URZ, URZ ;  /* 0x0000003f3f3ff290 */ /* 0x000fea000fffe03f */
[----:B-1----:R-:W-:Y:S02]  /*28a00*/  IMAD.MOV.U32 R7, RZ, RZ, R136 ;  /* 0x000000ffff077224 */ /* 0x002fe400078e0088 */
[----:B------:R-:W-:Y:S02]  /*28a10*/  IMAD.MOV.U32 R6, RZ, RZ, R137 ;  /* 0x000000ffff067224 */ /* 0x000fe400078e0089 */
[----:B------:R-:W-:Y:S02]  /*28a20*/  IMAD.MOV.U32 R11, RZ, RZ, R138 ;  /* 0x000000ffff0b7224 */ /* 0x000fe400078e008a */
[----:B------:R-:W-:Y:S02]  /*28a30*/  IMAD.MOV.U32 R18, RZ, RZ, R139 ;  /* 0x000000ffff127224 */ /* 0x000fe400078e008b */
[C---:B------:R-:W-:Y:S01]  /*28a40*/  HMMA.1688.F32.TF32 R136, R68.reuse, R40, R208 ;  /* 0x000000284488723c */ /* 0x040fe200000810d0 */
[----:B------:R-:W-:Y:S04]  /*28a50*/  STL.64 [R1+0x330], R212 ;  /* 0x000330d401007387 */ /* 0x000fe80000100a00 */
[----:B------:R-:W-:Y:S03]  /*28a60*/  STL.64 [R1+0x338], R214 ;  /* 0x000338d601007387 */ /* 0x000fe60000100a00 */
[C---:B------:R-:W-:Y:S08]  /*28a70*/  HMMA.1688.F32.TF32 R204, R68.reuse, R44, R204 ;  /* 0x0000002c44cc723c */ /* 0x040ff000000810cc */
[C---:B------:R-:W-:Y:S07]  /*28a80*/  HMMA.1688.F32.TF32 R200, R68.reuse, R48, R200 ;  /* 0x0000003044c8723c */ /* 0x040fee00000810c8 */
[----:B------:R-:W-:Y:S04]  /*28a90*/  STL.64 [R1+0x320], R136 ;  /* 0x0003208801007387 */ /* 0x000fe80000100a00 */
[----:B------:R1:W-:Y:S02]  /*28aa0*/  STL.64 [R1+0x328], R138 ;  /* 0x0003288a01007387 */ /* 0x0003e40000100a00 */
[C---:B-1----:R-:W-:Y:S02]  /*28ab0*/  HMMA.1688.F32.TF32 R136, R68.reuse, R52, R196 ;  /* 0x000000344488723c */ /* 0x042fe400000810c4 */
[----:B------:R-:W-:Y:S04]  /*28ac0*/  STL.64 [R1+0x310], R204 ;  /* 0x000310cc01007387 */ /* 0x000fe80000100a00 */
[----:B------:R-:W-:Y:S02]  /*28ad0*/  STL.64 [R1+0x318], R206 ;  /* 0x000318ce01007387 */ /* 0x000fe40000100a00 */
[C---:B------:R-:W-:Y:S02]  /*28ae0*/  HMMA.1688.F32.TF32 R196, R68.reuse, R56, R192 ;  /* 0x0000003844c4723c */ /* 0x040fe400000810c0 */
[----:B------:R-:W-:Y:S04]  /*28af0*/  STL.64 [R1+0x300], R200 ;  /* 0x000300c801007387 */ /* 0x000fe80000100a00 */
[----:B------:R-:W-:Y:S02]  /*28b00*/  STL.64 [R1+0x308], R202 ;  /* 0x000308ca01007387 */ /* 0x000fe40000100a00 */
[----:B------:R-:W-:Y:S07]  /*28b10*/  HMMA.1688.F32.TF32 R192, R68, R60, R232 ;  /* 0x0000003c44c0723c */ /* 0x000fee00000810e8 */
[----:B------:R-:W-:Y:S04]  /*28b20*/  STL.64 [R1+0x2f0], R136 ;  /* 0x0002f08801007387 */ /* 0x000fe80000100a00 */
[----:B------:R1:W-:Y:S01]  /*28b30*/  STL.64 [R1+0x2f8], R138 ;  /* 0x0002f88a01007387 */ /* 0x0003e20000100a00 */
[----:B--2---:R-:W-:Y:S08]  /*28b40*/  HMMA.1688.F32.TF32 R72, R132, R4, R72 ;  /* 0x000000048448723c */ /* 0x004ff00000081048 */
[----:B-1----:R-:W-:Y:S01]  /*28b50*/  HMMA.1688.F32.TF32 R136, R68, R64, R144 ;  /* 0x000000404488723c */ /* 0x002fe20000081090 */
[----:B------:R-:W-:Y:S04]  /*28b60*/  STL.64 [R1+0x2e0], R196 ;  /* 0x0002e0c401007387 */ /* 0x000fe80000100a00 */
[----:B------:R-:W-:Y:S04]  /*28b70*/  STL.64 [R1+0x2e8], R198 ;  /* 0x0002e8c601007387 */ /* 0x000fe80000100a00 */
[----:B------:R-:W-:Y:S04]  /*28b80*/  STL.64 [R1+0x2d0], R192 ;  /* 0x0002d0c001007387 */ /* 0x000fe80000100a00 */
[----:B------:R-:W-:Y:S04]  /*28b90*/  STL.64 [R1+0x2d8], R194 ;  /* 0x0002d8c201007387 */ /* 0x000fe80000100a00 */
[----:B----4-:R-:W-:Y:S04]  /*28ba0*/  LDS R68, [R2+0x4080] ;  /* 0x0040800002447984 */ /* 0x010fe80000000800 */
[----:B------:R-:W-:Y:S04]  /*28bb0*/  LDS R70, [R2+0x5080] ;  /* 0x0050800002467984 */ /* 0x000fe80000000800 */
[----:B------:R-:W-:Y:S04]  /*28bc0*/  STL.64 [R1+0x2c0], R136 ;  /* 0x0002c08801007387 */ /* 0x000fe80000100a00 */
[----:B------:R1:W-:Y:S04]  /*28bd0*/  STL.64 [R1+0x2c8], R138 ;  /* 0x0002c88a01007387 */ /* 0x0003e80000100a00 */
[----:B------:R-:W-:Y:S04]  /*28be0*/  STL.64 [R1+0x2b0], R72 ;  /* 0x0002b04801007387 */ /* 0x000fe80000100a00 */
[----:B------:R2:W-:Y:S01]  /*28bf0*/  STL.64 [R1+0x2b8], R74 ;  /* 0x0002b84a01007387 */ /* 0x0005e20000100a00 */
[C---:B-1----:R-:W-:Y:S03]  /*28c00*/  HMMA.1688.F32.TF32 R136, R132.reuse, R8, R76 ;  /* 0x000000088488723c */ /* 0x042fe6000008104c */
[----:B------:R-:W-:Y:S04]  /*28c10*/  LDS R69, [R252+0x4080] ;  /* 0x00408000fc457984 */ /* 0x000fe80000000800 */
[----:B------:R-:W1:Y:S01]  /*28c20*/  LDS R71, [R252+0x5080] ;  /* 0x00508000fc477984 */ /* 0x000e620000000800 */
[C---:B------:R-:W-:Y:S08]  /*28c30*/  HMMA.1688.F32.TF32 R76, R132.reuse, R12, R80 ;  /* 0x0000000c844c723c */ /* 0x040ff00000081050 */
[C---:B--2---:R-:W-:Y:S07]  /*28c40*/  HMMA.1688.F32.TF32 R72, R132.reuse, R16, R84 ;  /* 0x000000108448723c */ /* 0x044fee0000081054 */
[----:B------:R-:W-:Y:S04]  /*28c50*/  STL.64 [R1+0x290], R136 ;  /* 0x0002908801007387 */ /* 0x000fe80000100a00 */
[----:B------:R-:W-:Y:S04]  /*28c60*/  STL.64 [R1+0x298], R138 ;  /* 0x0002988a01007387 */ /* 0x000fe80000100a00 */
[----:B------:R-:W-:Y:S04]  /*28c70*/  STL.64 [R1+0x280], R76 ;  /* 0x0002804c01007387 */ /* 0x000fe80000100a00 */
[----:B------:R-:W-:Y:S04]  /*28c80*/  STL.64 [R1+0x288], R78 ;  /* 0x0002884e01007387 */ /* 0x000fe80000100a00 */
[----:B------:R-:W-:Y:S04]  /*28c90*/  STL.64 [R1+0x270], R72 ;  /* 0x0002704801007387 */ /* 0x000fe80000100a00 */
[----:B------:R2:W-:Y:S02]  /*28ca0*/  STL.64 [R1+0x278], R74 ;  /* 0x0002784a01007387 */ /* 0x0005e40000100a00 */
[C---:B--2---:R-:W-:Y:S08]  /*28cb0*/  HMMA.1688.F32.TF32 R72, R132.reuse, R28, R96 ;  /* 0x0000001c8448723c */ /* 0x044ff00000081060 */
[C---:B------:R-:W-:Y:S08]  /*28cc0*/  HMMA.1688.F32.TF32 R80, R132.reuse, R20, R88 ;  /* 0x000000148450723c */ /* 0x040ff00000081058 */
[----:B------:R-:W-:Y:S08]  /*28cd0*/  HMMA.1688.F32.TF32 R76, R132, R24, R92 ;  /* 0x00000018844c723c */ /* 0x000ff0000008105c */
[----:B------:R-:W-:-:S02]  /*28ce0*/  IMAD.MOV.U32 R66, RZ, RZ, R72 ;  /* 0x000000ffff427224 */ /* 0x000fc400078e0048 */
[----:B------:R-:W-:Y:S02]  /*28cf0*/  IMAD.MOV.U32 R58, RZ, RZ, R73 ;  /* 0x000000ffff3a7224 */ /* 0x000fe400078e0049 */
[----:B------:R-:W-:Y:S02]  /*28d00*/  IMAD.MOV.U32 R54, RZ, RZ, R74 ;  /* 0x000000ffff367224 */ /* 0x000fe400078e004a */
[----:B------:R-:W-:Y:S02]  /*28d10*/  IMAD.MOV.U32 R42, RZ, RZ, R75 ;  /* 0x000000ffff2a7224 */ /* 0x000fe400078e004b */
[C---:B------:R-:W-:Y:S01]  /*28d20*/  HMMA.1688.F32.TF32 R72, R132.reuse, R36, R104 ;  /* 0x000000248448723c */ /* 0x040fe20000081068 */
[----:B------:R-:W-:Y:S04]  /*28d30*/  STL.64 [R1+0x260], R80 ;  /* 0x0002605001007387 */ /* 0x000fe80000100a00 */
[----:B------:R-:W-:Y:S04]  /*28d40*/  STL.64 [R1+0x268], R82 ;  /* 0x0002685201007387 */ /* 0x000fe80000100a00 */
[----:B------:R-:W-:Y:S04]  /*28d50*/  STL.64 [R1+0x250], R76 ;  /* 0x0002504c01007387 */ /* 0x000fe80000100a00 */
[----:B------:R2:W-:Y:S04]  /*28d60*/  STL.64 [R1+0x258], R78 ;  /* 0x0002584e01007387 */ /* 0x0005e80000100a00 */
[----:B------:R3:W-:Y:S04]  /*28d70*/  STL [R1+0x22bc], R42 ;  /* 0x0022bc2a01007387 */ /* 0x0007e80000100800 */
[----:B------:R4:W-:Y:S04]  /*28d80*/  STL [R1+0x22b8], R54 ;  /* 0x0022b83601007387 */ /* 0x0009e80000100800 */
[----:B------:R1:W-:Y:S01]  /*28d90*/  STL [R1+0x22b4], R58 ;  /* 0x0022b43a01007387 */ /* 0x0003e20000100800 */
[----:B--2---:R-:W-:Y:S01]  /*28da0*/  HMMA.1688.F32.TF32 R76, R132, R32, R100 ;  /* 0x00000020844c723c */ /* 0x004fe20000081064 */
[----:B---3--:R-:W-:-:S02]  /*28db0*/  MOV R42, R72 ;  /* 0x00000048002a7202 */ /* 0x008fc40000000f00 */
[----:B------:R2:W-:Y:S01]  /*28dc0*/  STL [R1+0x22b0], R66 ;  /* 0x0022b04201007387 */ /* 0x0005e20000100800 */
[----:B----4-:R-:W-:Y:S02]  /*28dd0*/  IMAD.MOV.U32 R54, RZ, RZ, R73 ;  /* 0x000000ffff367224 */ /* 0x010fe400078e0049 */
[----:B-1----:R-:W-:Y:S02]  /*28de0*/  IMAD.MOV.U32 R58, RZ, RZ, R74 ;  /* 0x000000ffff3a7224 */ /* 0x002fe400078e004a */
[----:B--2---:R-:W-:Y:S02]  /*28df0*/  IMAD.MOV.U32 R66, RZ, RZ, R75 ;  /* 0x000000ffff427224 */ /* 0x004fe400078e004b */
[C---:B------:R-:W-:Y:S11]  /*28e00*/  HMMA.1688.F32.TF32 R72, R132.reuse, R44, R112 ;  /* 0x0000002c8448723c */ /* 0x040ff60000081070 */
[----:B------:R-:W-:Y:S02]  /*28e10*/  @!UPT UIADD3 URZ, URZ, URZ, URZ ;  /* 0x0000003f3f3ff290 */ /* 0x000fe4000fffe03f */
[----:B------:R-:W-:Y:S04]  /*28e20*/  STL.64 [R1+0x230], R76 ;  /* 0x0002304c01007387 */ /* 0x000fe80000100a00 */
[----:B------:R1:W-:Y:S07]  /*28e30*/  STL.64 [R1+0x238], R78 ;  /* 0x0002384e01007387 */ /* 0x0003ee0000100a00 */
[----:B------:R-:W-:Y:S01]  /*28e40*/  IMAD.MOV.U32 R43, RZ, RZ, R72 ;  /* 0x000000ffff2b7224 */ /* 0x000fe200078e0048 */
[----:B-1----:R-:W-:Y:S01]  /*28e50*/  HMMA.1688.F32.TF32 R76, R132, R40, R108 ;  /* 0x00000028844c723c */ /* 0x002fe2000008106c */
[----:B------:R-:W-:-:S02]  /*28e60*/  IMAD.MOV.U32 R38, RZ, RZ, R73 ;  /* 0x000000ffff267224 */ /* 0x000fc400078e0049 */
[----:B------:R-:W-:Y:S02]  /*28e70*/  IMAD.MOV.U32 R39, RZ, RZ, R74 ;  /* 0x000000ffff277224 */ /* 0x000fe400078e004a */
[----:B------:R-:W-:-:S03]  /*28e80*/  IMAD.MOV.U32 R55, RZ, RZ, R75 ;  /* 0x000000ffff377224 */ /* 0x000fc600078e004b */
[----:B------:R-:W-:Y:S01]  /*28e90*/  HMMA.1688.F32.TF32 R72, R132, R48, R116 ;  /* 0x000000308448723c */ /* 0x000fe20000081074 */
[----:B------:R-:W-:Y:S04]  /*28ea0*/  STL [R1+0x22cc], R66 ;  /* 0x0022cc4201007387 */ /* 0x000fe80000100800 */
[----:B------:R-:W-:Y:S04]  /*28eb0*/  STL [R1+0x22c8], R58 ;  /* 0x0022c83a01007387 */ /* 0x000fe80000100800 */
[----:B------:R-:W-:Y:S04]  /*28ec0*/  STL [R1+0x22c4], R42 ;  /* 0x0022c42a01007387 */ /* 0x000fe80000100800 */
[----:B------:R1:W-:Y:S04]  /*28ed0*/  STL [R1+0x22c0], R54 ;  /* 0x0022c03601007387 */ /* 0x0003e80000100800 */
[----:B------:R-:W-:Y:S04]  /*28ee0*/  STL.64 [R1+0x210], R76 ;  /* 0x0002104c01007387 */ /* 0x000fe80000100a00 */
[----:B------:R-:W-:Y:S03]  /*28ef0*/  STL.64 [R1+0x218], R78 ;  /* 0x0002184e01007387 */ /* 0x000fe60000100a00 */
[----:B-1----:R-:W-:Y:S01]  /*28f00*/  MOV R54, R75 ;  /* 0x0000004b00367202 */ /* 0x002fe20000000f00 */
[----:B------:R1:W-:Y:S01]  /*28f10*/  STL [R1+0x22dc], R55 ;  /* 0x0022dc3701007387 */ /* 0x0003e20000100800 */
[----:B------:R-:W-:-:S02]  /*28f20*/  IMAD.MOV.U32 R42, RZ, RZ, R74 ;  /* 0x000000ffff2a7224 */ /* 0x000fc400078e004a */
[----:B------:R-:W-:Y:S01]  /*28f30*/  IMAD.MOV.U32 R66, RZ, RZ, R72 ;  /* 0x000000ffff427224 */ /* 0x000fe200078e0048 */
[----:B------:R2:W-:Y:S01]  /*28f40*/  STL [R1+0x22d8], R39 ;  /* 0x0022d82701007387 */ /* 0x0005e20000100800 */
[----:B------:R-:W-:-:S03]  /*28f50*/  IMAD.MOV.U32 R58, RZ, RZ, R73 ;  /* 0x000000ffff3a7224 */ /* 0x000fc600078e0049 */
[----:B------:R3:W-:Y:S01]  /*28f60*/  STL [R1+0x22d4], R38 ;  /* 0x0022d42601007387 */ /* 0x0007e20000100800 */
[----:B------:R-:W-:Y:S03]  /*28f70*/  HMMA.1688.F32.TF32 R72, R132, R52, R120 ;  /* 0x000000348448723c */ /* 0x000fe60000081078 */
[----:B------:R2:W-:Y:S04]  /*28f80*/  STL [R1+0x22d0], R43 ;  /* 0x0022d02b01007387 */ /* 0x0005e80000100800 */
[----:B------:R1:W-:Y:S04]  /*28f90*/  STL [R1+0x22ec], R54 ;  /* 0x0022ec3601007387 */ /* 0x0003e80000100800 */
[----:B------:R1:W-:Y:S04]  /*28fa0*/  STL [R1+0x22e8], R42 ;  /* 0x0022e82a01007387 */ /* 0x0003e80000100800 */
[----:B------:R1:W-:Y:S04]  /*28fb0*/  STL [R1+0x22e4], R66 ;  /* 0x0022e44201007387 */ /* 0x0003e80000100800 */
[----:B------:R1:W-:Y:S04]  /*28fc0*/  STL [R1+0x22e0], R58 ;  /* 0x0022e03a01007387 */ /* 0x0003e80000100800 */
        /* <DEDUP_REMOVED lines=19> */
[----:B-1----:R-:W-:-:S03]  /*29100*/  IMAD.MOV.U32 R55, RZ, RZ, R72 ;  /* 0x000000ffff377224 */ /* 0x002fc600078e0048 */
[----:B------:R-:W4:Y:S01]  /*29110*/  LDL.LU R211, [R1+0x68c] ;  /* 0x00068c0001d37983 */ /* 0x000f220000300800 */
[----:B--2---:R-:W-:-:S03]  /*29120*/  IMAD.MOV.U32 R39, RZ, RZ, R73 ;  /* 0x000000ffff277224 */ /* 0x004fc600078e0049 */
[----:B------:R-:W2:Y:S01]  /*29130*/  LDL.LU R212, [R1+0x670] ;  /* 0x0006700001d47983 */ /* 0x000ea20000300800 */
[----:B---3--:R-:W-:Y:S02]  /*29140*/  IMAD.MOV.U32 R38, RZ, RZ, R74 ;  /* 0x000000ffff267224 */ /* 0x008fe400078e004a */
[----:B------:R-:W-:Y:S01]  /*29150*/  IMAD.MOV.U32 R43, RZ, RZ, R75 ;  /* 0x000000ffff2b7224 */ /* 0x000fe200078e004b */
[----:B------:R-:W2:Y:S01]  /*29160*/  LDL.LU R213, [R1+0x674] ;  /* 0x0006740001d57983 */ /* 0x000ea20000300800 */
[----:B------:R-:W-:Y:S03]  /*29170*/  HMMA.1688.F32.TF32 R72, R132, R56, R124 ;  /* 0x000000388448723c */ /* 0x000fe6000008107c */
[----:B------:R-:W2:Y:S04]  /*29180*/  LDL.LU R214, [R1+0x678] ;  /* 0x0006780001d67983 */ /* 0x000ea80000300800 */
        /* <DEDUP_REMOVED lines=20> */
[----:B------:R-:W2:Y:S01]  /*292d0*/  LDL.LU R87, [R1+0x5cc] ;  /* 0x0005cc0001577983 */ /* 0x000ea20000300800 */
[----:B------:R-:W-:-:S03]  /*292e0*/  IMAD.MOV.U32 R54, RZ, RZ, R72 ;  /* 0x000000ffff367224 */ /* 0x000fc600078e0048 */
[----:B------:R-:W3:Y:S01]  /*292f0*/  LDL.LU R76, [R1+0x600] ;  /* 0x00060000014c7983 */ /* 0x000ee20000300800 */
[----:B------:R-:W-:-:S03]  /*29300*/  IMAD.MOV.U32 R42, RZ, RZ, R73 ;  /* 0x000000ffff2a7224 */ /* 0x000fc600078e0049 */
[----:B------:R-:W3:Y:S01]  /*29310*/  LDL.LU R77, [R1+0x604] ;  /* 0x00060400014d7983 */ /* 0x000ee20000300800 */
[----:B------:R-:W-:-:S03]  /*29320*/  IMAD.MOV.U32 R66, RZ, RZ, R74 ;  /* 0x000000ffff427224 */ /* 0x000fc600078e004a */
[----:B------:R-:W3:Y:S01]  /*29330*/  LDL.LU R78, [R1+0x608] ;  /* 0x00060800014e7983 */ /* 0x000ee20000300800 */
[----:B------:R-:W-:-:S03]  /*29340*/  IMAD.MOV.U32 R58, RZ, RZ, R75 ;  /* 0x000000ffff3a7224 */ /* 0x000fc600078e004b */
        /* <DEDUP_REMOVED lines=17> */
[C---:B------:R-:W-:Y:S11]  /*29460*/  HMMA.1688.F32.TF32 R248, R132.reuse, R64, R248 ;  /* 0x0000004084f8723c */ /* 0x040ff600000810f8 */
[----:B------:R-:W-:Y:S11]  /*29470*/  @!UPT UIADD3 URZ, URZ, URZ, URZ ;  /* 0x0000003f3f3ff290 */ /* 0x000ff6000fffe03f */
[----:B------:R-:W-:Y:S01]  /*29480*/  @!UPT UIADD3 URZ, URZ, URZ, URZ ;  /* 0x0000003f3f3ff290 */ /* 0x000fe2000fffe03f */
[----:B------:R-:W-:Y:S04]  /*29490*/  STL.64 [R1+0x2368], R250 ;  /* 0x002368fa01007387 */ /* 0x000fe80000100a00 */
[----:B------:R-:W-:Y:S01]  /*294a0*/  STL.64 [R1+0x2360], R248 ;  /* 0x002360f801007387 */ /* 0x000fe20000100a00 */
[----:B------:R-:W-:Y:S11]  /*294b0*/  HMMA.1688.F32.TF32 R80, R132, R60, R128 ;  /* 0x0000003c8450723c */ /* 0x000ff60000081080 */
[----:B------:R-:W-:Y:S11]  /*294c0*/  @!UPT UIADD3 URZ, URZ, URZ, URZ ;  /* 0x0000003f3f3ff290 */ /* 0x000ff6000fffe03f */
[----:B------:R-:W-:Y:S02]  /*294d0*/  @!UPT UIADD3 URZ, URZ, URZ, URZ ;  /* 0x0000003f3f3ff290 */ /* 0x000fe4000fffe03f */
[----:B------:R-:W-:Y:S01]  /*294e0*/  IMAD.MOV.U32 R50, RZ, RZ, R80 ;  /* 0x000000ffff327224 */ /* 0x000fe200078e0050 */
[----:B------:R-:W-:Y:S01]  /*294f0*/  MOV R46, R82 ;  /* 0x00000052002e7202 */ /* 0x000fe20000000f00 */
[----:B------:R-:W-:Y:S01]  /*29500*/  IMAD.MOV.U32 R51, RZ, RZ, R81 ;  /* 0x000000ffff337224 */ /* 0x000fe200078e0051 */
[----:B------:R-:W-:Y:S01]  /*29510*/  LDS R80, [R0+0x4080] ;  /* 0x0040800000507984 */ /* 0x000fe20000000800 */
[----:B------:R-:W-:-:S03]  /*29520*/  IMAD.MOV.U32 R47, RZ, RZ, R83 ;  /* 0x000000ffff2f7224 */ /* 0x000fc600078e0053 */
[----:B------:R-:W-:Y:S04]  /*29530*/  LDS R82, [R0+0x5080] ;  /* 0x0050800000527984 */ /* 0x000fe80000000800 */
[----:B------:R-:W-:Y:S04]  /*29540*/  LDS R81, [R3+0x4080] ;  /* 0x0040800003517984 */ /* 0x000fe80000000800 */
[----:B------:R-:W1:Y:S01]  /*29550*/  LDS R83, [R3+0x5080] ;  /* 0x0050800003537984 */ /* 0x000e620000000800 */
[C---:B--2---:R-:W-:Y:S08]  /*29560*/  HMMA.1688.F32.TF32 R84, R68.reuse, R4, R84 ;  /* 0x000000044454723c */ /* 0x044ff00000081054 */
[C---:B---3--:R-:W-:Y:S08]  /*29570*/  HMMA.1688.F32.TF32 R76, R68.reuse, R8, R76 ;  /* 0x00000008444c723c */ /* 0x048ff0000008104c */
[----:B----4-:R-:W-:Y:S08]  /*29580*/  HMMA.1688.F32.TF32 R72, R68, R12, R72 ;  /* 0x0000000c4448723c */ /* 0x010ff00000081048 */
[----:B------:R-:W-:-:S02]  /*29590*/  IMAD.MOV.U32 R59, RZ, RZ, R84 ;  /* 0x000000ffff3b7224 */ /* 0x000fc400078e0054 */
[----:B------:R-:W-:Y:S02]  /*295a0*/  IMAD.MOV.U32 R62, RZ, RZ, R85 ;  /* 0x000000ffff3e7224 */ /* 0x000fe400078e0055 */
[----:B------:R-:W-:Y:S02]  /*295b0*/  IMAD.MOV.U32 R63, RZ, RZ, R86 ;  /* 0x000000ffff3f7224 */ /* 0x000fe400078e0056 */
[----:B------:R-:W-:Y:S01]  /*295c0*/  IMAD.MOV.U32 R67, RZ, RZ, R87 ;  /* 0x000000ffff437224 */ /* 0x000fe200078e0057 */
[----:B------:R-:W-:Y:S01]  /*295d0*/  STL.64 [R1+0xf0], R76 ;  /* 0x0000f04c01007387 */ /* 0x000fe20000100a00 */
[C---:B------:R-:W-:Y:S03]  /*295e0*/  HMMA.1688.F32.TF32 R84, R68.reuse, R16, R136 ;  /* 0x000000104454723c */ /* 0x040fe60000081088 */
[----:B------:R2:W-:Y:S04]  /*295f0*/  STL.64 [R1+0xf8], R78 ;  /* 0x0000f84e01007387 */ /* 0x0005e80000100a00 */
[----:B------:R-:W-:Y:S01]  /*29600*/  STL.64 [R1+0xe0], R72 ;  /* 0x0000e04801007387 */ /* 0x000fe20000100a00 */
[C---:B--2---:R-:W-:Y:S03]  /*29610*/  HMMA.1688.F32.TF32 R76, R68.reuse, R20, R228 ;  /* 0x00000014444c723c */ /* 0x044fe600000810e4 */
[----:B------:R2:W-:Y:S05]  /*29620*/  STL.64 [R1+0xe8], R74 ;  /* 0x0000e84a01007387 */ /* 0x0005ea0000100a00 */
        /* <DEDUP_REMOVED lines=15> */
[----:B------:R-:W-:Y:S04]  /*29720*/  LDS R208, [R0+0x4100] ;  /* 0x0041000000d07984 */ /* 0x000fe80000000800 */
[----:B------:R-:W-:Y:S01]  /*29730*/  LDS R210, [R0+0x5100] ;  /* 0x0051000000d27984 */ /* 0x000fe20000000800 */
[C---:B---3--:R-:W-:Y:S03]  /*29740*/  HMMA.1688.F32.TF32 R76, R68.reuse, R44, R204 ;  /* 0x0000002c444c723c */ /* 0x048fe600000810cc */
[----:B------:R-:W-:Y:S04]  /*29750*/  STL.64 [R1+0x80], R72 ;  /* 0x0000804801007387 */ /* 0x000fe80000100a00 */
[----:B------:R2:W-:Y:S04]  /*29760*/  STL.64 [R1+0x88], R74 ;  /* 0x0000884a01007387 */ /* 0x0005e80000100a00 */
[----:B------:R-:W-:Y:S04]  /*29770*/  LDS R209, [R3+0x4100] ;  /* 0x0041000003d17984 */ /* 0x000fe80000000800 */
[----:B------:R-:W-:Y:S01]  /*29780*/  LDS R211, [R3+0x5100] ;  /* 0x0051000003d37984 */ /* 0x000fe20000000800 */
[C---:B--2---:R-:W-:Y:S03]  /*29790*/  HMMA.1688.F32.TF32 R72, R68.reuse, R48, R200 ;  /* 0x000000304448723c */ /* 0x044fe600000810c8 */
[----:B------:R-:W-:Y:S04]  /*297a0*/  STL.64 [R1+0x70], R84 ;  /* 0x0000705401007387 */ /* 0x000fe80000100a00 */
[----:B------:R2:W-:Y:S04]  /*297b0*/  STL.64 [R1+0x78], R86 ;  /* 0x0000785601007387 */ /* 0x0005e80000100a00 */
[----:B------:R-:W-:Y:S04]  /*297c0*/  STL.64 [R1+0x60], R76 ;  /* 0x0000604c01007387 */ /* 0x000fe80000100a00 */
[----:B------:R3:W-:Y:S01]  /*297d0*/  STL.64 [R1+0x68], R78 ;  /* 0x0000684e01007387 */ /* 0x0007e20000100a00 */
[C---:B--2---:R-:W-:Y:S07]  /*297e0*/  HMMA.1688.F32.TF32 R84, R68.reuse, R52, R196 ;  /* 0x000000344454723c */ /* 0x044fee00000810c4 */
[----:B------:R-:W-:Y:S01]  /*297f0*/  STL.64 [R1+0x50], R72 ;  /* 0x0000504801007387 */ /* 0x000fe20000100a00 */
[C---:B---3--:R-:W-:Y:S03]  /*29800*/  HMMA.1688.F32.TF32 R76, R68.reuse, R56, R192 ;  /* 0x00000038444c723c */ /* 0x048fe600000810c0 */
[----:B------:R2:W-:Y:S05]  /*29810*/  STL.64 [R1+0x58], R74 ;  /* 0x0000584a01007387 */ /* 0x0005ea0000100a00 */
[C---:B--2---:R-:W-:Y:S08]  /*29820*/  HMMA.1688.F32.TF32 R72, R68.reuse, R60, R232 ;  /* 0x0000003c4448723c */ /* 0x044ff000000810e8 */
        /* <DEDUP_REMOVED lines=9> */
[----:B------:R-:W-:Y:S04]  /*298c0*/  LDS R144, [R2+0x4100] ;  /* 0x0041000002907984 */ /* 0x000fe80000000800 */
[----:B------:R-:W-:Y:S01]  /*298d0*/  LDS R146, [R2+0x5100] ;  /* 0x0051000002927984 */ /* 0x000fe20000000800 */
[C---:B-1----:R-:W-:Y:S03]  /*298e0*/  HMMA.1688.F32.TF32 R68, R80.reuse, R4, R140 ;  /* 0x000000045044723c */ /* 0x042fe6000008108c */
[----:B------:R-:W-:Y:S04]  /*298f0*/  LDS R145, [R252+0x4100] ;  /* 0x00410000fc917984 */ /* 0x000fe80000000800 */
[----:B------:R-:W1:Y:S01]  /*29900*/  LDS R147, [R252+0x5100] ;  /* 0x00510000fc937984 */ /* 0x000e620000000800 */
[C---:B------:R-:W-:Y:S08]  /*29910*/  HMMA.1688.F32.TF32 R76, R80.reuse, R8, R148 ;  /* 0x00000008504c723c */ /* 0x040ff00000081094 */
[C---:B------:R-:W-:Y:S07]  /*29920*/  HMMA.1688.F32.TF32 R72, R80.reuse, R12, R152 ;  /* 0x0000000c5048723c */ /* 0x040fee0000081098 */
[----:B------:R-:W-:Y:S04]  /*29930*/  STL.64 [R1+0x1c0], R68 ;  /* 0x0001c04401007387 */ /* 0x000fe80000100a00 */
[----:B------:R2:W-:Y:S02]  /*29940*/  STL.64 [R1+0x1c8], R70 ;  /* 0x0001c84601007387 */ /* 0x0005e40000100a00 */
[C---:B--2---:R-:W-:Y:S02]  /*29950*/  HMMA.1688.F32.TF32 R68, R80.reuse, R16, R156 ;  /* 0x000000105044723c */ /* 0x044fe4000008109c */
[----:B------:R-:W-:Y:S04]  /*29960*/  STL.64 [R1+0x1b0], R76 ;  /* 0x0001b04c01007387 */ /* 0x000fe80000100a00 */
[----:B------:R2:W-:Y:S04]  /*29970*/  STL.64 [R1+0x1b8], R78 ;  /* 0x0001b84e01007387 */ /* 0x0005e80000100a00 */
[----:B------:R-:W1:Y:S04]  /*29980*/  LDL.LU R204, [R1+0x3c0] ;  /* 0x0003c00001cc7983 */ /* 0x000e680000300800 */
[----:B------:R-:W-:Y:S04]  /*29990*/  STL.64 [R1+0x1a0], R72 ;  /* 0x0001a04801007387 */ /* 0x000fe80000100a00 */
[----:B------:R-:W-:Y:S05]  /*299a0*/  STL.64 [R1+0x1a8], R74 ;  /* 0x0001a84a01007387 */ /* 0x000fea0000100a00 */
[----:B------:R-:W-:Y:S04]  /*299b0*/  STL.64 [R1+0x190], R68 ;  /* 0x0001904401007387 */ /* 0x000fe80000100a00 */
[----:B------:R4:W-:Y:S01]  /*299c0*/  STL.64 [R1+0x198], R70 ;  /* 0x0001984601007387 */ /* 0x0009e20000100a00 */
[C---:B--2---:R-:W-:Y:S03]  /*299d0*/  HMMA.1688.F32.TF32 R76, R80.reuse, R24, R164 ;  /* 0x00000018504c723c */ /* 0x044fe600000810a4 */
[----:B------:R-:W1:Y:S04]  /*299e0*/  LDL.LU R205, [R1+0x3c4] ;  /* 0x0003c40001cd7983 */ /* 0x000e680000300800 */
[----:B------:R-:W1:Y:S01]  /*299f0*/  LDL.LU R206, [R1+0x3c8] ;  /* 0x0003c80001ce7983 */ /* 0x000e620000300800 */
[C---:B----4-:R-:W-:Y:S03]  /*29a00*/  HMMA.1688.F32.TF32 R68, R80.reuse, R20, R160 ;  /* 0x000000145044723c */ /* 0x050fe600000810a0 */
[----:B------:R-:W1:Y:S05]  /*29a10*/  LDL.LU R207, [R1+0x3cc] ;  /* 0x0003cc0001cf7983 */ /* 0x000e6a0000300800 */
[C---:B------:R-:W-:Y:S11]  /*29a20*/  HMMA.1688.F32.TF32 R72, R80.reuse, R28, R168 ;  /* 0x0000001c5048723c */ /* 0x040ff600000810a8 */
[----:B------:R-:W-:Y:S04]  /*29a30*/  @!UPT UIADD3 URZ, URZ, URZ, URZ ;  /* 0x0000003f3f3ff290 */ /* 0x000fe8000fffe03f */
[----:B------:R-:W-:Y:S04]  /*29a40*/  STL.64 [R1+0x180], R68 ;  /* 0x0001804401007387 */ /* 0x000fe80000100a00 */
[----:B------:R2:W-:Y:S02]  /*29a50*/  STL.64 [R1+0x188], R70 ;  /* 0x0001884601007387 */ /* 0x0005e40000100a00 */
[C---:B--2---:R-:W-:Y:S02]  /*29a60*/  HMMA.1688.F32.TF32 R68, R80.reuse, R32, R172 ;  /* 0x000000205044723c */ /* 0x044fe400000810ac */
[----:B------:R-:W-:Y:S04]  /*29a70*/  STL.64 [R1+0x170], R76 ;  /* 0x0001704c01007387 */ /* 0x000fe80000100a00 */
[----:B------:R-:W-:Y:S04]  /*29a80*/  STL.64 [R1+0x178], R78 ;  /* 0x0001784e01007387 */ /* 0x000fe80000100a00 */
[----:B------:R-:W1:Y:S04]  /*29a90*/  LDL.LU R200, [R1+0xc40] ;  /* 0x000c400001c87983 */ /* 0x000e680000300800 */
[----:B------:R-:W-:Y:S04]  /*29aa0*/  STL.64 [R1+0x160], R72 ;  /* 0x0001604801007387 */ /* 0x000fe80000100a00 */
[----:B------:R-:W-:Y:S05]  /*29ab0*/  STL.64 [R1+0x168], R74 ;  /* 0x0001684a01007387 */ /* 0x000fea0000100a00 */
[----:B------:R-:W-:Y:S04]  /*29ac0*/  STL.64 [R1+0x150], R68 ;  /* 0x0001504401007387 */ /* 0x000fe80000100a00 */
[----:B------:R2:W-:Y:S04]  /*29ad0*/  STL.64 [R1+0x158], R70 ;  /* 0x0001584601007387 */ /* 0x0005e80000100a00 */
        /* <DEDUP_REMOVED lines=11> */
[C---:B--2---:R-:W-:Y:S08]  /*29b90*/  HMMA.1688.F32.TF32 R68, R80.reuse, R36, R176 ;  /* 0x000000245044723c */ /* 0x044ff000000810b0 */
[C---:B------:R-:W-:Y:S08]  /*29ba0*/  HMMA.1688.F32.TF32 R76, R80.reuse, R40, R180 ;  /* 0x00000028504c723c */ /* 0x040ff000000810b4 */
[C---:B------:R-:W-:Y:S07]  /*29bb0*/  HMMA.1688.F32.TF32 R72, R80.reuse, R44, R184 ;  /* 0x0000002c5048723c */ /* 0x040fee00000810b8 */
[----:B------:R-:W-:Y:S04]  /*29bc0*/  STL.64 [R1+0x140], R68 ;  /* 0x0001404401007387 */ /* 0x000fe80000100a00 */
[----:B------:R2:W-:Y:S02]  /*29bd0*/  STL.64 [R1+0x148], R70 ;  /* 0x0001484601007387 */ /* 0x0005e40000100a00 */
[C---:B--2---:R-:W-:Y:S02]  /*29be0*/  HMMA.1688.F32.TF32 R68, R80.reuse, R48, R188 ;  /* 0x000000305044723c */ /* 0x044fe400000810bc */
[----:B------:R-:W-:Y:S04]  /*29bf0*/  STL.64 [R1+0x130], R76 ;  /* 0x0001304c01007387 */ /* 0x000fe80000100a00 */
[----:B------:R-:W-:Y:S04]  /*29c00*/  STL.64 [R1+0x138], R78 ;  /* 0x0001384e01007387 */ /* 0x000fe80000100a00 */
[----:B------:R-:W2:Y:S04]  /*29c10*/  LDL.LU R232, [R1+0xc10] ;  /* 0x000c100001e87983 */ /* 0x000ea80000300800 */
[----:B------:R-:W-:Y:S04]  /*29c20*/  STL.64 [R1+0x120], R72 ;  /* 0x0001204801007387 */ /* 0x000fe80000100a00 */
[----:B------:R-:W-:Y:S05]  /*29c30*/  STL.64 [R1+0x128], R74 ;  /* 0x0001284a01007387 */ /* 0x000fea0000100a00 */
[----:B------:R-:W-:Y:S04]  /*29c40*/  STL.64 [R1+0x110], R68 ;  /* 0x0001104401007387 */ /* 0x000fe80000100a00 */
[----:B------:R3:W-:Y:S04]  /*29c50*/  STL.64 [R1+0x118], R70 ;  /* 0x0001184601007387 */ /* 0x0007e80000100a00 */
[----:B------:R-:W2:Y:S04]  /*29c60*/  LDL.LU R233, [R1+0xc14] ;  /* 0x000c140001e97983 */ /* 0x000ea80000300800 */
[----:B------:R-:W2:Y:S04]  /*29c70*/  LDL.LU R234, [R1+0xc18] ;  /* 0x000c180001ea7983 */ /* 0x000ea80000300800 */
[----:B------:R-:W2:Y:S01]  /*29c80*/  LDL.LU R235, [R1+0xc1c] ;  /* 0x000c1c0001eb7983 */ /* 0x000ea20000300800 */
[C---:B---3--:R-:W-:Y:S03]  /*29c90*/  HMMA.1688.F32.TF32 R68, R80.reuse, R52, R236 ;  /* 0x000000345044723c */ /* 0x048fe600000810ec */
[----:B------:R-:W-:Y:S04]  /*29ca0*/  LDS R236, [R0+0x4180] ;  /* 0x0041800000ec7984 */ /* 0x000fe80000000800 */
[----:B------:R-:W-:Y:S01]  /*29cb0*/  LDS R238, [R0+0x5180] ;  /* 0x0051800000ee7984 */ /* 0x000fe20000000800 */
[C---:B------:R-:W-:Y:S03]  /*29cc0*/  HMMA.1688.F32.TF32 R72, R80.reuse, R56, R240 ;  /* 0x000000385048723c */ /* 0x040fe600000810f0 */
[----:B------:R-:W-:Y:S04]  /*29cd0*/  LDS R240, [R2+0x4180] ;  /* 0x0041800002f07984 */ /* 0x000fe80000000800 */
[----:B------:R-:W-:Y:S04]  /*29ce0*/  LDS R242, [R2+0x5180] ;  /* 0x0051800002f27984 */ /* 0x000fe80000000800 */
[----:B------:R-:W-:Y:S04]  /*29cf0*/  LDS R241, [R252+0x4180] ;  /* 0x00418000fcf17984 */ /* 0x000fe80000000800 */
[----:B------:R-:W-:Y:S04]  /*29d00*/  STL.64 [R1+0x20e8], R70 ;  /* 0x0020e84601007387 */ /* 0x000fe80000100a00 */
[----:B------:R3:W-:Y:S04]  /*29d10*/  STL.64 [R1+0x20e0], R68 ;  /* 0x0020e04401007387 */ /* 0x0007e80000100a00 */
[----:B------:R-:W-:Y:S04]  /*29d20*/  STL.64 [R1+0x20f8], R74 ;  /* 0x0020f84a01007387 */ /* 0x000fe80000100a00 */
[----:B------:R-:W-:Y:S04]  /*29d30*/  STL.64 [R1+0x20f0], R72 ;  /* 0x0020f04801007387 */ /* 0x000fe80000100a00 */
[----:B------:R-:W1:Y:S04]  /*29d40*/  LDS R243, [R252+0x5180] ;  /* 0x00518000fcf37984 */ /* 0x000e680000000800 */
[----:B------:R-:W-:Y:S04]  /*29d50*/  LDS R237, [R3+0x4180] ;  /* 0x0041800003ed7984 */ /* 0x000fe80000000800 */
[----:B------:R-:W1:Y:S02]  /*29d60*/  LDS R239, [R3+0x5180] ;  /* 0x0051800003ef7984 */ /* 0x000e640000000800 */
[C---:B-1----:R-:W-:Y:S08]  /*29d70*/  HMMA.1688.F32.TF32 R76, R80.reuse, R60, R204 ;  /* 0x0000003c504c723c */ /* 0x042ff000000810cc */
[----:B------:R-:W-:Y:S11]  /*29d80*/  HMMA.1688.F32.TF32 R80, R80, R64, R244 ;  /* 0x000000405050723c */ /* 0x000ff600000810f4 */
[----:B------:R-:W-:Y:S04]  /*29d90*/  @!UPT UIADD3 URZ, URZ, URZ, URZ ;  /* 0x0000003f3f3ff290 */ /* 0x000fe8000fffe03f */
[----:B------:R-:W-:Y:S04]  /*29da0*/  STL.64 [R1+0x2108], R78 ;  /* 0x0021084e01007387 */ /* 0x000fe80000100a00 */
[----:B------:R1:W-:Y:S04]  /*29db0*/  STL.64 [R1+0x2100], R76 ;  /* 0x0021004c01007387 */ /* 0x0003e80000100a00 */
[----:B------:R-:W-:Y:S04]  /*29dc0*/  STL.64 [R1+0x2118], R82 ;  /* 0x0021185201007387 */ /* 0x000fe80000100a00 */
[----:B------:R1:W-:Y:S01]  /*29dd0*/  STL.64 [R1+0x2110], R80 ;  /* 0x0021105001007387 */ /* 0x0003e20000100a00 */
[C---:B------:R-:W-:Y:S08]  /*29de0*/  HMMA.1688.F32.TF32 R84, R144.reuse, R4, R200 ;  /* 0x000000049054723c */ /* 0x040ff000000810c8 */
[C---:B----4-:R-:W-:Y:S11]  /*29df0*/  HMMA.1688.F32.TF32 R88, R144.reuse, R8, R196 ;  /* 0x000000089058723c */ /* 0x050ff600000810c4 */
[----:B------:R-:W-:Y:S04]  /*29e00*/  @!UPT UIADD3 URZ, URZ, URZ, URZ ;  /* 0x0000003f3f3ff290 */ /* 0x000fe8000fffe03f */
[----:B------:R-:W-:Y:S04]  /*29e10*/  STL.64 [R1+0x2128], R86 ;  /* 0x0021285601007387 */ /* 0x000fe80000100a00 */
[----:B------:R4:W-:Y:S04]  /*29e20*/  STL.64 [R1+0x2120], R84 ;  /* 0x0021205401007387 */ /* 0x0009e80000100a00 */
[----:B------:R-:W-:Y:S04]  /*29e30*/  STL.64 [R1+0x2138], R90 ;  /* 0x0021385a01007387 */ /* 0x000fe80000100a00 */
[----:B------:R-:W-:Y:S04]  /*29e40*/  STL.64 [R1+0x2130], R88 ;  /* 0x0021305801007387 */ /* 0x000fe80000100a00 */
        /* <DEDUP_REMOVED lines=8> */
[----:B------:R-:W4:Y:S08]  /*29ed0*/  LDL.LU R195, [R1+0xbfc] ;  /* 0x000bfc0001c37983 */ /* 0x000f300000300800 */
[----:B------:R-:W-:Y:S04]  /*29ee0*/  STL.64 [R1+0x2148], R94 ;  /* 0x0021485e01007387 */ /* 0x000fe80000100a00 */
[----:B------:R-:W-:Y:S04]  /*29ef0*/  STL.64 [R1+0x2140], R92 ;  /* 0x0021405c01007387 */ /* 0x000fe80000100a00 */
        /* <DEDUP_REMOVED lines=8> */
[C---:B--2---:R-:W-:Y:S03]  /*29f80*/  HMMA.1688.F32.TF32 R96, R144.reuse, R16, R232 ;  /* 0x000000109060723c */ /* 0x044fe600000810e8 */
        /* <DEDUP_REMOVED lines=16> */
[----:B------:R-:W-:Y:S04]  /*2a090*/  STL.64 [R1+0x2158], R98 ;  /* 0x0021586201007387 */ /* 0x000fe80000100a00 */
[----:B------:R-:W-:Y:S01]  /*2a0a0*/  STL.64 [R1+0x2150], R96 ;  /* 0x0021506001007387 */ /* 0x000fe20000100a00 */
[C---:B---3--:R-:W-:Y:S08]  /*2a0b0*/  HMMA.1688.F32.TF32 R100, R144.reuse, R20, R220 ;  /* 0x000000149064723c */ /* 0x048ff000000810dc */
[C---:B----4-:R-:W-:Y:S11]  /*2a0c0*/  HMMA.1688.F32.TF32 R104, R144.reuse, R24, R192 ;  /* 0x000000189068723c */ /* 0x050ff600000810c0 */
[----:B------:R-:W-:Y:S04]  /*2a0d0*/  @!UPT UIADD3 URZ, URZ, URZ, URZ ;  /* 0x0000003f3f3ff290 */ /* 0x000fe8000fffe03f */
[----:B------:R-:W-:Y:S04]  /*2a0e0*/  STL.64 [R1+0x2168], R102 ;  /* 0x0021686601007387 */ /* 0x000fe80000100a00 */
[----:B------:R-:W-:Y:S04]  /*2a0f0*/  STL.64 [R1+0x2160], R100 ;  /* 0x0021606401007387 */ /* 0x000fe80000100a00 */
[----:B------:R-:W3:Y:S04]  /*2a100*/  LDL.LU R192, [R1+0xb80] ;  /* 0x000b800001c07983 */ /* 0x000ee80000300800 */
[----:B------:R-:W3:Y:S04]  /*2a110*/  LDL.LU R193, [R1+0xb84] ;  /* 0x000b840001c17983 */ /* 0x000ee80000300800 */
[----:B------:R-:W3:Y:S04]  /*2a120*/  LDL.LU R194, [R1+0xb88] ;  /* 0x000b880001c27983 */ /* 0x000ee80000300800 */
[----:B------:R-:W3:Y:S01]  /*2a130*/  LDL.LU R195, [R1+0xb8c] ;  /* 0x000b8c0001c37983 */ /* 0x000ee20000300800 */
[C---:B------:R-:W-:Y:S08]  /*2a140*/  HMMA.1688.F32.TF32 R108, R144.reuse, R28, R216 ;  /* 0x0000001c906c723c */ /* 0x040ff000000810d8 */
[C---:B------:R-:W-:Y:S01]  /*2a150*/  HMMA.1688.F32.TF32 R112, R144.reuse, R32, R212 ;  /* 0x000000209070723c */ /* 0x040fe200000810d4 */
[----:B------:R-:W-:Y:S04]  /*2a160*/  STL.64 [R1+0x2178], R106 ;  /* 0x0021786a01007387 */ /* 0x000fe80000100a00 */
[----:B------:R4:W-:Y:S10]  /*2a170*/  STL.64 [R1+0x2170], R104 ;  /* 0x0021706801007387 */ /* 0x0009f40000100a00 */
[----:B------:R-:W-:Y:S04]  /*2a180*/  STL.64 [R1+0x2188], R110 ;  /* 0x0021886e01007387 */ /* 0x000fe80000100a00 */
[----:B------:R1:W-:Y:S01]  /*2a190*/  STL.64 [R1+0x2180], R108 ;  /* 0x0021806c01007387 */ /* 0x0003e20000100a00 */
[C---:B--2---:R-:W-:Y:S03]  /*2a1a0*/  HMMA.1688.F32.TF32 R116, R144.reuse, R36, R232 ;  /* 0x000000249074723c */ /* 0x044fe600000810e8 */
[----:B------:R-:W-:Y:S04]  /*2a1b0*/  STL.64 [R1+0x2198], R114 ;  /* 0x0021987201007387 */ /* 0x000fe80000100a00 */
[----:B------:R-:W-:Y:S04]  /*2a1c0*/  STL.64 [R1+0x2190], R112 ;  /* 0x0021907001007387 */ /* 0x000fe80000100a00 */
[----:B------:R-:W2:Y:S04]  /*2a1d0*/  LDL.LU R232, [R1+0xb70] ;  /* 0x000b700001e87983 */ /* 0x000ea80000300800 */
[----:B------:R-:W2:Y:S04]  /*2a1e0*/  LDL.LU R233, [R1+0xb74] ;  /* 0x000b740001e97983 */ /* 0x000ea80000300800 */
[----:B------:R-:W2:Y:S04]  /*2a1f0*/  LDL.LU R234, [R1+0xb78] ;  /* 0x000b780001ea7983 */ /* 0x000ea80000300800 */
[----:B------:R-:W2:Y:S01]  /*2a200*/  LDL.LU R235, [R1+0xb7c] ;  /* 0x000b7c0001eb7983 */ /* 0x000ea20000300800 */
[C---:B------:R-:W-:Y:S08]  /*2a210*/  HMMA.1688.F32.TF32 R120, R144.reuse, R40, R204 ;  /* 0x000000289078723c */ /* 0x040ff000000810cc */
[C---:B------:R-:W-:Y:S01]  /*2a220*/  HMMA.1688.F32.TF32 R124, R144.reuse, R44, R200 ;  /* 0x0000002c907c723c */ /* 0x040fe200000810c8 */
[----:B------:R-:W-:Y:S07]  /*2a230*/  STL.64 [R1+0x21a8], R118 ;  /* 0x0021a87601007387 */ /* 0x000fee0000100a00 */
[C---:B------:R-:W-:Y:S01]  /*2a240*/  HMMA.1688.F32.TF32 R128, R144.reuse, R48, R196 ;  /* 0x000000309080723c */ /* 0x040fe200000810c4 */
[----:B------:R-:W-:Y:S06]  /*2a250*/  STL.64 [R1+0x21a0], R116 ;  /* 0x0021a07401007387 */ /* 0x000fec0000100a00 */
[----:B------:R-:W-:Y:S04]  /*2a260*/  STL.64 [R1+0x21b8], R122 ;  /* 0x0021b87a01007387 */ /* 0x000fe80000100a00 */
[----:B------:R-:W-:Y:S04]  /*2a270*/  STL.64 [R1+0x21b0], R120 ;  /* 0x0021b07801007387 */ /* 0x000fe80000100a00 */
        /* <DEDUP_REMOVED lines=20> */
[C---:B---3--:R-:W-:Y:S11]  /*2a3c0*/  HMMA.1688.F32.TF32 R132, R144.reuse, R52, R192 ;  /* 0x000000349084723c */ /* 0x048ff600000810c0 */
[----:B------:R-:W-:Y:S11]  /*2a3d0*/  @!UPT UIADD3 URZ, URZ, URZ, URZ ;  /* 0x0000003f3f3ff290 */ /* 0x000ff6000fffe03f */
[----:B------:R-:W-:Y:S01]  /*2a3e0*/  @!UPT UIADD3 URZ, URZ, URZ, URZ ;  /* 0x0000003f3f3ff290 */ /* 0x000fe2000fffe03f */
        /* <DEDUP_REMOVED lines=10> */
[C---:B--2---:R-:W-:Y:S03]  /*2a490*/  HMMA.1688.F32.TF32 R136, R144.reuse, R56, R232 ;  /* 0x000000389088723c */ /* 0x044fe600000810e8 */
[----:B------:R-:W2:Y:S04]  /*2a4a0*/  LDL.LU R232, [R1+0x4d0] ;  /* 0x0004d00001e87983 */ /* 0x000ea80000300800 */
[----:B------:R-:W2:Y:S04]  /*2a4b0*/  LDL.LU R233, [R1+0x4d4] ;  /* 0x0004d40001e97983 */ /* 0x000ea80000300800 */
[----:B------:R-:W2:Y:S04]  /*2a4c0*/  LDL.LU R234, [R1+0x4d8] ;  /* 0x0004d80001ea7983 */ /* 0x000ea80000300800 */
[----:B------:R-:W2:Y:S08]  /*2a4d0*/  LDL.LU R235, [R1+0x4dc] ;  /* 0x0004dc0001eb7983 */ /* 0x000eb00000300800 */
[----:B------:R-:W-:Y:S04]  /*2a4e0*/  STL.64 [R1+0x21f8], R138 ;  /* 0x0021f88a01007387 */ /* 0x000fe80000100a00 */
[----:B------:R-:W-:Y:S01]  /*2a4f0*/  STL.64 [R1+0x21f0], R136 ;  /* 0x0021f08801007387 */ /* 0x000fe20000100a00 */
[C---:B----4-:R-:W-:Y:S08]  /*2a500*/  HMMA.1688.F32.TF32 R140, R144.reuse, R60, R216 ;  /* 0x0000003c908c723c */ /* 0x050ff000000810d8 */
[----:B------:R-:W-:Y:S08]  /*2a510*/  HMMA.1688.F32.TF32 R144, R144, R64, R212 ;  /* 0x000000409090723c */ /* 0x000ff000000810d4 */
[C---:B------:R-:W-:Y:S07]  /*2a520*/  HMMA.1688.F32.TF32 R148, R208.reuse, R4, R204 ;  /* 0x00000004d094723c */ /* 0x040fee00000810cc */
[----:B------:R-:W-:Y:S01]  /*2a530*/  STL.64 [R1+0x2208], R142 ;  /* 0x0022088e01007387 */ /* 0x000fe20000100a00 */
[C---:B------:R-:W-:Y:S03]  /*2a540*/  HMMA.1688.F32.TF32 R152, R208.reuse, R8, R200 ;  /* 0x00000008d098723c */ /* 0x040fe600000810c8 */
[----:B------:R-:W-:Y:S04]  /*2a550*/  STL.64 [R1+0x2200], R140 ;  /* 0x0022008c01007387 */ /* 0x000fe80000100a00 */
[----:B------:R-:W-:Y:S04]  /*2a560*/  STL.64 [R1+0x2218], R146 ;  /* 0x0022189201007387 */ /* 0x000fe80000100a00 */
[----:B------:R-:W-:Y:S04]  /*2a570*/  STL.64 [R1+0x2210], R144 ;  /* 0x0022109001007387 */ /* 0x000fe80000100a00 */
[----:B------:R-:W-:Y:S04]  /*2a580*/  STL [R1+0x20bc], R148 ;  /* 0x0020bc9401007387 */ /* 0x000fe80000100800 */
[----:B------:R-:W-:Y:S04]  /*2a590*/  STL [R1+0x20b8], R149 ;  /* 0x0020b89501007387 */ /* 0x000fe80000100800 */
[----:B------:R-:W-:Y:S04]  /*2a5a0*/  STL [R1+0x20b4], R150 ;  /* 0x0020b49601007387 */ /* 0x000fe80000100800 */
[----:B------:R-:W-:Y:S04]  /*2a5b0*/  STL [R1+0x20b0], R151 ;  /* 0x0020b09701007387 */ /* 0x000fe80000100800 */
[----:B------:R-:W-:Y:S04]  /*2a5c0*/  STL [R1+0x20cc], R152 ;  /* 0x0020cc9801007387 */ /* 0x000fe80000100800 */
[----:B------:R-:W-:Y:S04]  /*2a5d0*/  STL [R1+0x20c8], R153 ;  /* 0x0020c89901007387 */ /* 0x000fe80000100800 */
[----:B------:R-:W-:Y:S04]  /*2a5e0*/  STL [R1+0x20c4], R154 ;  /* 0x0020c49a01007387 */ /* 0x000fe80000100800 */
[----:B------:R-:W-:Y:S01]  /*2a5f0*/  STL [R1+0x20c0], R155 ;  /* 0x0020c09b01007387 */ /* 0x000fe20000100800 */
[C---:B---3--:R-:W-:Y:S08]  /*2a600*/  HMMA.1688.F32.TF32 R156, R208.reuse, R12, R196 ;  /* 0x0000000cd09c723c */ /* 0x048ff000000810c4 */
[C---:B------:R-:W-:Y:S11]  /*2a610*/  HMMA.1688.F32.TF32 R160, R208.reuse, R16, R192 ;  /* 0x00000010d0a0723c */ /* 0x040ff600000810c0 */
[----:B------:R-:W-:Y:S04]  /*2a620*/  @!UPT UIADD3 URZ, URZ, URZ, URZ ;  /* 0x0000003f3f3ff290 */ /* 0x000fe8000fffe03f */
[----:B------:R3:W-:Y:S04]  /*2a630*/  STL [R1+0x20dc], R156 ;  /* 0x0020dc9c01007387 */ /* 0x0007e80000100800 */
[----:B------:R4:W-:Y:S04]  /*2a640*/  STL [R1+0x20d8], R157 ;  /* 0x0020d89d01007387 */ /* 0x0009e80000100800 */
[----:B------:R1:W-:Y:S04]  /*2a650*/  STL [R1+0x20d4], R158 ;  /* 0x0020d49e01007387 */ /* 0x0003e80000100800 */
[----:B------:R1:W-:Y:S04]  /*2a660*/  STL [R1+0x20d0], R159 ;  /* 0x0020d09f01007387 */ /* 0x0003e80000100800 */
        /* <DEDUP_REMOVED lines=66> */
[C---:B----4-:R-:W-:Y:S08]  /*2aa90*/  HMMA.1688.F32.TF32 R200, R208.reuse, R56, R200 ;  /* 0x00000038d0c8723c */ /* 0x050ff000000810c8 */
[C---:B------:R-:W-:Y:S08]  /*2aaa0*/  HMMA.1688.F32.TF32 R172, R208.reuse, R28, R172 ;  /* 0x0000001cd0ac723c */ /* 0x040ff000000810ac */
[C---:B------:R-:W-:Y:S08]  /*2aab0*/  HMMA.1688.F32.TF32 R168, R208.reuse, R24, R168 ;  /* 0x00000018d0a8723c */ /* 0x040ff000000810a8 */
[C---:B------:R-:W-:Y:S08]  /*2aac0*/  HMMA.1688.F32.TF32 R176, R208.reuse, R32, R176 ;  /* 0x00000020d0b0723c */ /* 0x040ff000000810b0 */
[C---:B------:R-:W-:Y:S07]  /*2aad0*/  HMMA.1688.F32.TF32 R180, R208.reuse, R36, R180 ;  /* 0x00000024d0b4723c */ /* 0x040fee00000810b4 */
        /* <DEDUP_REMOVED lines=19> */
[----:B------:R-:W3:Y:S04]  /*2ac10*/  LDL.LU R80, [R1+0xcb0] ;  /* 0x000cb00001507983 */ /* 0x000ee80000300800 */
[----:B------:R-:W3:Y:S04]  /*2ac20*/  LDL.LU R81, [R1+0xcb4] ;  /* 0x000cb40001517983 */ /* 0x000ee80000300800 */
[----:B------:R-:W3:Y:S04]  /*2ac30*/  LDL.LU R82, [R1+0xcb8] ;  /* 0x000cb80001527983 */ /* 0x000ee80000300800 */
[----:B------:R-:W3:Y:S04]  /*2ac40*/  LDL.LU R83, [R1+0xcbc] ;  /* 0x000cbc0001537983 */ /* 0x000ee80000300800 */
[----:B------:R-:W3:Y:S04]  /*2ac50*/  LDL.LU R84, [R1+0xcc0] ;  /* 0x000cc00001547983 */ /* 0x000ee80000300800 */
[----:B------:R-:W3:Y:S01]  /*2ac60*/  LDL.LU R85, [R1+0xcc4] ;  /* 0x000cc40001557983 */ /* 0x000ee20000300800 */
[C---:B------:R-:W-:Y:S03]  /*2ac70*/  HMMA.1688.F32.TF32 R188, R208.reuse, R44, R228 ;  /* 0x0000002cd0bc723c */ /* 0x040fe600000810e4 */
        /* <DEDUP_REMOVED lines=8> */
[----:B------:R-:W-:Y:S08]  /*2ad00*/  HMMA.1688.F32.TF32 R208, R208, R64, R224 ;  /* 0x00000040d0d0723c */ /* 0x000ff000000810e0 */
[C---:B--2---:R-:W-:Y:S01]  /*2ad10*/  HMMA.1688.F32.TF32 R224, R240.reuse, R16, R232 ;  /* 0x00000010f0e0723c */ /* 0x044fe200000810e8 */
        /* <DEDUP_REMOVED lines=40> */
[C---:B----4-:R-:W-:Y:S08]  /*2afa0*/  HMMA.1688.F32.TF32 R76, R240.reuse, R64, R76 ;  /* 0x00000040f04c723c */ /* 0x050ff0000008104c */
[C---:B--2---:R-:W-:Y:S08]  /*2afb0*/  HMMA.1688.F32.TF32 R108, R240.reuse, R28, R108 ;  /* 0x0000001cf06c723c */ /* 0x044ff0000008106c */
[----:B---3--:R-:W-:Y:S11]  /*2afc0*/  HMMA.1688.F32.TF32 R96, R240, R40, R96 ;  /* 0x00000028f060723c */ /* 0x008ff60000081060 */
[----:B------:R-:W-:Y:S04]  /*2afd0*/  @!UPT UIADD3 URZ, URZ, URZ, URZ ;  /* 0x0000003f3f3ff290 */ /* 0x000fe8000fffe03f */
[----:B------:R-:W-:Y:S09]  /*2afe0*/  STL.64 [R1+0x3c0], R108 ;  /* 0x0003c06c01007387 */ /* 0x000ff20000100a00 */
[----:B------:R-:W-:Y:S02]  /*2aff0*/  IMAD.MOV.U32 R156, RZ, RZ, R96 ;  /* 0x000000ffff9c7224 */ /* 0x000fe400078e0060 */
[----:B------:R-:W-:-:S02]  /*2b000*/  IMAD.MOV.U32 R157, RZ, RZ, R97 ;  /* 0x000000ffff9d7224 */ /* 0x000fc400078e0061 */
[----:B------:R-:W-:Y:S02]  /*2b010*/  IMAD.MOV.U32 R158, RZ, RZ, R98 ;  /* 0x000000ffff9e7224 */ /* 0x000fe400078e0062 */
[----:B------:R-:W-:Y:S02]  /*2b020*/  IMAD.MOV.U32 R159, RZ, RZ, R99 ;  /* 0x000000ffff9f7224 */ /* 0x000fe400078e0063 */
[C---:B------:R-:W-:Y:S08]  /*2b030*/  HMMA.1688.F32.TF32 R96, R240.reuse, R44, R92 ;  /* 0x0000002cf060723c */ /* 0x040ff0000008105c */
[C---:B------:R-:W-:Y:S08]  /*2b040*/  HMMA.1688.F32.TF32 R92, R240.reuse, R48, R88 ;  /* 0x00000030f05c723c */ /* 0x040ff00000081058 */
        /* <DEDUP_REMOVED lines=16> */
[C---:B-1----:R-:W-:Y:S08]  /*2b150*/  HMMA.1688.F32.TF32 R80, R236.reuse, R4, R72 ;  /* 0x00000004ec50723c */ /* 0x042ff00000081048 */
[C---:B--2---:R-:W-:Y:S08]  /*2b160*/  HMMA.1688.F32.TF32 R76, R236.reuse, R8, R68 ;  /* 0x00000008ec4c723c */ /* 0x044ff00000081044 */
[----:B------:R-:W-:Y:S07]  /*2b170*/  HMMA.1688.F32.TF32 R72, R236, R12, R248 ;  /* 0x0000000cec48723c */ /* 0x000fee00000810f8 */
[----:B------:R-:W-:Y:S04]  /*2b180*/  STL.64 [R1+0x470], R80 ;  /* 0x0004705001007387 */ /* 0x000fe80000100a00 */
[----:B------:R-:W-:Y:S04]  /*2b190*/  STL.64 [R1+0x478], R82 ;  /* 0x0004785201007387 */ /* 0x000fe80000100a00 */
[----:B------:R-:W2:Y:S04]  /*2b1a0*/  LDL.LU R68, [R1+0xe10] ;  /* 0x000e100001447983 */ /* 0x000ea80000300800 */
[----:B------:R-:W-:Y:S04]  /*2b1b0*/  STL.64 [R1+0x480], R76 ;  /* 0x0004804c01007387 */ /* 0x000fe80000100a00 */
[----:B------:R-:W-:Y:S04]  /*2b1c0*/  STL.64 [R1+0x488], R78 ;  /* 0x0004884e01007387 */ /* 0x000fe80000100a00 */
[----:B------:R1:W-:Y:S01]  /*2b1d0*/  STL.64 [R1+0x490], R72 ;  /* 0x0004904801007387 */ /* 0x0003e20000100a00 */
[C---:B------:R-:W-:Y:S03]  /*2b1e0*/  HMMA.1688.F32.TF32 R100, R240.reuse, R36, R100 ;  /* 0x00000024f064723c */ /* 0x040fe60000081064 */
[----:B------:R3:W-:Y:S04]  /*2b1f0*/  STL.64 [R1+0x498], R74 ;  /* 0x0004984a01007387 */ /* 0x0007e80000100a00 */
[----:B------:R-:W2:Y:S04]  /*2b200*/  LDL.LU R69, [R1+0xe14] ;  /* 0x000e140001457983 */ /* 0x000ea80000300800 */
[----:B------:R-:W2:Y:S04]  /*2b210*/  LDL.LU R70, [R1+0xe18] ;  /* 0x000e180001467983 */ /* 0x000ea80000300800 */
[----:B------:R-:W2:Y:S01]  /*2b220*/  LDL.LU R71, [R1+0xe1c] ;  /* 0x000e1c0001477983 */ /* 0x000ea20000300800 */
[----:B------:R-:W-:Y:S03]  /*2b230*/  HMMA.1688.F32.TF32 R104, R240, R32, R104 ;  /* 0x00000020f068723c */ /* 0x000fe60000081068 */
[----:B-1----:R-:W4:Y:S04]  /*2b240*/  LDL.LU R72, [R1+0xe40] ;  /* 0x000e400001487983 */ /* 0x002f280000300800 */
[----:B------:R-:W4:Y:S04]  /*2b250*/  LDL.LU R73, [R1+0xe44] ;  /* 0x000e440001497983 */ /* 0x000f280000300800 */
[----:B---3--:R-:W4:Y:S04]  /*2b260*/  LDL.LU R74, [R1+0xe48] ;  /* 0x000e4800014a7983 */ /* 0x008f280000300800 */
[----:B------:R-:W4:Y:S04]  /*2b270*/  LDL.LU R75, [R1+0xe4c] ;  /* 0x000e4c00014b7983 */ /* 0x000f280000300800 */
        /* <DEDUP_REMOVED lines=17> */
[----:B------:R-:W2:Y:S01]  /*2b390*/  LDL.LU R96, [R1+0xf50] ;  /* 0x000f500001607983 */ /* 0x000ea20000300800 */
[----:B------:R-:W-:-:S03]  /*2b3a0*/  MOV R153, R101 ;  /* 0x0000006500997202 */ /* 0x000fc60000000f00 */
[----:B------:R-:W2:Y:S01]  /*2b3b0*/  LDL.LU R97, [R1+0xf54] ;  /* 0x000f540001617983 */ /* 0x000ea20000300800 */
[----:B------:R-:W-:-:S03]  /*2b3c0*/  IMAD.MOV.U32 R154, RZ, RZ, R102 ;  /* 0x000000ffff9a7224 */ /* 0x000fc600078e0066 */
        /* <DEDUP_REMOVED lines=95> */
[----:B------:R-:W1:Y:S01]  /*2b9c0*/  LDS R243, [R252+0x5200] ;  /* 0x00520000fcf37984 */ /* 0x000e620000000800 */
[C---:B--2---:R-:W-:Y:S08]  /*2b9d0*/  HMMA.1688.F32.TF32 R120, R236.reuse, R60, R120 ;  /* 0x0000003cec78723c */ /* 0x044ff00000081078 */
[C---:B---3--:R-:W-:Y:S08]  /*2b9e0*/  HMMA.1688.F32.TF32 R128, R236.reuse, R52, R128 ;  /* 0x00000034ec80723c */ /* 0x048ff00000081080 */
[C---:B------:R-:W-:Y:S08]  /*2b9f0*/  HMMA.1688.F32.TF32 R116, R236.reuse, R64, R116 ;  /* 0x00000040ec74723c */ /* 0x040ff00000081074 */
[C---:B----4-:R-:W-:Y:S08]  /*2ba00*/  HMMA.1688.F32.TF32 R132, R236.reuse, R48, R132 ;  /* 0x00000030ec84723c */ /* 0x050ff00000081084 */
[C---:B------:R-:W-:Y:S08]  /*2ba10*/  HMMA.1688.F32.TF32 R136, R236.reuse, R44, R136 ;  /* 0x0000002cec88723c */ /* 0x040ff00000081088 */
[C---:B------:R-:W-:Y:S08]  /*2ba20*/  HMMA.1688.F32.TF32 R144, R236.reuse, R36, R144 ;  /* 0x00000024ec90723c */ /* 0x040ff00000081090 */
[C---:B------:R-:W-:Y:S08]  /*2ba30*/  HMMA.1688.F32.TF32 R160, R236.reuse, R32, R160 ;  /* 0x00000020eca0723c */ /* 0x040ff000000810a0 */
[C---:B------:R-:W-:Y:S08]  /*2ba40*/  HMMA.1688.F32.TF32 R164, R236.reuse, R28, R164 ;  /* 0x0000001ceca4723c */ /* 0x040ff000000810a4 */
[C---:B------:R-:W-:Y:S08]  /*2ba50*/  HMMA.1688.F32.TF32 R172, R236.reuse, R20, R172 ;  /* 0x00000014ecac723c */ /* 0x040ff000000810ac */
[C---:B------:R-:W-:Y:S08]  /*2ba60*/  HMMA.1688.F32.TF32 R176, R236.reuse, R16, R176 ;  /* 0x00000010ecb0723c */ /* 0x040ff000000810b0 */
[C---:B------:R-:W-:Y:S08]  /*2ba70*/  HMMA.1688.F32.TF32 R168, R236.reuse, R24, R168 ;  /* 0x00000018eca8723c */ /* 0x040ff000000810a8 */
[C---:B------:R-:W-:Y:S07]  /*2ba80*/  HMMA.1688.F32.TF32 R140, R236.reuse, R40, R140 ;  /* 0x00000028ec8c723c */ /* 0x040fee000008108c */
[----:B------:R-:W-:Y:S04]  /*2ba90*/  STL.64 [R1+0x4a0], R176 ;  /* 0x0004a0b001007387 */ /* 0x000fe80000100a00 */
[----:B------:R-:W-:Y:S04]  /*2baa0*/  STL.64 [R1+0x4a8], R178 ;  /* 0x0004a8b201007387 */ /* 0x000fe80000100a00 */
[----:B------:R-:W-:Y:S01]  /*2bab0*/  STL.64 [R1+0x4b0], R172 ;  /* 0x0004b0ac01007387 */ /* 0x000fe20000100a00 */
[----:B------:R-:W-:Y:S03]  /*2bac0*/  HMMA.1688.F32.TF32 R124, R236, R56, R124 ;  /* 0x00000038ec7c723c */ /* 0x000fe6000008107c */
[----:B------:R-:W-:Y:S04]  /*2bad0*/  STL.64 [R1+0x4b8], R174 ;  /* 0x0004b8ae01007387 */ /* 0x000fe80000100a00 */
[----:B------:R-:W-:Y:S04]  /*2bae0*/  STL.64 [R1+0x4c0], R168 ;  /* 0x0004c0a801007387 */ /* 0x000fe80000100a00 */
[----:B------:R-:W-:Y:S01]  /*2baf0*/  STL.64 [R1+0x4c8], R170 ;  /* 0x0004c8aa01007387 */ /* 0x000fe20000100a00 */
[C---:B-1----:R-:W-:Y:S03]  /*2bb00*/  HMMA.1688.F32.TF32 R104, R240.reuse, R12, R104 ;  /* 0x0000000cf068723c */ /* 0x042fe60000081068 */
[----:B------:R-:W-:Y:S05]  /*2bb10*/  STL.64 [R1+0x4d0], R164 ;  /* 0x0004d0a401007387 */ /* 0x000fea0000100a00 */
[C---:B------:R-:W-:Y:S01]  /*2bb20*/  HMMA.1688.F32.TF32 R112, R240.reuse, R4, R112 ;  /* 0x00000004f070723c */ /* 0x040fe20000081070 */
[----:B------:R-:W-:Y:S04]  /*2bb30*/  STL.64 [R1+0x4d8], R166 ;  /* 0x0004d8a601007387 */ /* 0x000fe80000100a00 */
[----:B------:R-:W-:Y:S03]  /*2bb40*/  STL.64 [R1+0x4e0], R160 ;  /* 0x0004e0a001007387 */ /* 0x000fe60000100a00 */
[C---:B------:R-:W-:Y:S01]  /*2bb50*/  HMMA.1688.F32.TF32 R100, R240.reuse, R16, R100 ;  /* 0x00000010f064723c */ /* 0x040fe20000081064 */
[----:B------:R-:W-:Y:S07]  /*2bb60*/  STL.64 [R1+0x4e8], R162 ;  /* 0x0004e8a201007387 */ /* 0x000fee0000100a00 */
[C---:B------:R-:W-:Y:S01]  /*2bb70*/  HMMA.1688.F32.TF32 R108, R240.reuse, R8, R108 ;  /* 0x00000008f06c723c */ /* 0x040fe2000008106c */
[----:B------:R-:W-:Y:S04]  /*2bb80*/  STL.64 [R1+0x4f0], R144 ;  /* 0x0004f09001007387 */ /* 0x000fe80000100a00 */
[----:B------:R-:W-:Y:S03]  /*2bb90*/  STL.64 [R1+0x4f8], R146 ;  /* 0x0004f89201007387 */ /* 0x000fe60000100a00 */
        /* <DEDUP_REMOVED lines=43> */
[----:B------:R-:W1:Y:S01]  /*2be50*/  LDS R239, [R3+0x5200] ;  /* 0x0052000003ef7984 */ /* 0x000e620000000800 */
        /* <DEDUP_REMOVED lines=105> */
[C---:B--2---:R-:W-:Y:S08]  /*2c4f0*/  HMMA.1688.F32.TF32 R88, R236.reuse, R56, R88 ;  /* 0x00000038ec58723c */ /* 0x044ff00000081058 */
[C---:B----4-:R-:W-:Y:S08]  /*2c500*/  HMMA.1688.F32.TF32 R80, R236.reuse, R64, R80 ;  /* 0x00000040ec50723c */ /* 0x050ff00000081050 */
[C---:B---3--:R-:W-:Y:S08]  /*2c510*/  HMMA.1688.F32.TF32 R96, R236.reuse, R48, R96 ;  /* 0x00000030ec60723c */ /* 0x048ff00000081060 */
[C---:B------:R-:W-:Y:S08]  /*2c520*/  HMMA.1688.F32.TF32 R100, R236.reuse, R44, R100 ;  /* 0x0000002cec64723c */ /* 0x040ff00000081064 */
[C---:B------:R-:W-:Y:S08]  /*2c530*/  HMMA.1688.F32.TF32 R104, R236.reuse, R40, R104 ;  /* 0x00000028ec68723c */ /* 0x040ff00000081068 */
[C---:B------:R-:W-:Y:S08]  /*2c540*/  HMMA.1688.F32.TF32 R112, R236.reuse, R32, R112 ;  /* 0x00000020ec70723c */ /* 0x040ff00000081070 */
[C---:B------:R-:W-:Y:S08]  /*2c550*/  HMMA.1688.F32.TF32 R116, R236.reuse, R28, R116 ;  /* 0x0000001cec74723c */ /* 0x040ff00000081074 */
[C---:B------:R-:W-:Y:S08]  /*2c560*/  HMMA.1688.F32.TF32 R120, R236.reuse, R24, R120 ;  /* 0x00000018ec78723c */ /* 0x040ff00000081078 */
[C---:B------:R-:W-:Y:S08]  /*2c570*/  HMMA.1688.F32.TF32 R128, R236.reuse, R16, R128 ;  /* 0x00000010ec80723c */ /* 0x040ff00000081080 */
[----:B------:R-:W-:Y:S08]  /*2c580*/  HMMA.1688.F32.TF32 R132, R236, R12, R132 ;  /* 0x0000000cec84723c */ /* 0x000ff00000081084 */
[C---:B------:R-:W-:Y:S08]  /*2c590*/  HMMA.1688.F32.TF32 R144, R240.reuse, R64, R144 ;  /* 0x00000040f090723c */ /* 0x040ff00000081090 */
[----:B------:R-:W-:Y:S01]  /*2c5a0*/  HMMA.1688.F32.TF32 R160, R240, R60, R160 ;  /* 0x0000003cf0a0723c */ /* 0x000fe200000810a0 */
[----:B------:R-:W-:Y:S04]  /*2c5b0*/  LDS R240, [R2+0x4280] ;  /* 0x0042800002f07984 */ /* 0x000fe80000000800 */
[----:B------:R-:W-:Y:S04]  /*2c5c0*/  LDS R242, [R2+0x5280] ;  /* 0x0052800002f27984 */ /* 0x000fe80000000800 */
[----:B------:R-:W-:Y:S04]  /*2c5d0*/  LDS R241, [R252+0x4280] ;  /* 0x00428000fcf17984 */ /* 0x000fe80000000800 */
[----:B------:R-:W1:Y:S01]  /*2c5e0*/  LDS R243, [R252+0x5280] ;  /* 0x00528000fcf37984 */ /* 0x000e620000000800 */
[C---:B------:R-:W-:Y:S08]  /*2c5f0*/  HMMA.1688.F32.TF32 R136, R236.reuse, R8, R136 ;  /* 0x00000008ec88723c */ /* 0x040ff00000081088 */
[C---:B------:R-:W-:Y:S01]  /*2c600*/  HMMA.1688.F32.TF32 R140, R236.reuse, R4, R140 ;  /* 0x00000004ec8c723c */ /* 0x040fe2000008108c */
[----:B------:R-:W-:Y:S07]  /*2c610*/  STL.64 [R1+0x6c0], R160 ;  /* 0x0006c0a001007387 */ /* 0x000fee0000100a00 */
[C---:B------:R-:W-:Y:S01]  /*2c620*/  HMMA.1688.F32.TF32 R124, R236.reuse, R20, R124 ;  /* 0x00000014ec7c723c */ /* 0x040fe2000008107c */
[----:B------:R-:W-:Y:S04]  /*2c630*/  STL.64 [R1+0x6c8], R162 ;  /* 0x0006c8a201007387 */ /* 0x000fe80000100a00 */
[----:B------:R-:W-:Y:S04]  /*2c640*/  STL.64 [R1+0x6b0], R144 ;  /* 0x0006b09001007387 */ /* 0x000fe80000100a00 */
[----:B------:R-:W-:Y:S01]  /*2c650*/  STL.64 [R1+0x6b8], R146 ;  /* 0x0006b89201007387 */ /* 0x000fe20000100a00 */
[C---:B------:R-:W-:Y:S05]  /*2c660*/  HMMA.1688.F32.TF32 R108, R236.reuse, R36, R108 ;  /* 0x00000024ec6c723c */ /* 0x040fea000008106c */
[----:B------:R-:W-:Y:S04]  /*2c670*/  STL.64 [R1+0x6e0], R140 ;  /* 0x0006e08c01007387 */ /* 0x000fe80000100a00 */
[----:B------:R-:W-:Y:S04]  /*2c680*/  STL.64 [R1+0x6e8], R142 ;  /* 0x0006e88e01007387 */ /* 0x000fe80000100a00 */
[----:B------:R-:W-:Y:S04]  /*2c690*/  STL.64 [R1+0x6f0], R136 ;  /* 0x0006f08801007387 */ /* 0x000fe80000100a00 */
        /* <DEDUP_REMOVED lines=38> */
[C---:B------:R-:W-:Y:S01]  /*2c900*/  HMMA.1688.F32.TF32 R72, R240.reuse, R20, R248 ;  /* 0x00000014f048723c */ /* 0x040fe200000810f8 */
        /* <DEDUP_REMOVED lines=153> */
[----:B------:R-:W-:Y:S01]  /*2d2a0*/  LDS R242, [R2+0x5300] ;  /* 0x0053000002f27984 */ /* 0x000fe20000000800 */
[C---:B--2---:R-:W-:Y:S03]  /*2d2b0*/  HMMA.1688.F32.TF32 R124, R236.reuse, R8, R116 ;  /* 0x00000008ec7c723c */ /* 0x044fe60000081074 */
[----:B------:R-:W-:Y:S04]  /*2d2c0*/  LDS R241, [R252+0x4300] ;  /* 0x00430000fcf17984 */ /* 0x000fe80000000800 */
[----:B------:R-:W1:Y:S01]  /*2d2d0*/  LDS R243, [R252+0x5300] ;  /* 0x00530000fcf37984 */ /* 0x000e620000000800 */
        /* <DEDUP_REMOVED lines=24> */
[-C--:B------:R-:W-:Y:S01]  /*2d460*/  HMMA.1688.F32.TF32 R68, R236, R64.reuse, R248 ;  /* 0x00000040ec44723c */ /* 0x080fe200000810f8 */
        /* <DEDUP_REMOVED lines=112> */
[----:B------:R-:W4:Y:S01]  /*2db70*/  LDS R239, [R3+0x5300] ;  /* 0x0053000003ef7984 */ /* 0x000f220000000800 */
[C---:B-1----:R-:W-:Y:S08]  /*2db80*/  HMMA.1688.F32.TF32 R84, R240.reuse, R64, R84 ;  /* 0x00000040f054723c */ /* 0x042ff00000081054 */
        /* <DEDUP_REMOVED lines=16> */
[C---:B------:R-:W-:Y:S03]  /*2dc90*/  HMMA.1688.F32.TF32 R104, R240.reuse, R44, R104 ;  /* 0x0000002cf068723c */ /* 0x040fe60000081068 */
        /* <DEDUP_REMOVED lines=31> */
[----:B------:R2:W-:Y:S01]  /*2de90*/  LDS R242, [R2+0x5380] ;  /* 0x0053800002f27984 */ /* 0x0005e20000000800 */
[C---:B-1----:R-:W-:Y:S03]  /*2dea0*/  HMMA.1688.F32.TF32 R84, R236.reuse, R4, R244 ;  /* 0x00000004ec54723c */ /* 0x042fe600000810f4 */
[----:B------:R-:W-:Y:S04]  /*2deb0*/  LDS R244, [R0+0x4380] ;  /* 0x0043800000f47984 */ /* 0x000fe80000000800 */
[----:B--2---:R-:W2:Y:S04]  /*2dec0*/  LDL.LU R2, [R1+0x2394] ;  /* 0x0023940001027983 */ /* 0x004ea80000300800 */
[----:B------:R1:W-:Y:S04]  /*2ded0*/  LDS R246, [R0+0x5380] ;  /* 0x0053800000f67984 */ /* 0x0003e80000000800 */
[----:B------:R-:W-:Y:S04]  /*2dee0*/  LDS R241, [R252+0x4380] ;  /* 0x00438000fcf17984 */ /* 0x000fe80000000800 */
[----:B------:R-:W3:Y:S04]  /*2def0*/  LDS R243, [R252+0x5380] ;  /* 0x00538000fcf37984 */ /* 0x000ee80000000800 */
[----:B------:R-:W-:Y:S04]  /*2df00*/  LDS R245, [R3+0x4380] ;  /* 0x0043800003f57984 */ /* 0x000fe80000000800 */
[----:B------:R-:W-:Y:S04]  /*2df10*/  STL.64 [R1+0x10a0], R84 ;  /* 0x0010a05401007387 */ /* 0x000fe80000100a00 */
[----:B------:R4:W-:Y:S04]  /*2df20*/  STL.64 [R1+0x10a8], R86 ;  /* 0x0010a85601007387 */ /* 0x0009e80000100a00 */
[----:B-1----:R-:W2:Y:S04]  /*2df30*/  LDL.LU R0, [R1+0x2390] ;  /* 0x0023900001007983 */ /* 0x002ea80000300800 */
[----:B------:R-:W1:Y:S01]  /*2df40*/  LDS R247, [R3+0x5380] ;  /* 0x0053800003f77984 */ /* 0x000e620000000800 */
[C---:B----4-:R-:W-:Y:S08]  /*2df50*/  HMMA.1688.F32.TF32 R84, R236.reuse, R8, R80 ;  /* 0x00000008ec54723c */ /* 0x050ff00000081050 */
[C---:B------:R-:W-:Y:S08]  /*2df60*/  HMMA.1688.F32.TF32 R80, R236.reuse, R12, R76 ;  /* 0x0000000cec50723c */ /* 0x040ff0000008104c */
[C---:B------:R-:W-:Y:S08]  /*2df70*/  HMMA.1688.F32.TF32 R76, R236.reuse, R16, R72 ;  /* 0x00000010ec4c723c */ /* 0x040ff00000081048 */
[C---:B------:R-:W-:Y:S08]  /*2df80*/  HMMA.1688.F32.TF32 R72, R236.reuse, R20, R68 ;  /* 0x00000014ec48723c */ /* 0x040ff00000081044 */
[-C--:B------:R-:W-:Y:S01]  /*2df90*/  HMMA.1688.F32.TF32 R68, R236, R24.reuse, R248 ;  /* 0x00000018ec44723c */ /* 0x080fe200000810f8 */
[----:B------:R-:W-:Y:S04]  /*2dfa0*/  STL.64 [R1+0x1090], R84 ;  /* 0x0010905401007387 */ /* 0x000fe80000100a00 */
[----:B------:R-:W-:Y:S04]  /*2dfb0*/  STL.64 [R1+0x1098], R86 ;  /* 0x0010985601007387 */ /* 0x000fe80000100a00 */
[----:B------:R-:W-:Y:S04]  /*2dfc0*/  STL.64 [R1+0x1080], R80 ;  /* 0x0010805001007387 */ /* 0x000fe80000100a00 */
[----:B------:R-:W-:Y:S04]  /*2dfd0*/  STL.64 [R1+0x1088], R82 ;  /* 0x0010885201007387 */ /* 0x000fe80000100a00 */
[----:B------:R4:W-:Y:S04]  /*2dfe0*/  STL.64 [R1+0x1070], R76 ;  /* 0x0010704c01007387 */ /* 0x0009e80000100a00 */
[----:B------:R1:W-:Y:S04]  /*2dff0*/  STL.64 [R1+0x1078], R78 ;  /* 0x0010784e01007387 */ /* 0x0003e80000100a00 */
[----:B----4-:R-:W4:Y:S04]  /*2e000*/  LDL.LU R76, [R1+0x1490] ;  /* 0x00149000014c7983 */ /* 0x010f280000300800 */
[----:B------:R1:W-:Y:S04]  /*2e010*/  STL.64 [R1+0x1060], R72 ;  /* 0x0010604801007387 */ /* 0x0003e80000100a00 */
[----:B------:R1:W-:Y:S04]  /*2e020*/  STL.64 [R1+0x1068], R74 ;  /* 0x0010684a01007387 */ /* 0x0003e80000100a00 */
[----:B------:R1:W-:Y:S04]  /*2e030*/  STL.64 [R1+0x1050], R68 ;  /* 0x0010504401007387 */ /* 0x0003e80000100a00 */
[----:B------:R2:W-:Y:S04]  /*2e040*/  STL.64 [R1+0x1058], R70 ;  /* 0x0010584601007387 */ /* 0x0005e80000100a00 */
[----:B------:R-:W4:Y:S04]  /*2e050*/  LDL.LU R77, [R1+0x1494] ;  /* 0x00149400014d7983 */ /* 0x000f280000300800 */
[----:B-1----:R-:W4:Y:S04]  /*2e060*/  LDL.LU R78, [R1+0x1498] ;  /* 0x00149800014e7983 */ /* 0x002f280000300800 */
        /* <DEDUP_REMOVED lines=107> */
[----:B--2---:R-:W2:Y:S01]  /*2e720*/  LDL.LU R70, [R1+0x9a8] ;  /* 0x0009a80001467983 */ /* 0x004ea20000300800 */
[C---:B---3--:R-:W-:Y:S08]  /*2e730*/  HMMA.1688.F32.TF32 R116, R240.reuse, R24, R116 ;  /* 0x00000018f074723c */ /* 0x048ff00000081074 */
[C---:B------:R-:W-:Y:S08]  /*2e740*/  HMMA.1688.F32.TF32 R112, R240.reuse, R28, R112 ;  /* 0x0000001cf070723c */ /* 0x040ff00000081070 */
[C---:B----4-:R-:W-:Y:S08]  /*2e750*/  HMMA.1688.F32.TF32 R124, R240.reuse, R16, R124 ;  /* 0x00000010f07c723c */ /* 0x050ff0000008107c */
[C---:B------:R-:W-:Y:S08]  /*2e760*/  HMMA.1688.F32.TF32 R128, R240.reuse, R12, R128 ;  /* 0x0000000cf080723c */ /* 0x040ff00000081080 */
[----:B------:R-:W-:Y:S08]  /*2e770*/  HMMA.1688.F32.TF32 R132, R240, R8, R132 ;  /* 0x00000008f084723c */ /* 0x000ff00000081084 */
        /* <DEDUP_REMOVED lines=11> */
[----:B------:R-:W-:Y:S03]  /*2e830*/  HMMA.1688.F32.TF32 R164, R236, R52, R164 ;  /* 0x00000034eca4723c */ /* 0x000fe600000810a4 */
[----:B------:R1:W-:Y:S01]  /*2e840*/  STL.64 [R1+0x1048], R186 ;  /* 0x001048ba01007387 */ /* 0x0003e20000100a00 */
[----:B------:R-:W-:-:S03]  /*2e850*/  IMAD.MOV.U32 R71, RZ, RZ, R0 ;  /* 0x000000ffff477224 */ /* 0x000fc600078e0000 */
[----:B------:R-:W-:Y:S01]  /*2e860*/  LDS R237, [R252+0x6000] ;  /* 0x00600000fced7984 */ /* 0x000fe20000000800 */
[C---:B------:R-:W-:Y:S03]  /*2e870*/  HMMA.1688.F32.TF32 R108, R240.reuse, R32, R108 ;  /* 0x00000020f06c723c */ /* 0x040fe6000008106c */
[----:B------:R-:W-:Y:S04]  /*2e880*/  LDS R239, [R252+0x7000] ;  /* 0x00700000fcef7984 */ /* 0x000fe80000000800 */
[----:B-1----:R-:W3:Y:S01]  /*2e890*/  LDL.LU.64 R186, [R1+0x2388] ;  /* 0x0023880001ba7983 */ /* 0x002ee20000300a00 */
[C---:B------:R-:W-:Y:S03]  /*2e8a0*/  HMMA.1688.F32.TF32 R136, R240.reuse, R4, R136 ;  /* 0x00000004f088723c */ /* 0x040fe60000081088 */
[----:B------:R-:W3:Y:S04]  /*2e8b0*/  LDL.LU.64 R184, [R1+0x2380] ;  /* 0x0023800001b87983 */ /* 0x000ee80000300a00 */
[----:B------:R-:W-:Y:S04]  /*2e8c0*/  STL.64 [R1+0x1030], R180 ;  /* 0x001030b401007387 */ /* 0x000fe80000100a00 */
[----:B------:R1:W-:Y:S01]  /*2e8d0*/  STL.64 [R1+0x1038], R182 ;  /* 0x001038b601007387 */ /* 0x0003e20000100a00 */
[C---:B------:R-:W-:Y:S03]  /*2e8e0*/  HMMA.1688.F32.TF32 R120, R240.reuse, R20, R120 ;  /* 0x00000014f078723c */ /* 0x040fe60000081078 */
[----:B-1----:R-:W4:Y:S04]  /*2e8f0*/  LDL.LU.64 R182, [R1+0x2378] ;  /* 0x0023780001b67983 */ /* 0x002f280000300a00 */
[----:B------:R-:W4:Y:S04]  /*2e900*/  LDL.LU.64 R180, [R1+0x2370] ;  /* 0x0023700001b47983 */ /* 0x000f280000300a00 */
[----:B------:R-:W-:Y:S04]  /*2e910*/  STL.64 [R1+0x1020], R248 ;  /* 0x001020f801007387 */ /* 0x000fe80000100a00 */
[----:B------:R1:W-:Y:S01]  /*2e920*/  STL.64 [R1+0x1028], R250 ;  /* 0x001028fa01007387 */ /* 0x0003e20000100a00 */
[C---:B------:R-:W-:Y:S03]  /*2e930*/  HMMA.1688.F32.TF32 R104, R240.reuse, R36, R104 ;  /* 0x00000024f068723c */ /* 0x040fe60000081068 */
[----:B-1----:R-:W3:Y:S04]  /*2e940*/  LDL.LU.64 R250, [R1+0x2368] ;  /* 0x0023680001fa7983 */ /* 0x002ee80000300a00 */
[----:B------:R-:W3:Y:S04]  /*2e950*/  LDL.LU.64 R248, [R1+0x2360] ;  /* 0x0023600001f87983 */ /* 0x000ee80000300a00 */
[----:B------:R-:W-:Y:S04]  /*2e960*/  STL.64 [R1+0x1010], R176 ;  /* 0x001010b001007387 */ /* 0x000fe80000100a00 */
[----:B------:R-:W-:Y:S04]  /*2e970*/  STL.64 [R1+0x1018], R178 ;  /* 0x001018b201007387 */ /* 0x000fe80000100a00 */
[----:B------:R-:W-:Y:S04]  /*2e980*/  STL.64 [R1+0x1000], R172 ;  /* 0x001000ac01007387 */ /* 0x000fe80000100a00 */
[----:B------:R-:W-:Y:S04]  /*2e990*/  STL.64 [R1+0x1008], R174 ;  /* 0x001008ae01007387 */ /* 0x000fe80000100a00 */
[----:B------:R-:W-:Y:S04]  /*2e9a0*/  STL.64 [R1+0xff0], R168 ;  /* 0x000ff0a801007387 */ /* 0x000fe80000100a00 */
[----:B------:R-:W-:Y:S01]  /*2e9b0*/  STL.64 [R1+0xff8], R170 ;  /* 0x000ff8aa01007387 */ /* 0x000fe20000100a00 */
[C---:B------:R-:W-:Y:S03]  /*2e9c0*/  HMMA.1688.F32.TF32 R100, R240.reuse, R40, R100 ;  /* 0x00000028f064723c */ /* 0x040fe60000081064 */
        /* <DEDUP_REMOVED lines=41> */
[----:B------:R-:W-:-:S03]  /*2ec60*/  IMAD.MOV.U32 R0, RZ, RZ, R78 ;  /* 0x000000ffff007224 */ /* 0x000fc600078e004e */
[----:B------:R-:W-:Y:S01]  /*2ec70*/  STL.64 [R1+0x1198], R86 ;  /* 0x0011985601007387 */ /* 0x000fe20000100a00 */
[----:B------:R-:W-:-:S03]  /*2ec80*/  IMAD.MOV.U32 R3, RZ, RZ, R79 ;  /* 0x000000ffff037224 */ /* 0x000fc600078e004f */
[----:B------:R-:W-:Y:S04]  /*2ec90*/  STL.64 [R1+0x11b0], R80 ;  /* 0x0011b05001007387 */ /* 0x000fe80000100a00 */
[----:B------:R-:W-:Y:S04]  /*2eca0*/  STL.64 [R1+0x11b8], R82 ;  /* 0x0011b85201007387 */ /* 0x000fe80000100a00 */
[----:B------:R1:W-:Y:S02]  /*2ecb0*/  STL.64 [R1+0x11a0], R76 ;  /* 0x0011a04c01007387 */ /* 0x0003e40000100a00 */
[C---:B-1----:R-:W-:Y:S02]  /*2ecc0*/  HMMA.1688.F32.TF32 R76, R244.reuse, R4, R72 ;  /* 0x00000004f44c723c */ /* 0x042fe40000081048 */
[----:B------:R-:W3:Y:S06]  /*2ecd0*/  LDL.LU R5, [R1+0x6d8] ;  /* 0x0006d80001057983 */ /* 0x000eec0000300800 */
[----:B--2---:R-:W-:Y:S07]  /*2ece0*/  HMMA.1688.F32.TF32 R72, R244, R8, R68 ;  /* 0x00000008f448723c */ /* 0x004fee0000081044 */
[----:B------:R-:W-:Y:S01]  /*2ecf0*/  IMAD.MOV.U32 R68, RZ, RZ, R7 ;  /* 0x000000ffff447224 */ /* 0x000fe200078e0007 */
[----:B------:R-:W-:Y:S01]  /*2ed00*/  MOV R69, R6 ;  /* 0x0000000600457202 */ /* 0x000fe20000000f00 */
[----:B------:R-:W-:-:S06]  /*2ed10*/  IMAD.MOV.U32 R70, RZ, RZ, R11 ;  /* 0x000000ffff467224 */ /* 0x000fcc00078e000b */
[----:B------:R-:W-:Y:S04]  /*2ed20*/  STL.64 [R1+0x11c0], R76 ;  /* 0x0011c04c01007387 */ /* 0x000fe80000100a00 */
[----:B------:R-:W-:Y:S04]  /*2ed30*/  STL.64 [R1+0x11c8], R78 ;  /* 0x0011c84e01007387 */ /* 0x000fe80000100a00 */
[----:B------:R-:W2:Y:S01]  /*2ed40*/  LDL.LU R7, [R1+0x2358] ;  /* 0x0023580001077983 */ /* 0x000ea20000300800 */
[----:B------:R-:W-:-:S03]  /*2ed50*/  IMAD.MOV.U32 R71, RZ, RZ, R18 ;  /* 0x000000ffff477224 */ /* 0x000fc600078e0012 */
[----:B------:R1:W-:Y:S04]  /*2ed60*/  STL.64 [R1+0x11e0], R72 ;  /* 0x0011e04801007387 */ /* 0x0003e80000100a00 */
[----:B------:R1:W-:Y:S04]  /*2ed70*/  STL.64 [R1+0x11e8], R74 ;  /* 0x0011e84a01007387 */ /* 0x0003e80000100a00 */
[----:B------:R-:W2:Y:S04]  /*2ed80*/  LDL.LU R6, [R1+0x2354] ;  /* 0x0023540001067983 */ /* 0x000ea80000300800 */
[----:B------:R-:W2:Y:S01]  /*2ed90*/  LDL.LU R11, [R1+0x2350] ;  /* 0x00235000010b7983 */ /* 0x000ea20000300800 */
[----:B-1----:R-:W-:-:S02]  /*2eda0*/  IMAD.MOV.U32 R72, RZ, RZ, R23 ;  /* 0x000000ffff487224 */ /* 0x002fc400078e0017 */
[----:B------:R-:W-:Y:S01]  /*2edb0*/  IMAD.MOV.U32 R73, RZ, RZ, R22 ;  /* 0x000000ffff497224 */ /* 0x000fe200078e0016 */
[----:B------:R-:W2:Y:S01]  /*2edc0*/  LDL.LU R18, [R1+0x234c] ;  /* 0x00234c0001127983 */ /* 0x000ea20000300800 */
        /* <DEDUP_REMOVED lines=17> */
[----:B------:R-:W4:Y:S01]  /*2eee0*/  LDL.LU R35, [R1+0x2328] ;  /* 0x0023280001237983 */ /* 0x000f220000300800 */
[----:B------:R-:W-:-:S03]  /*2eef0*/  IMAD.MOV.U32 R83, RZ, RZ, R26 ;  /* 0x000000ffff537224 */ /* 0x000fc600078e001a */
[----:B------:R-:W4:Y:S04]  /*2ef00*/  LDL.LU R30, [R1+0x2324] ;  /* 0x00232400011e7983 */ /* 0x000f280000300800 */
[----:B------:R-:W4:Y:S04]  /*2ef10*/  LDL.LU R31, [R1+0x2320] ;  /* 0x00232000011f7983 */ /* 0x000f280000300800 */
[----:B------:R-:W4:Y:S01]  /*2ef20*/  LDL.LU R26, [R1+0x231c] ;  /* 0x00231c00011a7983 */ /* 0x000f220000300800 */
[----:B------:R-:W-:-:S03]  /*2ef30*/  IMAD.MOV.U32 R87, RZ, RZ, R2 ;  /* 0x000000ffff577224 */ /* 0x000fc600078e0002 */
[----:B---3--:R-:W-:Y:S04]  /*2ef40*/  LDS R236, [R5+0x6000] ;  /* 0x0060000005ec7984 */ /* 0x008fe80000000800 */
[----:B------:R-:W1:Y:S01]  /*2ef50*/  LDS R238, [R5+0x7000] ;  /* 0x0070000005ee7984 */ /* 0x000e620000000800 */
[----:B--2---:R-:W-:Y:S02]  /*2ef60*/  IMAD.MOV.U32 R91, RZ, RZ, R18 ;  /* 0x000000ffff5b7224 */ /* 0x004fe400078e0012 */
[----:B----4-:R-:W-:Y:S02]  /*2ef70*/  IMAD.MOV.U32 R90, RZ, RZ, R23 ;  /* 0x000000ffff5a7224 */ /* 0x010fe400078e0017 */
[----:B------:R-:W-:Y:S02]  /*2ef80*/  IMAD.MOV.U32 R89, RZ, RZ, R22 ;  /* 0x000000ffff597224 */ /* 0x000fe400078e0016 */
[----:B------:R-:W-:-:S02]  /*2ef90*/  IMAD.MOV.U32 R88, RZ, RZ, R27 ;  /* 0x000000ffff587224 */ /* 0x000fc400078e001b */
[----:B------:R-:W2:Y:S04]  /*2efa0*/  LDL.LU R27, [R1+0x2318] ;  /* 0x00231800011b7983 */ /* 0x000ea80000300800 */
[----:B------:R-:W3:Y:S04]  /*2efb0*/  LDL.LU R22, [R1+0x2314] ;  /* 0x0023140001167983 */ /* 0x000ee80000300800 */
[----:B------:R-:W3:Y:S01]  /*2efc0*/  LDL.LU R23, [R1+0x2310] ;  /* 0x0023100001177983 */ /* 0x000ee20000300800 */
[----:B------:R-:W-:Y:S02]  /*2efd0*/  IMAD.MOV.U32 R94, RZ, RZ, R15 ;  /* 0x000000ffff5e7224 */ /* 0x000fe400078e000f */
[----:B------:R-:W-:Y:S01]  /*2efe0*/  IMAD.MOV.U32 R93, RZ, RZ, R14 ;  /* 0x000000ffff5d7224 */ /* 0x000fe200078e000e */
[----:B------:R-:W4:Y:S01]  /*2eff0*/  LDL.LU R18, [R1+0x230c] ;  /* 0x00230c0001127983 */ /* 0x000f220000300800 */
[----:B------:R-:W-:-:S03]  /*2f000*/  IMAD.MOV.U32 R92, RZ, RZ, R19 ;  /* 0x000000ffff5c7224 */ /* 0x000fc600078e0013 */
[----:B------:R-:W4:Y:S01]  /*2f010*/  LDL.LU R19, [R1+0x2308] ;  /* 0x0023080001137983 */ /* 0x000f220000300800 */
[----:B------:R-:W-:-:S03]  /*2f020*/  MOV R95, R10 ;  /* 0x0000000a005f7202 */ /* 0x000fc60000000f00 */
        /* <DEDUP_REMOVED lines=66> */
[----:B------:R-:W4:Y:S04]  /*2f450*/  LDL.LU R11, [R1+0x22f8] ;  /* 0x0022f800010b7983 */ /* 0x000f280000300800 */
[----:B------:R-:W4:Y:S04]  /*2f460*/  LDL.LU R6, [R1+0x22f4] ;  /* 0x0022f40001067983 */ /* 0x000f280000300800 */
[----:B------:R-:W4:Y:S01]  /*2f470*/  LDL.LU R7, [R1+0x22f0] ;  /* 0x0022f00001077983 */ /* 0x000f220000300800 */
[C---:B-1----:R-:W-:Y:S08]  /*2f480*/  HMMA.1688.F32.TF32 R72, R236.reuse, R30, R72 ;  /* 0x0000001eec48723c */ /* 0x042ff00000081048 */
[C---:B------:R-:W-:Y:S08]  /*2f490*/  HMMA.1688.F32.TF32 R68, R236.reuse, R34, R68 ;  /* 0x00000022ec44723c */ /* 0x040ff00000081044 */
[C---:B--2---:R-:W-:Y:S08]  /*2f4a0*/  HMMA.1688.F32.TF32 R76, R236.reuse, R26, R76 ;  /* 0x0000001aec4c723c */ /* 0x044ff0000008104c */
[C---:B---3--:R-:W-:Y:S08]  /*2f4b0*/  HMMA.1688.F32.TF32 R80, R236.reuse, R22, R80 ;  /* 0x00000016ec50723c */ /* 0x048ff00000081050 */
[C---:B----4-:R-:W-:Y:S08]  /*2f4c0*/  HMMA.1688.F32.TF32 R84, R236.reuse, R18, R84 ;  /* 0x00000012ec54723c */ /* 0x050ff00000081054 */
        /* <DEDUP_REMOVED lines=13> */
[----:B------:R-:W-:Y:S04]  /*2f5a0*/  STL [R1+0x11d8], R166 ;  /* 0x0011d8a601007387 */ /* 0x000fe80000100800 */
[----:B------:R-:W2:Y:S01]  /*2f5b0*/  LDL.LU R21, [R1+0x6d4] ;  /* 0x0006d40001157983 */ /* 0x000ea20000300800 */
[C---:B------:R-:W-:Y:S03]  /*2f5c0*/  HMMA.1688.F32.TF32 R124, R244.reuse, R40, R124 ;  /* 0x00000028f47c723c */ /* 0x040fe6000008107c */
[----:B------:R-:W-:Y:S04]  /*2f5d0*/  STL.64 [R1+0x1210], R160 ;  /* 0x001210a001007387 */ /* 0x000fe80000100a00 */
[----:B------:R-:W-:Y:S04]  /*2f5e0*/  STL.64 [R1+0x1218], R162 ;  /* 0x001218a201007387 */ /* 0x000fe80000100a00 */
[----:B------:R-:W-:Y:S01]  /*2f5f0*/  STL.64 [R1+0x1200], R144 ;  /* 0x0012009001007387 */ /* 0x000fe20000100a00 */
[C---:B------:R-:W-:Y:S03]  /*2f600*/  HMMA.1688.F32.TF32 R112, R244.reuse, R52, R112 ;  /* 0x00000034f470723c */ /* 0x040fe60000081070 */
[----:B------:R-:W-:Y:S04]  /*2f610*/  STL.64 [R1+0x1208], R146 ;  /* 0x0012089201007387 */ /* 0x000fe80000100a00 */
[----:B------:R-:W2:Y:S04]  /*2f620*/  LDL.LU R25, [R1+0x6d0] ;  /* 0x0006d00001197983 */ /* 0x000ea80000300800 */
[----:B------:R-:W-:Y:S01]  /*2f630*/  STL.64 [R1+0x12b0], R140 ;  /* 0x0012b08c01007387 */ /* 0x000fe20000100a00 */
[----:B------:R-:W-:Y:S03]  /*2f640*/  HMMA.1688.F32.TF32 R100, R244, R64, R100 ;  /* 0x00000040f464723c */ /* 0x000fe60000081064 */
[----:B------:R-:W-:Y:S04]  /*2f650*/  STL.64 [R1+0x12b8], R142 ;  /* 0x0012b88e01007387 */ /* 0x000fe80000100a00 */
[----:B------:R-:W-:Y:S04]  /*2f660*/  STL.64 [R1+0x12a0], R136 ;  /* 0x0012a08801007387 */ /* 0x000fe80000100a00 */
[----:B------:R-:W-:Y:S04]  /*2f670*/  STL.64 [R1+0x12a8], R138 ;  /* 0x0012a88a01007387 */ /* 0x000fe80000100a00 */
[----:B------:R-:W-:Y:S01]  /*2f680*/  STL.64 [R1+0x1290], R132 ;  /* 0x0012908401007387 */ /* 0x000fe20000100a00 */
[C---:B------:R-:W-:Y:S03]  /*2f690*/  HMMA.1688.F32.TF32 R92, R236.reuse, R10, R92 ;  /* 0x0000000aec5c723c */ /* 0x040fe6000008105c */
[----:B------:R-:W-:Y:S05]  /*2f6a0*/  STL.64 [R1+0x1298], R134 ;  /* 0x0012988601007387 */ /* 0x000fea0000100a00 */
        /* <DEDUP_REMOVED lines=27> */
[----:B------:R4:W-:Y:S04]  /*2f860*/  STL.64 [R1+0xee8], R78 ;  /* 0x000ee84e01007387 */ /* 0x0009e80000100a00 */
[----:B------:R-:W-:Y:S01]  /*2f870*/  STL.64 [R1+0xed0], R72 ;  /* 0x000ed04801007387 */ /* 0x000fe20000100a00 */
[----:B-1----:R-:W-:-:S03]  /*2f880*/  IMAD.MOV.U32 R76, RZ, RZ, R54 ;  /* 0x000000ffff4c7224 */ /* 0x002fc600078e0036 */
[----:B------:R-:W-:Y:S01]  /*2f890*/  STL.64 [R1+0xed8], R74 ;  /* 0x000ed84a01007387 */ /* 0x000fe20000100a00 */
[----:B------:R-:W-:-:S03]  /*2f8a0*/  IMAD.MOV.U32 R77, RZ, RZ, R42 ;  /* 0x000000ffff4d7224 */ /* 0x000fc600078e002a */
[----:B------:R-:W3:Y:S01]  /*2f8b0*/  LDL.LU R54, [R1+0x22ec] ;  /* 0x0022ec0001367983 */ /* 0x000ee20000300800 */
[----:B----4-:R-:W-:-:S03]  /*2f8c0*/  IMAD.MOV.U32 R78, RZ, RZ, R66 ;  /* 0x000000ffff4e7224 */ /* 0x010fc600078e0042 */
[----:B------:R1:W-:Y:S01]  /*2f8d0*/  STL.64 [R1+0xea0], R68 ;  /* 0x000ea04401007387 */ /* 0x0003e20000100a00 */
[----:B------:R-:W-:-:S03]  /*2f8e0*/  MOV R79, R58 ;  /* 0x0000003a004f7202 */ /* 0x000fc60000000f00 */
[----:B------:R4:W-:Y:S04]  /*2f8f0*/  STL.64 [R1+0xea8], R70 ;  /* 0x000ea84601007387 */ /* 0x0009e80000100a00 */
[----:B------:R-:W4:Y:S04]  /*2f900*/  LDL.LU R42, [R1+0x22e8] ;  /* 0x0022e800012a7983 */ /* 0x000f280000300800 */
[----:B------:R-:W4:Y:S04]  /*2f910*/  LDL.LU R66, [R1+0x22e4] ;  /* 0x0022e40001427983 */ /* 0x000f280000300800 */
[----:B------:R-:W4:Y:S01]  /*2f920*/  LDL.LU R58, [R1+0x22e0] ;  /* 0x0022e000013a7983 */ /* 0x000f220000300800 */
[----:B------:R-:W-:-:S02]  /*2f930*/  IMAD.MOV.U32 R80, RZ, RZ, R55 ;  /* 0x000000ffff507224 */ /* 0x000fc400078e0037 */
[----:B------:R-:W-:Y:S01]  /*2f940*/  IMAD.MOV.U32 R81, RZ, RZ, R39 ;  /* 0x000000ffff517224 */ /* 0x000fe200078e0027 */
[----:B------:R-:W4:Y:S01]  /*2f950*/  LDL.LU R55, [R1+0x22dc] ;  /* 0x0022dc0001377983 */ /* 0x000f220000300800 */
[----:B------:R-:W-:Y:S02]  /*2f960*/  IMAD.MOV.U32 R82, RZ, RZ, R38 ;  /* 0x000000ffff527224 */ /* 0x000fe400078e0026 */
[----:B------:R-:W-:Y:S01]  /*2f970*/  IMAD.MOV.U32 R83, RZ, RZ, R43 ;  /* 0x000000ffff537224 */ /* 0x000fe200078e002b */
[----:B------:R-:W4:Y:S04]  /*2f980*/  LDL.LU R39, [R1+0x22d8] ;  /* 0x0022d80001277983 */ /* 0x000f280000300800 */
[----:B------:R-:W4:Y:S04]  /*2f990*/  LDL.LU R38, [R1+0x22d4] ;  /* 0x0022d40001267983 */ /* 0x000f280000300800 */
[----:B------:R-:W4:Y:S01]  /*2f9a0*/  LDL.LU R43, [R1+0x22d0] ;  /* 0x0022d000012b7983 */ /* 0x000f220000300800 */
[----:B------:R-:W-:-:S02]  /*2f9b0*/  IMAD.MOV.U32 R13, RZ, RZ, R118 ;  /* 0x000000ffff0d7224 */ /* 0x000fc400078e0076 */
[----:B------:R-:W-:Y:S02]  /*2f9c0*/  IMAD.MOV.U32 R12, RZ, RZ, R119 ;  /* 0x000000ffff0c7224 */ /* 0x000fe400078e0077 */
[----:B------:R-:W-:Y:S01]  /*2f9d0*/  IMAD.MOV.U32 R2, RZ, RZ, R167 ;  /* 0x000000ffff027224 */ /* 0x000fe200078e00a7 */
[----:B--2---:R-:W-:Y:S04]  /*2f9e0*/  LDS R241, [R21+0x6000] ;  /* 0x0060000015f17984 */ /* 0x004fe80000000800 */
[----:B------:R-:W-:Y:S04]  /*2f9f0*/  LDS R243, [R21+0x7000] ;  /* 0x0070000015f37984 */ /* 0x000fe80000000800 */
[----:B------:R-:W-:Y:S04]  /*2fa00*/  LDS R240, [R25+0x6000] ;  /* 0x0060000019f07984 */ /* 0x000fe80000000800 */
[----:B------:R-:W2:Y:S01]  /*2fa10*/  LDS R242, [R25+0x7000] ;  /* 0x0070000019f27984 */ /* 0x000ea20000000800 */
[----:B---3--:R-:W-:-:S02]  /*2fa20*/  IMAD.MOV.U32 R87, RZ, RZ, R54 ;  /* 0x000000ffff577224 */ /* 0x008fc400078e0036 */
[----:B----4-:R-:W-:Y:S02]  /*2fa30*/  IMAD.MOV.U32 R86, RZ, RZ, R42 ;  /* 0x000000ffff567224 */ /* 0x010fe400078e002a */
[----:B------:R-:W-:Y:S02]  /*2fa40*/  IMAD.MOV.U32 R84, RZ, RZ, R66 ;  /* 0x000000ffff547224 */ /* 0x000fe400078e0042 */
[----:B------:R-:W3:Y:S01]  /*2fa50*/  LDL.LU R66, [R1+0x22cc] ;  /* 0x0022cc0001427983 */ /* 0x000ee20000300800 */
[----:B------:R-:W-:-:S03]  /*2fa60*/  IMAD.MOV.U32 R85, RZ, RZ, R58 ;  /* 0x000000ffff557224 */ /* 0x000fc600078e003a */
[----:B------:R-:W4:Y:S04]  /*2fa70*/  LDL.LU R58, [R1+0x22c8] ;  /* 0x0022c800013a7983 */ /* 0x000f280000300800 */
[----:B------:R-:W2:Y:S04]  /*2fa80*/  LDL.LU R42, [R1+0x22c4] ;  /* 0x0022c400012a7983 */ /* 0x000ea80000300800 */
[----:B------:R-:W2:Y:S04]  /*2fa90*/  LDL.LU R54, [R1+0x22c0] ;  /* 0x0022c00001367983 */ /* 0x000ea80000300800 */
[----:B------:R-:W2:Y:S04]  /*2faa0*/  LDL.LU R92, [R1+0x210] ;  /* 0x00021000015c7983 */ /* 0x000ea80000300800 */
[----:B------:R-:W2:Y:S04]  /*2fab0*/  LDL.LU R93, [R1+0x214] ;  /* 0x00021400015d7983 */ /* 0x000ea80000300800 */
[----:B------:R-:W2:Y:S04]  /*2fac0*/  LDL.LU R94, [R1+0x218] ;  /* 0x00021800015e7983 */ /* 0x000ea80000300800 */
[----:B------:R-:W2:Y:S01]  /*2fad0*/  LDL.LU R95, [R1+0x21c] ;  /* 0x00021c00015f7983 */ /* 0x000ea20000300800 */
[----:B---3--:R-:W-:Y:S01]  /*2fae0*/  IMAD.MOV.U32 R99, RZ, RZ, R66 ;  /* 0x000000ffff637224 */ /* 0x008fe200078e0042 */
[----:B----4-:R-:W-:Y:S01]  /*2faf0*/  MOV R98, R58 ;  /* 0x0000003a00627202 */ /* 0x010fe20000000f00 */
[----:B--2---:R-:W-:-:S02]  /*2fb00*/  IMAD.MOV.U32 R96, RZ, RZ, R42 ;  /* 0x000000ffff607224 */ /* 0x004fc400078e002a */
[----:B------:R-:W2:Y:S01]  /*2fb10*/  LDL.LU R42, [R1+0x22bc] ;  /* 0x0022bc00012a7983 */ /* 0x000ea20000300800 */
        /* <DEDUP_REMOVED lines=64> */
[----:B------:R-:W-:-:S02]  /*2ff20*/  IMAD.MOV.U32 R88, RZ, RZ, R43 ;  /* 0x000000ffff587224 */ /* 0x000fc400078e002b */
[----:B------:R-:W-:Y:S02]  /*2ff30*/  IMAD.MOV.U32 R89, RZ, RZ, R38 ;  /* 0x000000ffff597224 */ /* 0x000fe400078e0026 */
[----:B------:R-:W-:Y:S02]  /*2ff40*/  IMAD.MOV.U32 R90, RZ, RZ, R39 ;  /* 0x000000ffff5a7224 */ /* 0x000fe400078e0027 */
[----:B--2---:R-:W-:Y:S02]  /*2ff50*/  IMAD.MOV.U32 R107, RZ, RZ, R42 ;  /* 0x000000ffff6b7224 */ /* 0x004fe400078e002a */
[----:B---3--:R-:W-:Y:S02]  /*2ff60*/  IMAD.MOV.U32 R106, RZ, RZ, R54 ;  /* 0x000000ffff6a7224 */ /* 0x008fe400078e0036 */
[----:B----4-:R-:W-:Y:S02]  /*2ff70*/  IMAD.MOV.U32 R105, RZ, RZ, R58 ;  /* 0x000000ffff697224 */ /* 0x010fe400078e003a */
[----:B------:R-:W-:-:S02]  /*2ff80*/  IMAD.MOV.U32 R104, RZ, RZ, R66 ;  /* 0x000000ffff687224 */ /* 0x000fc400078e0042 */
[----:B------:R-:W2:Y:S04]  /*2ff90*/  LDL.LU R66, [R1+0x22ac] ;  /* 0x0022ac0001427983 */ /* 0x000ea80000300800 */
[----:B------:R-:W3:Y:S04]  /*2ffa0*/  LDL.LU R58, [R1+0x22a8] ;  /* 0x0022a800013a7983 */ /* 0x000ee80000300800 */
[----:B------:R-:W4:Y:S04]  /*2ffb0*/  LDL.LU R54, [R1+0x22a4] ;  /* 0x0022a40001367983 */ /* 0x000f280000300800 */
[----:B------:R-:W2:Y:S04]  /*2ffc0*/  LDL.LU R42, [R1+0x22a0] ;  /* 0x0022a000012a7983 */ /* 0x000ea80000300800 */
[----:B------:R-:W2:Y:S04]  /*2ffd0*/  LDL.LU R43, [R1+0x229c] ;  /* 0x00229c00012b7983 */ /* 0x000ea80000300800 */
[----:B------:R-:W2:Y:S04]  /*2ffe0*/  LDL.LU R38, [R1+0x2298] ;  /* 0x0022980001267983 */ /* 0x000ea80000300800 */
[----:B------:R-:W2:Y:S01]  /*2fff0*/  LDL.LU R39, [R1+0x2294] ;  /* 0x0022940001277983 */ /* 0x000ea20000300800 */
[----:B------:R-:W-:Y:S01]  /*30000*/  IMAD.MOV.U32 R91, RZ, RZ, R55 ;  /* 0x000000ffff5b7224 */ /* 0x000fe200078e0037 */
[----:B------:R-:W-:Y:S01]  /*30010*/  MOV R73, R51 ;  /* 0x0000003300497202 */ /* 0x000fe20000000f00 */
[----:B------:R-:W-:Y:S01]  /*30020*/  IMAD.MOV.U32 R72, RZ, RZ, R50 ;  /* 0x000000ffff487224 */ /* 0x000fe200078e0032 */
[----:B------:R-:W4:Y:S01]  /*30030*/  LDL.LU R55, [R1+0x2290] ;  /* 0x0022900001377983 */ /* 0x000f220000300800 */
[----:B------:R-:W-:-:S03]  /*30040*/  IMAD.MOV.U32 R74, RZ, RZ, R46 ;  /* 0x000000ffff4a7224 */ /* 0x000fc600078e002e */
[----:B------:R-:W3:Y:S01]  /*30050*/  LDL.LU R50, [R1+0x228c] ;  /* 0x00228c0001327983 */ /* 0x000ee20000300800 */
[----:B------:R-:W-:-:S03]  /*30060*/  IMAD.MOV.U32 R75, RZ, RZ, R47 ;  /* 0x000000ffff4b7224 */ /* 0x000fc600078e002f */
[----:B------:R-:W3:Y:S04]  /*30070*/  LDL.LU R51, [R1+0x2288] ;  /* 0x0022880001337983 */ /* 0x000ee80000300800 */
[----:B------:R-:W3:Y:S04]  /*30080*/  LDL.LU R46, [R1+0x2284] ;  /* 0x00228400012e7983 */ /* 0x000ee80000300800 */
[----:B------:R-:W3:Y:S01]  /*30090*/  LDL.LU R47, [R1+0x2280] ;  /* 0x00228000012f7983 */ /* 0x000ee20000300800 */
[C---:B--2---:R-:W-:Y:S08]  /*300a0*/  HMMA.1688.F32.TF32 R172, R236.reuse, R38, R168 ;  /* 0x00000026ecac723c */ /* 0x044ff000000810a8 */
[----:B------:R-:W-:Y:S07]  /*300b0*/  HMMA.1688.F32.TF32 R168, R236, R42, R68 ;  /* 0x0000002aeca8723c */ /* 0x000fee0000081044 */
[----:B------:R-:W-:-:S02]  /*300c0*/  IMAD.MOV.U32 R68, RZ, RZ, R59 ;  /* 0x000000ffff447224 */ /* 0x000fc400078e003b */
[----:B------:R-:W-:-:S06]  /*300d0*/  IMAD.MOV.U32 R69, RZ, RZ, R62 ;  /* 0x000000ffff457224 */ /* 0x000fcc00078e003e */
[----:B------:R-:W-:Y:S04]  /*300e0*/  STL.64 [R1+0xe90], R172 ;  /* 0x000e90ac01007387 */ /* 0x000fe80000100a00 */
[----:B------:R-:W-:Y:S01]  /*300f0*/  STL.64 [R1+0xe98], R174 ;  /* 0x000e98ae01007387 */ /* 0x000fe20000100a00 */
[----:B------:R-:W-:-:S03]  /*30100*/  IMAD.MOV.U32 R70, RZ, RZ, R63 ;  /* 0x000000ffff467224 */ /* 0x000fc600078e003f */
[----:B------:R-:W2:Y:S04]  /*30110*/  LDL.LU R59, [R1+0x227c] ;  /* 0x00227c00013b7983 */ /* 0x000ea80000300800 */
[----:B------:R-:W-:Y:S01]  /*30120*/  STL.64 [R1+0xe80], R168 ;  /* 0x000e80a801007387 */ /* 0x000fe20000100a00 */
[----:B------:R-:W-:-:S03]  /*30130*/  IMAD.MOV.U32 R71, RZ, RZ, R67 ;  /* 0x000000ffff477224 */ /* 0x000fc600078e0043 */
[----:B------:R-:W-:Y:S04]  /*30140*/  STL.64 [R1+0xe88], R170 ;  /* 0x000e88aa01007387 */ /* 0x000fe80000100a00 */
[----:B------:R-:W2:Y:S04]  /*30150*/  LDL.LU R62, [R1+0x2278] ;  /* 0x00227800013e7983 */ /* 0x000ea80000300800 */
[----:B------:R-:W2:Y:S04]  /*30160*/  LDL.LU R63, [R1+0x2274] ;  /* 0x00227400013f7983 */ /* 0x000ea80000300800 */
[----:B------:R-:W2:Y:S01]  /*30170*/  LDL.LU R67, [R1+0x2270] ;  /* 0x0022700001437983 */ /* 0x000ea20000300800 */
[C---:B---3--:R-:W-:Y:S08]  /*30180*/  HMMA.1688.F32.TF32 R164, R236.reuse, R46, R164 ;  /* 0x0000002eeca4723c */ /* 0x048ff000000810a4 */
[C---:B------:R-:W-:Y:S08]  /*30190*/  HMMA.1688.F32.TF32 R160, R236.reuse, R50, R160 ;  /* 0x00000032eca0723c */ /* 0x040ff000000810a0 */
[C---:B----4-:R-:W-:Y:S07]  /*301a0*/  HMMA.1688.F32.TF32 R144, R236.reuse, R54, R144 ;  /* 0x00000036ec90723c */ /* 0x050fee0000081090 */
[----:B------:R-:W-:Y:S04]  /*301b0*/  STL.64 [R1+0xe70], R164 ;  /* 0x000e70a401007387 */ /* 0x000fe80000100a00 */
[----:B------:R-:W-:Y:S04]  /*301c0*/  STL.64 [R1+0xe78], R166 ;  /* 0x000e78a601007387 */ /* 0x000fe80000100a00 */
[----:B------:R-:W-:Y:S04]  /*301d0*/  STL.64 [R1+0xe60], R160 ;  /* 0x000e60a001007387 */ /* 0x000fe80000100a00 */
[----:B------:R-:W-:Y:S04]  /*301e0*/  STL.64 [R1+0xe68], R162 ;  /* 0x000e68a201007387 */ /* 0x000fe80000100a00 */
[----:B------:R-:W-:Y:S04]  /*301f0*/  STL.64 [R1+0xe50], R144 ;  /* 0x000e509001007387 */ /* 0x000fe80000100a00 */
[----:B------:R-:W-:Y:S01]  /*30200*/  STL.64 [R1+0xe58], R146 ;  /* 0x000e589201007387 */ /* 0x000fe20000100a00 */
[C---:B--2---:R-:W-:Y:S08]  /*30210*/  HMMA.1688.F32.TF32 R140, R236.reuse, R58, R140 ;  /* 0x0000003aec8c723c */ /* 0x044ff0000008108c */
[C---:B------:R-:W-:Y:S08]  /*30220*/  HMMA.1688.F32.TF32 R136, R236.reuse, R62, R136 ;  /* 0x0000003eec88723c */ /* 0x040ff00000081088 */
[----:B------:R-:W-:Y:S01]  /*30230*/  HMMA.1688.F32.TF32 R132, R236, R66, R132 ;  /* 0x00000042ec84723c */ /* 0x000fe20000081084 */
[----:B------:R-:W-:Y:S04]  /*30240*/  LDS R236, [R5+0x6080] ;  /* 0x0060800005ec7984 */ /* 0x000fe80000000800 */
[----:B------:R-:W-:Y:S04]  /*30250*/  LDS R238, [R5+0x7080] ;  /* 0x0070800005ee7984 */ /* 0x000fe80000000800 */
[----:B------:R-:W-:Y:S04]  /*30260*/  LDS R237, [R252+0x6080] ;  /* 0x00608000fced7984 */ /* 0x000fe80000000800 */
[----:B------:R-:W1:Y:S04]  /*30270*/  LDS R239, [R252+0x7080] ;  /* 0x00708000fcef7984 */ /* 0x000e680000000800 */
        /* <DEDUP_REMOVED lines=32> */
[----:B------:R-:W-:Y:S01]  /*30480*/  HMMA.1688.F32.TF32 R72, R240, R66, R248 ;  /* 0x00000042f048723c */ /* 0x000fe200000810f8 */
[----:B------:R-:W-:Y:S04]  /*30490*/  STL.64 [R1+0xd38], R114 ;  /* 0x000d387201007387 */ /* 0x000fe80000100a00 */
[----:B------:R-:W-:Y:S03]  /*304a0*/  STL.64 [R1+0xd20], R108 ;  /* 0x000d206c01007387 */ /* 0x000fe60000100a00 */
[C---:B-1----:R-:W-:Y:S01]  /*304b0*/  HMMA.1688.F32.TF32 R68, R236.reuse, R6, R68 ;  /* 0x00000006ec44723c */ /* 0x042fe20000081044 */
        /* <DEDUP_REMOVED lines=20> */
[----:B------:R1:W-:Y:S04]  /*30600*/  STL.64 [R1+0xc40], R68 ;  /* 0x000c404401007387 */ /* 0x0003e80000100a00 */
[----:B------:R3:W-:Y:S04]  /*30610*/  STL.64 [R1+0xc48], R70 ;  /* 0x000c484601007387 */ /* 0x0007e80000100a00 */
[----:B------:R-:W2:Y:S04]  /*30620*/  LDL.LU R249, [R1+0x124] ;  /* 0x0001240001f97983 */ /* 0x000ea80000300800 */
[----:B------:R-:W2:Y:S04]  /*30630*/  LDL.LU R250, [R1+0x128] ;  /* 0x0001280001fa7983 */ /* 0x000ea80000300800 */
[----:B------:R-:W2:Y:S04]  /*30640*/  LDL.LU R251, [R1+0x12c] ;  /* 0x00012c0001fb7983 */ /* 0x000ea80000300800 */
        /* <DEDUP_REMOVED lines=104> */
[----:B------:R-:W1:Y:S04]  /*30cd0*/  LDS R243, [R21+0x7080] ;  /* 0x0070800015f37984 */ /* 0x000e680000000800 */
        /* <DEDUP_REMOVED lines=16> */
[----:B------:R-:W-:Y:S04]  /*30de0*/  STL.64 [R1+0xc30], R176 ;  /* 0x000c30b001007387 */ /* 0x000fe80000100a00 */
[----:B------:R2:W-:Y:S01]  /*30df0*/  STL.64 [R1+0xc38], R178 ;  /* 0x000c38b201007387 */ /* 0x0005e20000100a00 */
[C---:B------:R-:W-:Y:S03]  /*30e00*/  HMMA.1688.F32.TF32 R140, R236.reuse, R34, R140 ;  /* 0x00000022ec8c723c */ /* 0x040fe6000008108c */
[----:B--2---:R-:W2:Y:S04]  /*30e10*/  LDL.LU.64 R178, [R1+0x2268] ;  /* 0x0022680001b27983 */ /* 0x004ea80000300a00 */
[----:B------:R-:W2:Y:S04]  /*30e20*/  LDL.LU.64 R176, [R1+0x2260] ;  /* 0x0022600001b07983 */ /* 0x000ea80000300a00 */
[----:B------:R-:W-:Y:S04]  /*30e30*/  STL.64 [R1+0xc20], R172 ;  /* 0x000c20ac01007387 */ /* 0x000fe80000100a00 */
[----:B------:R3:W-:Y:S01]  /*30e40*/  STL.64 [R1+0xc28], R174 ;  /* 0x000c28ae01007387 */ /* 0x0007e20000100a00 */
[C---:B------:R-:W-:Y:S03]  /*30e50*/  HMMA.1688.F32.TF32 R124, R236.reuse, R50, R124 ;  /* 0x00000032ec7c723c */ /* 0x040fe6000008107c */
[----:B---3--:R-:W3:Y:S04]  /*30e60*/  LDL.LU.64 R174, [R1+0x2258] ;  /* 0x0022580001ae7983 */ /* 0x008ee80000300a00 */
[----:B------:R-:W3:Y:S04]  /*30e70*/  LDL.LU.64 R172, [R1+0x2250] ;  /* 0x0022500001ac7983 */ /* 0x000ee80000300a00 */
[----:B------:R-:W-:Y:S04]  /*30e80*/  STL.64 [R1+0xc10], R168 ;  /* 0x000c10a801007387 */ /* 0x000fe80000100a00 */
[----:B------:R4:W-:Y:S04]  /*30e90*/  STL.64 [R1+0xc18], R170 ;  /* 0x000c18aa01007387 */ /* 0x0009e80000100a00 */
[----:B----4-:R-:W4:Y:S04]  /*30ea0*/  LDL.LU.64 R170, [R1+0x2248] ;  /* 0x0022480001aa7983 */ /* 0x010f280000300a00 */
        /* <DEDUP_REMOVED lines=15> */
[----:B------:R-:W-:Y:S03]  /*30fa0*/  HMMA.1688.F32.TF32 R236, R236, R66, R108 ;  /* 0x00000042ecec723c */ /* 0x000fe6000008106c */
        /* <DEDUP_REMOVED lines=46> */
[----:B-1----:R-:W2:Y:S04]  /*31290*/  LDL.LU.64 R106, [R1+0x2178] ;  /* 0x00217800016a7983 */ /* 0x002ea80000300a00 */
[----:B------:R-:W2:Y:S04]  /*312a0*/  LDL.LU.64 R104, [R1+0x2170] ;  /* 0x0021700001687983 */ /* 0x000ea80000300a00 */
[----:B------:R-:W-:Y:S04]  /*312b0*/  STL.64 [R1+0xb00], R100 ;  /* 0x000b006401007387 */ /* 0x000fe80000100a00 */
[----:B------:R1:W-:Y:S01]  /*312c0*/  STL.64 [R1+0xb08], R102 ;  /* 0x000b086601007387 */ /* 0x0003e20000100a00 */
[C---:B------:R-:W-:Y:S03]  /*312d0*/  HMMA.1688.F32.TF32 R72, R240.reuse, R38, R72 ;  /* 0x00000026f048723c */ /* 0x040fe60000081048 */
[----:B------:R-:W-:Y:S04]  /*312e0*/  LDS R237, [R252+0x6100] ;  /* 0x00610000fced7984 */ /* 0x000fe80000000800 */
[----:B------:R-:W2:Y:S04]  /*312f0*/  LDS R239, [R252+0x7100] ;  /* 0x00710000fcef7984 */ /* 0x000ea80000000800 */
        /* <DEDUP_REMOVED lines=35> */
[C---:B------:R-:W-:Y:S11]  /*31530*/  HMMA.1688.F32.TF32 R248, R240.reuse, R46, R248 ;  /* 0x0000002ef0f8723c */ /* 0x040ff600000810f8 */
[----:B------:R-:W-:Y:S11]  /*31540*/  @!UPT UIADD3 URZ, URZ, URZ, URZ ;  /* 0x0000003f3f3ff290 */ /* 0x000ff6000fffe03f */
[----:B------:R-:W-:Y:S01]  /*31550*/  @!UPT UIADD3 URZ, URZ, URZ, URZ ;  /* 0x0000003f3f3ff290 */ /* 0x000fe2000fffe03f */
[----:B------:R-:W-:Y:S04]  /*31560*/  STL.64 [R1+0xa50], R248 ;  /* 0x000a50f801007387 */ /* 0x000fe80000100a00 */
[----:B------:R1:W-:Y:S02]  /*31570*/  STL.64 [R1+0xa58], R250 ;  /* 0x000a58fa01007387 */ /* 0x0003e40000100a00 */
[C---:B-1----:R-:W-:Y:S11]  /*31580*/  HMMA.1688.F32.TF32 R248, R240.reuse, R50, R244 ;  /* 0x00000032f0f8723c */ /* 0x042ff600000810f4 */
[----:B------:R-:W-:Y:S11]  /*31590*/  @!UPT UIADD3 URZ, URZ, URZ, URZ ;  /* 0x0000003f3f3ff290 */ /* 0x000ff6000fffe03f */
[----:B------:R-:W-:Y:S01]  /*315a0*/  @!UPT UIADD3 URZ, URZ, URZ, URZ ;  /* 0x0000003f3f3ff290 */ /* 0x000fe2000fffe03f */
[----:B------:R-:W-:Y:S04]  /*315b0*/  STL.64 [R1+0xa40], R248 ;  /* 0x000a40f801007387 */ /* 0x000fe80000100a00 */
[----:B------:R-:W-:Y:S04]  /*315c0*/  STL.64 [R1+0xa48], R250 ;  /* 0x000a48fa01007387 */ /* 0x000fe80000100a00 */
[----:B------:R-:W-:Y:S04]  /*315d0*/  LDS R248, [R5+0x6180] ;  /* 0x0061800005f87984 */ /* 0x000fe80000000800 */
[----:B------:R-:W-:Y:S04]  /*315e0*/  LDS R250, [R5+0x7180] ;  /* 0x0071800005fa7984 */ /* 0x000fe80000000800 */
[----:B------:R-:W-:Y:S04]  /*315f0*/  LDS R249, [R252+0x6180] ;  /* 0x00618000fcf97984 */ /* 0x000fe80000000800 */
[----:B------:R-:W1:Y:S01]  /*31600*/  LDS R251, [R252+0x7180] ;  /* 0x00718000fcfb7984 */ /* 0x000e620000000800 */
[C---:B--2---:R-:W-:Y:S08]  /*31610*/  HMMA.1688.F32.TF32 R76, R240.reuse, R62, R76 ;  /* 0x0000003ef04c723c */ /* 0x044ff0000008104c */
[C---:B---3--:R-:W-:Y:S08]  /*31620*/  HMMA.1688.F32.TF32 R244, R240.reuse, R54, R68 ;  /* 0x00000036f0f4723c */ /* 0x048ff00000081044 */
[C---:B------:R-:W-:Y:S08]  /*31630*/  HMMA.1688.F32.TF32 R68, R240.reuse, R58, R72 ;  /* 0x0000003af044723c */ /* 0x040ff00000081048 */
[----:B------:R-:W-:Y:S07]  /*31640*/  HMMA.1688.F32.TF32 R72, R240, R66, R80 ;  /* 0x00000042f048723c */ /* 0x000fee0000081050 */
[----:B------:R2:W-:Y:S04]  /*31650*/  STL.64 [R1+0xa20], R244 ;  /* 0x000a20f401007387 */ /* 0x0005e80000100a00 */
[----:B------:R3:W-:Y:S04]  /*31660*/  STL.64 [R1+0xa28], R246 ;  /* 0x000a28f601007387 */ /* 0x0007e80000100a00 */
[----:B------:R-:W-:Y:S04]  /*31670*/  STL.64 [R1+0xa10], R68 ;  /* 0x000a104401007387 */ /* 0x000fe80000100a00 */
[----:B------:R-:W-:Y:S04]  /*31680*/  STL.64 [R1+0xa18], R70 ;  /* 0x000a184601007387 */ /* 0x000fe80000100a00 */
[----:B------:R-:W-:Y:S04]  /*31690*/  STL.64 [R1+0xa00], R76 ;  /* 0x000a004c01007387 */ /* 0x000fe80000100a00 */
[----:B------:R-:W-:Y:S04]  /*316a0*/  STL.64 [R1+0xa08], R78 ;  /* 0x000a084e01007387 */ /* 0x000fe80000100a00 */
[----:B------:R-:W-:Y:S04]  /*316b0*/  STL.64 [R1+0x9e0], R72 ;  /* 0x0009e04801007387 */ /* 0x000fe80000100a00 */
[----:B------:R1:W-:Y:S01]  /*316c0*/  STL.64 [R1+0x9e8], R74 ;  /* 0x0009e84a01007387 */ /* 0x0003e20000100a00 */
[----:B------:R-:W-:Y:S01]  /*316d0*/  HMMA.1688.F32.TF32 R80, R236, R10, R88 ;  /* 0x0000000aec50723c */ /* 0x000fe20000081058 */
[----:B--2---:R-:W-:-:S02]  /*316e0*/  IMAD.MOV.U32 R244, RZ, RZ, R156 ;  /* 0x000000fffff47224 */ /* 0x004fc400078e009c */
[----:B------:R-:W-:Y:S01]  /*316f0*/  IMAD.MOV.U32 R245, RZ, RZ, R157 ;  /* 0x000000fffff57224 */ /* 0x000fe200078e009d */
[----:B------:R-:W-:Y:S01]  /*31700*/  LDS R68, [R25+0x6100] ;  /* 0x0061000019447984 */ /* 0x000fe20000000800 */
[----:B---3--:R-:W-:Y:S02]  /*31710*/  IMAD.MOV.U32 R246, RZ, RZ, R158 ;  /* 0x000000fffff67224 */ /* 0x008fe400078e009e */
[----:B------:R-:W-:Y:S01]  /*31720*/  IMAD.MOV.U32 R247, RZ, RZ, R159 ;  /* 0x000000fffff77224 */ /* 0x000fe200078e009f */
[----:B------:R-:W-:Y:S01]  /*31730*/  LDS R70, [R25+0x7100] ;  /* 0x0071000019467984 */ /* 0x000fe20000000800 */
[C---:B-1----:R-:W-:Y:S03]  /*31740*/  HMMA.1688.F32.TF32 R72, R236.reuse, R6, R84 ;  /* 0x00000006ec48723c */ /* 0x042fe60000081054 */
[----:B------:R-:W-:Y:S04]  /*31750*/  LDS R69, [R21+0x6100] ;  /* 0x0061000015457984 */ /* 0x000fe80000000800 */
[----:B------:R-:W1:Y:S01]  /*31760*/  LDS R71, [R21+0x7100] ;  /* 0x0071000015477984 */ /* 0x000e620000000800 */
[C---:B------:R-:W-:Y:S11]  /*31770*/  HMMA.1688.F32.TF32 R76, R236.reuse, R14, R92 ;  /* 0x0000000eec4c723c */ /* 0x040ff6000008105c */
[----:B------:R-:W-:Y:S04]  /*31780*/  @!UPT UIADD3 URZ, URZ, URZ, URZ ;  /* 0x0000003f3f3ff290 */ /* 0x000fe8000fffe03f */
        /* <DEDUP_REMOVED lines=37> */
[----:B------:R2:W-:Y:S04]  /*319e0*/  STL.64 [R1+0x918], R74 ;  /* 0x0009184a01007387 */ /* 0x0005e80000100a00 */
[----:B------:R-:W-:Y:S04]  /*319f0*/  LDS R140, [R5+0x6200] ;  /* 0x00620000058c7984 */ /* 0x000fe80000000800 */
[----:B------:R-:W-:Y:S01]  /*31a00*/  LDS R142, [R5+0x7200] ;  /* 0x00720000058e7984 */ /* 0x000fe20000000800 */
[----:B--2---:R-:W-:Y:S05]  /*31a10*/  HMMA.1688.F32.TF32 R72, R236, R66, R144 ;  /* 0x00000042ec48723c */ /* 0x004fea0000081090 */
[----:B------:R-:W-:Y:S04]  /*31a20*/  STL.64 [R1+0x600], R80 ;  /* 0x0006005001007387 */ /* 0x000fe80000100a00 */
[----:B------:R-:W-:Y:S04]  /*31a30*/  STL.64 [R1+0x608], R82 ;  /* 0x0006085201007387 */ /* 0x000fe80000100a00 */
[----:B------:R-:W-:Y:S04]  /*31a40*/  STL.64 [R1+0x5f0], R76 ;  /* 0x0005f04c01007387 */ /* 0x000fe80000100a00 */
[----:B------:R-:W-:Y:S04]  /*31a50*/  STL.64 [R1+0x5f8], R78 ;  /* 0x0005f84e01007387 */ /* 0x000fe80000100a00 */
[----:B------:R-:W1:Y:S04]  /*31a60*/  LDL.LU R156, [R1+0x20dc] ;  /* 0x0020dc00019c7983 */ /* 0x000e680000300800 */
[----:B------:R-:W-:Y:S04]  /*31a70*/  LDS R141, [R252+0x6200] ;  /* 0x00620000fc8d7984 */ /* 0x000fe80000000800 */
[----:B------:R2:W-:Y:S04]  /*31a80*/  STL.64 [R1+0x5d0], R72 ;  /* 0x0005d04801007387 */ /* 0x0005e80000100a00 */
[----:B------:R3:W-:Y:S04]  /*31a90*/  STL.64 [R1+0x5d8], R74 ;  /* 0x0005d84a01007387 */ /* 0x0007e80000100a00 */
[----:B------:R-:W1:Y:S04]  /*31aa0*/  LDL.LU R157, [R1+0x20d8] ;  /* 0x0020d800019d7983 */ /* 0x000e680000300800 */
[----:B------:R-:W1:Y:S01]  /*31ab0*/  LDL.LU R158, [R1+0x20d4] ;  /* 0x0020d400019e7983 */ /* 0x000e620000300800 */
[----:B--2---:R-:W-:Y:S01]  /*31ac0*/  MOV R72, R152 ;  /* 0x0000009800487202 */ /* 0x004fe20000000f00 */
[----:B------:R-:W-:-:S02]  /*31ad0*/  IMAD.MOV.U32 R73, RZ, RZ, R153 ;  /* 0x000000ffff497224 */ /* 0x000fc400078e0099 */
[----:B------:R-:W1:Y:S01]  /*31ae0*/  LDL.LU R159, [R1+0x20d0] ;  /* 0x0020d000019f7983 */ /* 0x000e620000300800 */
[----:B---3--:R-:W-:-:S03]  /*31af0*/  IMAD.MOV.U32 R74, RZ, RZ, R154 ;  /* 0x000000ffff4a7224 */ /* 0x008fc600078e009a */
        /* <DEDUP_REMOVED lines=8> */
[----:B------:R-:W3:Y:S01]  /*31b80*/  LDL.LU R148, [R1+0x20bc] ;  /* 0x0020bc0001947983 */ /* 0x000ee20000300800 */
[----:B------:R-:W-:-:S03]  /*31b90*/  IMAD.MOV.U32 R79, RZ, RZ, R151 ;  /* 0x000000ffff4f7224 */ /* 0x000fc600078e0097 */
[----:B------:R-:W3:Y:S04]  /*31ba0*/  LDL.LU R149, [R1+0x20b8] ;  /* 0x0020b80001957983 */ /* 0x000ee80000300800 */
[----:B------:R-:W3:Y:S04]  /*31bb0*/  LDL.LU R150, [R1+0x20b4] ;  /* 0x0020b40001967983 */ /* 0x000ee80000300800 */
[----:B------:R-:W3:Y:S04]  /*31bc0*/  LDL.LU R151, [R1+0x20b0] ;  /* 0x0020b00001977983 */ /* 0x000ee80000300800 */
[----:B------:R-:W4:Y:S04]  /*31bd0*/  LDL.LU R80, [R1+0x3c0] ;  /* 0x0003c00001507983 */ /* 0x000f280000300800 */
[----:B------:R-:W4:Y:S04]  /*31be0*/  LDL.LU R81, [R1+0x3c4] ;  /* 0x0003c40001517983 */ /* 0x000f280000300800 */
[----:B------:R-:W4:Y:S04]  /*31bf0*/  LDL.LU R82, [R1+0x3c8] ;  /* 0x0003c80001527983 */ /* 0x000f280000300800 */
[----:B------:R-:W4:Y:S01]  /*31c00*/  LDL.LU R83, [R1+0x3cc] ;  /* 0x0003cc0001537983 */ /* 0x000f220000300800 */
[C---:B------:R-:W-:Y:S03]  /*31c10*/  HMMA.1688.F32.TF32 R76, R248.reuse, R34, R76 ;  /* 0x00000022f84c723c */ /* 0x040fe6000008104c */
[----:B------:R-:W-:Y:S05]  /*31c20*/  LDS R143, [R252+0x7200] ;  /* 0x00720000fc8f7984 */ /* 0x000fea0000000800 */
[----:B------:R-:W-:Y:S08]  /*31c30*/  HMMA.1688.F32.TF32 R72, R248, R38, R72 ;  /* 0x00000026f848723c */ /* 0x000ff00000081048 */
[C---:B-1----:R-:W-:Y:S08]  /*31c40*/  HMMA.1688.F32.TF32 R84, R68.reuse, R14, R156 ;  /* 0x0000000e4454723c */ /* 0x042ff0000008109c */
[C---:B--2---:R-:W-:Y:S08]  /*31c50*/  HMMA.1688.F32.TF32 R88, R68.reuse, R10, R152 ;  /* 0x0000000a4458723c */ /* 0x044ff00000081098 */
[C---:B---3--:R-:W-:Y:S11]  /*31c60*/  HMMA.1688.F32.TF32 R92, R68.reuse, R6, R148 ;  /* 0x00000006445c723c */ /* 0x048ff60000081094 */
        /* <DEDUP_REMOVED lines=10> */
[C---:B----4-:R-:W-:Y:S07]  /*31d10*/  HMMA.1688.F32.TF32 R84, R68.reuse, R26, R168 ;  /* 0x0000001a4454723c */ /* 0x050fee00000810a8 */
        /* <DEDUP_REMOVED lines=26> */
[C---:B-1----:R-:W-:Y:S01]  /*31ec0*/  HMMA.1688.F32.TF32 R84, R68.reuse, R62, R204 ;  /* 0x0000003e4454723c */ /* 0x042fe200000810cc */
[----:B------:R-:W-:Y:S04]  /*31ed0*/  LDS R204, [R25+0x6200] ;  /* 0x0062000019cc7984 */ /* 0x000fe80000000800 */
[----:B------:R-:W-:Y:S03]  /*31ee0*/  LDS R206, [R25+0x7200] ;  /* 0x0072000019ce7984 */ /* 0x000fe60000000800 */
        /* <DEDUP_REMOVED lines=14> */
[C---:B------:R-:W-:Y:S03]  /*31fd0*/  HMMA.1688.F32.TF32 R88, R248.reuse, R10, R216 ;  /* 0x0000000af858723c */ /* 0x040fe600000810d8 */
[----:B------:R-:W-:Y:S04]  /*31fe0*/  LDS R205, [R21+0x6200] ;  /* 0x0062000015cd7984 */ /* 0x000fe80000000800 */
[----:B------:R-:W2:Y:S01]  /*31ff0*/  LDS R207, [R21+0x7200] ;  /* 0x0072000015cf7984 */ /* 0x000ea20000000800 */
[C---:B------:R-:W-:Y:S07]  /*32000*/  HMMA.1688.F32.TF32 R84, R248.reuse, R14, R220 ;  /* 0x0000000ef854723c */ /* 0x040fee00000810dc */
        /* <DEDUP_REMOVED lines=10> */
[----:B------:R3:W-:Y:S04]  /*320b0*/  STL.64 [R1+0x158], R70 ;  /* 0x0001584601007387 */ /* 0x0007e80000100a00 */
[----:B------:R-:W-:Y:S04]  /*320c0*/  LDS R232, [R5+0x6280] ;  /* 0x0062800005e87984 */ /* 0x000fe80000000800 */
[----:B------:R-:W-:Y:S01]  /*320d0*/  LDS R234, [R5+0x7280] ;  /* 0x0072800005ea7984 */ /* 0x000fe20000000800 */
[C---:B---3--:R-:W-:Y:S03]  /*320e0*/  HMMA.1688.F32.TF32 R68, R248.reuse, R30, R80 ;  /* 0x0000001ef844723c */ /* 0x048fe60000081050 */
[----:B------:R-:W-:Y:S04]  /*320f0*/  STL.64 [R1+0x130], R88 ;  /* 0x0001305801007387 */ /* 0x000fe80000100a00 */
[----:B------:R-:W-:Y:S04]  /*32100*/  STL.64 [R1+0x138], R90 ;  /* 0x0001385a01007387 */ /* 0x000fe80000100a00 */
[----:B------:R-:W-:Y:S04]  /*32110*/  STL.64 [R1+0x90], R84 ;  /* 0x0000905401007387 */ /* 0x000fe80000100a00 */
[----:B------:R-:W-:Y:S04]  /*32120*/  STL.64 [R1+0x98], R86 ;  /* 0x0000985601007387 */ /* 0x000fe80000100a00 */
[----:B------:R-:W-:Y:S04]  /*32130*/  LDS R233, [R252+0x6280] ;  /* 0x00628000fce97984 */ /* 0x000fe80000000800 */
[----:B------:R-:W3:Y:S04]  /*32140*/  LDS R235, [R252+0x7280] ;  /* 0x00728000fceb7984 */ /* 0x000ee80000000800 */
[----:B------:R-:W-:Y:S04]  /*32150*/  STL.64 [R1+0x80], R68 ;  /* 0x0000804401007387 */ /* 0x000fe80000100a00 */
[----:B------:R4:W-:Y:S02]  /*32160*/  STL.64 [R1+0x88], R70 ;  /* 0x0000884601007387 */ /* 0x0009e40000100a00 */
[C---:B----4-:R-:W-:Y:S02]  /*32170*/  HMMA.1688.F32.TF32 R68, R248.reuse, R42, R244 ;  /* 0x0000002af844723c */ /* 0x050fe400000810f4 */
[----:B------:R4:W-:Y:S04]  /*32180*/  STL.64 [R1+0x70], R76 ;  /* 0x0000704c01007387 */ /* 0x0009e80000100a00 */
[----:B------:R1:W-:Y:S04]  /*32190*/  STL.64 [R1+0x78], R78 ;  /* 0x0000784e01007387 */ /* 0x0003e80000100a00 */
[----:B----4-:R-:W4:Y:S04]  /*321a0*/  LDL.LU R76, [R1+0x4e0] ;  /* 0x0004e000014c7983 */ /* 0x010f280000300800 */
[----:B------:R1:W-:Y:S04]  /*321b0*/  STL.64 [R1+0x60], R72 ;  /* 0x0000604801007387 */ /* 0x0003e80000100a00 */
[----:B------:R1:W-:Y:S05]  /*321c0*/  STL.64 [R1+0x68], R74 ;  /* 0x0000684a01007387 */ /* 0x0003ea0000100a00 */
[----:B------:R-:W-:Y:S04]  /*321d0*/  STL.64 [R1+0x50], R68 ;  /* 0x0000504401007387 */ /* 0x000fe80000100a00 */
        /* <DEDUP_REMOVED lines=62> */
[C---:B------:R-:W-:Y:S08]  /*325c0*/  HMMA.1688.F32.TF32 R112, R248.reuse, R58, R112 ;  /* 0x0000003af870723c */ /* 0x040ff00000081070 */
[C---:B----4-:R-:W-:Y:S07]  /*325d0*/  HMMA.1688.F32.TF32 R116, R248.reuse, R54, R116 ;  /* 0x00000036f874723c */ /* 0x050fee0000081074 */
[----:B------:R-:W-:Y:S04]  /*325e0*/  STL.64 [R1+0x40], R124 ;  /* 0x0000407c01007387 */ /* 0x000fe80000100a00 */
[----:B------:R-:W-:Y:S04]  /*325f0*/  STL.64 [R1+0x48], R126 ;  /* 0x0000487e01007387 */ /* 0x000fe80000100a00 */
[----:B------:R-:W-:Y:S04]  /*32600*/  STL.64 [R1+0x30], R68 ;  /* 0x0000304401007387 */ /* 0x000fe80000100a00 */
[----:B------:R1:W-:Y:S02]  /*32610*/  STL.64 [R1+0x38], R70 ;  /* 0x0000384601007387 */ /* 0x0003e40000100a00 */
[C---:B-1----:R-:W-:Y:S02]  /*32620*/  HMMA.1688.F32.TF32 R68, R248.reuse, R62, R240 ;  /* 0x0000003ef844723c */ /* 0x042fe400000810f0 */
[----:B------:R-:W-:Y:S04]  /*32630*/  STL.64 [R1+0x20], R116 ;  /* 0x0000207401007387 */ /* 0x000fe80000100a00 */
[----:B------:R-:W-:Y:S02]  /*32640*/  STL.64 [R1+0x28], R118 ;  /* 0x0000287601007387 */ /* 0x000fe40000100a00 */
[----:B------:R-:W-:Y:S02]  /*32650*/  HMMA.1688.F32.TF32 R248, R248, R66, R72 ;  /* 0x00000042f8f8723c */ /* 0x000fe40000081048 */
[----:B------:R-:W-:Y:S04]  /*32660*/  STL.64 [R1+0x10], R112 ;  /* 0x0000107001007387 */ /* 0x000fe80000100a00 */
[----:B------:R-:W-:Y:S04]  /*32670*/  STL.64 [R1+0x18], R114 ;  /* 0x0000187201007387 */ /* 0x000fe80000100a00 */
[----:B------:R-:W2:Y:S05]  /*32680*/  LDL.LU R240, [R1+0x500] ;  /* 0x0005000001f07983 */ /* 0x000eaa0000300800 */
[----:B------:R-:W-:Y:S04]  /*32690*/  STL.64 [R1], R68 ;  /* 0x0000004401007387 */ /* 0x000fe80000100a00 */
[----:B------:R1:W-:Y:S04]  /*326a0*/  STL.64 [R1+0x8], R70 ;  /* 0x0000084601007387 */ /* 0x0003e80000100a00 */
[----:B------:R-:W2:Y:S04]  /*326b0*/  LDL.LU R241, [R1+0x504] ;  /* 0x0005040001f17983 */ /* 0x000ea80000300800 */
[----:B------:R-:W2:Y:S01]  /*326c0*/  LDL.LU R242, [R1+0x508] ;  /* 0x0005080001f27983 */ /* 0x000ea20000300800 */
[C---:B-1----:R-:W-:Y:S03]  /*326d0*/  HMMA.1688.F32.TF32 R68, R92.reuse, R10, R104 ;  /* 0x0000000a5c44723c */ /* 0x042fe60000081068 */
[----:B------:R-:W2:Y:S04]  /*326e0*/  LDL.LU R243, [R1+0x50c] ;  /* 0x00050c0001f37983 */ /* 0x000ea80000300800 */
[----:B------:R-:W3:Y:S04]  /*326f0*/  LDL.LU R72, [R1+0x510] ;  /* 0x0005100001487983 */ /* 0x000ee80000300800 */
[----:B------:R-:W3:Y:S01]  /*32700*/  LDL.LU R73, [R1+0x514] ;  /* 0x0005140001497983 */ /* 0x000ee20000300800 */
[C---:B------:R-:W-:Y:S03]  /*32710*/  HMMA.1688.F32.TF32 R108, R92.reuse, R6, R108 ;  /* 0x000000065c6c723c */ /* 0x040fe6000008106c */
[----:B------:R-:W3:Y:S04]  /*32720*/  LDL.LU R74, [R1+0x518] ;  /* 0x00051800014a7983 */ /* 0x000ee80000300800 */
[----:B------:R-:W3:Y:S04]  /*32730*/  LDL.LU R75, [R1+0x51c] ;  /* 0x00051c00014b7983 */ /* 0x000ee80000300800 */
[----:B------:R-:W-:Y:S01]  /*32740*/  STL [R1+0x1e08], R248 ;  /* 0x001e08f801007387 */ /* 0x000fe20000100800 */
[C---:B------:R-:W-:Y:S03]  /*32750*/  HMMA.1688.F32.TF32 R100, R92.reuse, R14, R100 ;  /* 0x0000000e5c64723c */ /* 0x040fe60000081064 */
[----:B------:R-:W-:Y:S04]  /*32760*/  STL [R1+0x1e04], R249 ;  /* 0x001e04f901007387 */ /* 0x000fe80000100800 */
[----:B------:R-:W-:Y:S01]  /*32770*/  STL [R1+0x1e00], R250 ;  /* 0x001e00fa01007387 */ /* 0x000fe20000100800 */
[C---:B------:R-:W-:Y:S03]  /*32780*/  HMMA.1688.F32.TF32 R96, R92.reuse, R18, R96 ;  /* 0x000000125c60723c */ /* 0x040fe60000081060 */
[----:B------:R-:W-:Y:S04]  /*32790*/  STL [R1+0x1dfc], R251 ;  /* 0x001dfcfb01007387 */ /* 0x000fe80000100800 */
[----:B------:R-:W-:Y:S04]  /*327a0*/  STL.64 [R1+0x110], R108 ;  /* 0x0001106c01007387 */ /* 0x000fe80000100a00 */
[----:B------:R-:W-:Y:S04]  /*327b0*/  STL.64 [R1+0x118], R110 ;  /* 0x0001186e01007387 */ /* 0x000fe80000100a00 */
        /* <DEDUP_REMOVED lines=8> */
[C---:B------:R-:W-:Y:S07]  /*32840*/  HMMA.1688.F32.TF32 R80, R92.reuse, R30, R80 ;  /* 0x0000001e5c50723c */ /* 0x040fee0000081050 */
[----:B------:R-:W-:Y:S04]  /*32850*/  STL.64 [R1+0xd0], R68 ;  /* 0x0000d04401007387 */ /* 0x000fe80000100a00 */
[----:B------:R1:W-:Y:S02]  /*32860*/  STL.64 [R1+0xd8], R70 ;  /* 0x0000d84601007387 */ /* 0x0003e40000100a00 */
[C---:B-1----:R-:W-:Y:S02]  /*32870*/  HMMA.1688.F32.TF32 R68, R92.reuse, R34, R76 ;  /* 0x000000225c44723c */ /* 0x042fe4000008104c */
[----:B------:R-:W-:Y:S04]  /*32880*/  STL.64 [R1+0xc0], R84 ;  /* 0x0000c05401007387 */ /* 0x000fe80000100a00 */
[----:B------:R-:W-:Y:S04]  /*32890*/  STL.64 [R1+0xc8], R86 ;  /* 0x0000c85601007387 */ /* 0x000fe80000100a00 */
[----:B------:R1:W-:Y:S04]  /*328a0*/  STL.64 [R1+0xb0], R80 ;  /* 0x0000b05001007387 */ /* 0x0003e80000100a00 */
[----:B------:R4:W-:Y:S04]  /*328b0*/  STL.64 [R1+0xb8], R82 ;  /* 0x0000b85201007387 */ /* 0x0009e80000100a00 */
[----:B------:R-:W3:Y:S05]  /*328c0*/  LDL.LU R76, [R1+0x520] ;  /* 0x00052000014c7983 */ /* 0x000eea0000300800 */
[----:B------:R-:W-:Y:S04]  /*328d0*/  STL.64 [R1+0xa0], R68 ;  /* 0x0000a04401007387 */ /* 0x000fe80000100a00 */
[----:B------:R2:W-:Y:S04]  /*328e0*/  STL.64 [R1+0xa8], R70 ;  /* 0x0000a84601007387 */ /* 0x0005e80000100a00 */
[----:B------:R-:W3:Y:S04]  /*328f0*/  LDL.LU R77, [R1+0x524] ;  /* 0x00052400014d7983 */ /* 0x000ee80000300800 */
[----:B------:R-:W3:Y:S04]  /*32900*/  LDL.LU R78, [R1+0x528] ;  /* 0x00052800014e7983 */ /* 0x000ee80000300800 */
[----:B------:R-:W3:Y:S04]  /*32910*/  LDL.LU R79, [R1+0x52c] ;  /* 0x00052c00014f7983 */ /* 0x000ee80000300800 */
[----:B-1----:R-:W3:Y:S04]  /*32920*/  LDL.LU R80, [R1+0x530] ;  /* 0x0005300001507983 */ /* 0x002ee80000300800 */
[----:B------:R-:W3:Y:S04]  /*32930*/  LDL.LU R81, [R1+0x534] ;  /* 0x0005340001517983 */ /* 0x000ee80000300800 */
[----:B----4-:R-:W4:Y:S04]  /*32940*/  LDL.LU R82, [R1+0x538] ;  /* 0x0005380001527983 */ /* 0x010f280000300800 */
[----:B------:R-:W4:Y:S01]  /*32950*/  LDL.LU R83, [R1+0x53c] ;  /* 0x00053c0001537983 */ /* 0x000f220000300800 */
[C---:B------:R-:W-:Y:S11]  /*32960*/  HMMA.1688.F32.TF32 R244, R92.reuse, R38, R244 ;  /* 0x000000265cf4723c */ /* 0x040ff600000810f4 */
[----:B------:R-:W-:Y:S11]  /*32970*/  @!UPT UIADD3 URZ, URZ, URZ, URZ ;  /* 0x0000003f3f3ff290 */ /* 0x000ff6000fffe03f */
[----:B------:R-:W-:Y:S01]  /*32980*/  @!UPT UIADD3 URZ, URZ, URZ, URZ ;  /* 0x0000003f3f3ff290 */ /* 0x000fe2000fffe03f */
[----:B------:R-:W-:Y:S04]  /*32990*/  STL [R1+0x1e18], R244 ;  /* 0x001e18f401007387 */ /* 0x000fe80000100800 */
[----:B------:R-:W-:Y:S04]  /*329a0*/  STL [R1+0x1e14], R245 ;  /* 0x001e14f501007387 */ /* 0x000fe80000100800 */
[----:B------:R-:W-:Y:S04]  /*329b0*/  STL [R1+0x1e10], R246 ;  /* 0x001e10f601007387 */ /* 0x000fe80000100800 */
[----:B------:R-:W-:Y:S04]  /*329c0*/  STL [R1+0x1e0c], R247 ;  /* 0x001e0cf701007387 */ /* 0x000fe80000100800 */
[----:B------:R-:W4:Y:S04]  /*329d0*/  LDL.LU R84, [R1+0x540] ;  /* 0x0005400001547983 */ /* 0x000f280000300800 */
[----:B------:R-:W4:Y:S04]  /*329e0*/  LDL.LU R85, [R1+0x544] ;  /* 0x0005440001557983 */ /* 0x000f280000300800 */
[----:B------:R-:W4:Y:S04]  /*329f0*/  LDL.LU R86, [R1+0x548] ;  /* 0x0005480001567983 */ /* 0x000f280000300800 */
[----:B------:R-:W4:Y:S01]  /*32a00*/  LDL.LU R87, [R1+0x54c] ;  /* 0x00054c0001577983 */ /* 0x000f220000300800 */
[C---:B--2---:R-:W-:Y:S11]  /*32a10*/  HMMA.1688.F32.TF32 R68, R92.reuse, R42, R240 ;  /* 0x0000002a5c44723c */ /* 0x044ff600000810f0 */
[----:B------:R-:W-:Y:S11]  /*32a20*/  @!UPT UIADD3 URZ, URZ, URZ, URZ ;  /* 0x0000003f3f3ff290 */ /* 0x000ff6000fffe03f */
[----:B------:R-:W-:Y:S01]  /*32a30*/  @!UPT UIADD3 URZ, URZ, URZ, URZ ;  /* 0x0000003f3f3ff290 */ /* 0x000fe2000fffe03f */
[----:B------:R1:W-:Y:S04]  /*32a40*/  STL [R1+0x1e28], R68 ;  /* 0x001e284401007387 */ /* 0x0003e80000100800 */
[----:B------:R2:W-:Y:S04]  /*32a50*/  STL [R1+0x1e24], R69 ;  /* 0x001e244501007387 */ /* 0x0005e80000100800 */
[----:B------:R1:W-:Y:S04]  /*32a60*/  STL [R1+0x1e20], R70 ;  /* 0x001e204601007387 */ /* 0x0003e80000100800 */
[----:B------:R1:W-:Y:S04]  /*32a70*/  STL [R1+0x1e1c], R71 ;  /* 0x001e1c4701007387 */ /* 0x0003e80000100800 */
[----:B------:R-:W2:Y:S04]  /*32a80*/  LDL.LU R88, [R1+0x560] ;  /* 0x0005600001587983 */ /* 0x000ea80000300800 */
[----:B------:R-:W2:Y:S04]  /*32a90*/  LDL.LU R89, [R1+0x564] ;  /* 0x0005640001597983 */ /* 0x000ea80000300800 */
[----:B------:R-:W2:Y:S04]  /*32aa0*/  LDL.LU R90, [R1+0x568] ;  /* 0x00056800015a7983 */ /* 0x000ea80000300800 */
[----:B------:R-:W2:Y:S01]  /*32ab0*/  LDL.LU R91, [R1+0x56c] ;  /* 0x00056c00015b7983 */ /* 0x000ea20000300800 */
[C---:B---3--:R-:W-:Y:S03]  /*32ac0*/  HMMA.1688.F32.TF32 R72, R92.reuse, R46, R72 ;  /* 0x0000002e5c48723c */ /* 0x048fe60000081048 */
[----:B------:R-:W2:Y:S04]  /*32ad0*/  LDL.LU R100, [R1+0x550] ;  /* 0x0005500001647983 */ /* 0x000ea80000300800 */
[----:B------:R-:W2:Y:S04]  /*32ae0*/  LDL.LU R101, [R1+0x554] ;  /* 0x0005540001657983 */ /* 0x000ea80000300800 */
[----:B------:R-:W2:Y:S04]  /*32af0*/  LDL.LU R102, [R1+0x558] ;  /* 0x0005580001667983 */ /* 0x000ea80000300800 */
[----:B------:R-:W2:Y:S08]  /*32b00*/  LDL.LU R103, [R1+0x55c] ;  /* 0x00055c0001677983 */ /* 0x000eb00000300800 */
[----:B------:R1:W-:Y:S04]  /*32b10*/  STL [R1+0x1e38], R72 ;  /* 0x001e384801007387 */ /* 0x0003e80000100800 */
[----:B------:R1:W-:Y:S04]  /*32b20*/  STL [R1+0x1e34], R73 ;  /* 0x001e344901007387 */ /* 0x0003e80000100800 */
[----:B------:R1:W-:Y:S04]  /*32b30*/  STL [R1+0x1e30], R74 ;  /* 0x001e304a01007387 */ /* 0x0003e80000100800 */
[----:B------:R1:W-:Y:S01]  /*32b40*/  STL [R1+0x1e2c], R75 ;  /* 0x001e2c4b01007387 */ /* 0x0003e20000100800 */
[C---:B------:R-:W-:Y:S11]  /*32b50*/  HMMA.1688.F32.TF32 R76, R92.reuse, R50, R76 ;  /* 0x000000325c4c723c */ /* 0x040ff6000008104c */
[----:B------:R-:W-:Y:S11]  /*32b60*/  @!UPT UIADD3 URZ, URZ, URZ, URZ ;  /* 0x0000003f3f3ff290 */ /* 0x000ff6000fffe03f */
[----:B------:R-:W-:Y:S01]  /*32b70*/  @!UPT UIADD3 URZ, URZ, URZ, URZ ;  /* 0x0000003f3f3ff290 */ /* 0x000fe2000fffe03f */
[----:B------:R-:W-:Y:S04]  /*32b80*/  STL [R1+0x1e48], R76 ;  /* 0x001e484c01007387 */ /* 0x000fe80000100800 */
[----:B------:R-:W-:Y:S04]  /*32b90*/  STL [R1+0x1e44], R77 ;  /* 0x001e444d01007387 */ /* 0x000fe80000100800 */
[----:B------:R-:W-:Y:S04]  /*32ba0*/  STL [R1+0x1e40], R78 ;  /* 0x001e404e01007387 */ /* 0x000fe80000100800 */
[----:B------:R-:W-:Y:S04]  /*32bb0*/  STL [R1+0x1e3c], R79 ;  /* 0x001e3c4f01007387 */ /* 0x000fe80000100800 */
[----:B------:R-:W3:Y:S04]  /*32bc0*/  LDL.LU R240, [R1+0x580] ;  /* 0x0005800001f07983 */ /* 0x000ee80000300800 */
[----:B------:R-:W3:Y:S04]  /*32bd0*/  LDL.LU R241, [R1+0x584] ;  /* 0x0005840001f17983 */ /* 0x000ee80000300800 */
[----:B------:R-:W3:Y:S04]  /*32be0*/  LDL.LU R242, [R1+0x588] ;  /* 0x0005880001f27983 */ /* 0x000ee80000300800 */
[----:B------:R-:W3:Y:S01]  /*32bf0*/  LDL.LU R243, [R1+0x58c] ;  /* 0x00058c0001f37983 */ /* 0x000ee20000300800 */
[C---:B----4-:R-:W-:Y:S11]  /*32c00*/  HMMA.1688.F32.TF32 R80, R92.reuse, R54, R80 ;  /* 0x000000365c50723c */ /* 0x050ff60000081050 */
[----:B------:R-:W-:Y:S11]  /*32c10*/  @!UPT UIADD3 URZ, URZ, URZ, URZ ;  /* 0x0000003f3f3ff290 */ /* 0x000ff6000fffe03f */
[----:B------:R-:W-:Y:S01]  /*32c20*/  @!UPT UIADD3 URZ, URZ, URZ, URZ ;  /* 0x0000003f3f3ff290 */ /* 0x000fe2000fffe03f */
[----:B------:R4:W-:Y:S04]  /*32c30*/  STL [R1+0x1e58], R80 ;  /* 0x001e585001007387 */ /* 0x0009e80000100800 */
[----:B------:R1:W-:Y:S04]  /*32c40*/  STL [R1+0x1e54], R81 ;  /* 0x001e545101007387 */ /* 0x0003e80000100800 */
[----:B------:R1:W-:Y:S04]  /*32c50*/  STL [R1+0x1e50], R82 ;  /* 0x001e505201007387 */ /* 0x0003e80000100800 */
[----:B------:R1:W-:Y:S04]  /*32c60*/  STL [R1+0x1e4c], R83 ;  /* 0x001e4c5301007387 */ /* 0x0003e80000100800 */
[----:B------:R-:W4:Y:S04]  /*32c70*/  LDL.LU R96, [R1+0x590] ;  /* 0x0005900001607983 */ /* 0x000f280000300800 */
[----:B------:R-:W4:Y:S04]  /*32c80*/  LDL.LU R97, [R1+0x594] ;  /* 0x0005940001617983 */ /* 0x000f280000300800 */
[----:B------:R-:W4:Y:S04]  /*32c90*/  LDL.LU R98, [R1+0x598] ;  /* 0x0005980001627983 */ /* 0x000f280000300800 */
[----:B------:R-:W4:Y:S01]  /*32ca0*/  LDL.LU R99, [R1+0x59c] ;  /* 0x00059c0001637983 */ /* 0x000f220000300800 */
[C---:B------:R-:W-:Y:S11]  /*32cb0*/  HMMA.1688.F32.TF32 R84, R92.reuse, R58, R84 ;  /* 0x0000003a5c54723c */ /* 0x040ff60000081054 */
[----:B------:R-:W-:Y:S11]  /*32cc0*/  @!UPT UIADD3 URZ, URZ, URZ, URZ ;  /* 0x0000003f3f3ff290 */ /* 0x000ff6000fffe03f */
[----:B------:R-:W-:Y:S01]  /*32cd0*/  @!UPT UIADD3 URZ, URZ, URZ, URZ ;  /* 0x0000003f3f3ff290 */ /* 0x000fe2000fffe03f */
[----:B------:R-:W-:Y:S04]  /*32ce0*/  STL [R1+0x1e68], R84 ;  /* 0x001e685401007387 */ /* 0x000fe80000100800 */
[----:B------:R-:W-:Y:S04]  /*32cf0*/  STL [R1+0x1e64], R85 ;  /* 0x001e645501007387 */ /* 0x000fe80000100800 */
[----:B------:R-:W-:Y:S04]  /*32d00*/  STL [R1+0x1e60], R86 ;  /* 0x001e605601007387 */ /* 0x000fe80000100800 */
[----:B------:R-:W-:Y:S01]  /*32d10*/  STL [R1+0x1e5c], R87 ;  /* 0x001e5c5701007387 */ /* 0x000fe20000100800 */
[C---:B--2---:R-:W-:Y:S08]  /*32d20*/  HMMA.1688.F32.TF32 R88, R92.reuse, R62, R88 ;  /* 0x0000003e5c58723c */ /* 0x044ff00000081058 */
[----:B------:R-:W-:Y:S11]  /*32d30*/  HMMA.1688.F32.TF32 R92, R92, R66, R100 ;  /* 0x000000425c5c723c */ /* 0x000ff60000081064 */
[----:B------:R-:W-:Y:S04]  /*32d40*/  @!UPT UIADD3 URZ, URZ, URZ, URZ ;  /* 0x0000003f3f3ff290 */ /* 0x000fe8000fffe03f */
        /* <DEDUP_REMOVED lines=8> */
[----:B------:R-:W-:Y:S04]  /*32dd0*/  STL [R1+0x1e88], R92 ;  /* 0x001e885c01007387 */ /* 0x000fe80000100800 */
[----:B------:R-:W-:Y:S04]  /*32de0*/  STL [R1+0x1e84], R93 ;  /* 0x001e845d01007387 */ /* 0x000fe80000100800 */
[----:B------:R-:W-:Y:S04]  /*32df0*/  STL [R1+0x1e80], R94 ;  /* 0x001e805e01007387 */ /* 0x000fe80000100800 */
[----:B------:R-:W-:Y:S01]  /*32e00*/  STL [R1+0x1e7c], R95 ;  /* 0x001e7c5f01007387 */ /* 0x000fe20000100800 */
[C---:B---3--:R-:W-:Y:S03]  /*32e10*/  HMMA.1688.F32.TF32 R144, R140.reuse, R6, R240 ;  /* 0x000000068c90723c */ /* 0x048fe600000810f0 */
[----:B------:R-:W3:Y:S04]  /*32e20*/  LDL.LU R240, [R1+0x5e0] ;  /* 0x0005e00001f07983 */ /* 0x000ee80000300800 */
[----:B------:R-:W3:Y:S04]  /*32e30*/  LDL.LU R241, [R1+0x5e4] ;  /* 0x0005e40001f17983 */ /* 0x000ee80000300800 */
[----:B------:R-:W3:Y:S04]  /*32e40*/  LDL.LU R242, [R1+0x5e8] ;  /* 0x0005e80001f27983 */ /* 0x000ee80000300800 */
[----:B------:R-:W3:Y:S08]  /*32e50*/  LDL.LU R243, [R1+0x5ec] ;  /* 0x0005ec0001f37983 */ /* 0x000ef00000300800 */
[----:B------:R-:W-:Y:S04]  /*32e60*/  STL [R1+0x1e98], R144 ;  /* 0x001e989001007387 */ /* 0x000fe80000100800 */
[----:B------:R-:W-:Y:S04]  /*32e70*/  STL [R1+0x1e94], R145 ;  /* 0x001e949101007387 */ /* 0x000fe80000100800 */
[----:B------:R-:W-:Y:S04]  /*32e80*/  STL [R1+0x1e90], R146 ;  /* 0x001e909201007387 */ /* 0x000fe80000100800 */
[----:B------:R-:W-:Y:S01]  /*32e90*/  STL [R1+0x1e8c], R147 ;  /* 0x001e8c9301007387 */ /* 0x000fe20000100800 */
[C---:B----4-:R-:W-:Y:S03]  /*32ea0*/  HMMA.1688.F32.TF32 R148, R140.reuse, R10, R96 ;  /* 0x0000000a8c94723c */ /* 0x050fe60000081060 */
        /* <DEDUP_REMOVED lines=12> */
[----:B------:R-:W-:Y:S04]  /*32f70*/  STL [R1+0x1ea8], R148 ;  /* 0x001ea89401007387 */ /* 0x000fe80000100800 */
[----:B------:R-:W-:Y:S04]  /*32f80*/  STL [R1+0x1ea4], R149 ;  /* 0x001ea49501007387 */ /* 0x000fe80000100800 */
[----:B------:R-:W-:Y:S04]  /*32f90*/  STL [R1+0x1ea0], R150 ;  /* 0x001ea09601007387 */ /* 0x000fe80000100800 */
[----:B------:R-:W-:Y:S01]  /*32fa0*/  STL [R1+0x1e9c], R151 ;  /* 0x001e9c9701007387 */ /* 0x000fe20000100800 */
[C---:B--2---:R-:W-:Y:S03]  /*32fb0*/  HMMA.1688.F32.TF32 R152, R140.reuse, R14, R108 ;  /* 0x0000000e8c98723c */ /* 0x044fe6000008106c */
[----:B------:R-:W2:Y:S04]  /*32fc0*/  LDL.LU R108, [R1+0x640] ;  /* 0x00064000016c7983 */ /* 0x000ea80000300800 */
[----:B------:R-:W2:Y:S04]  /*32fd0*/  LDL.LU R109, [R1+0x644] ;  /* 0x00064400016d7983 */ /* 0x000ea80000300800 */
[----:B------:R-:W2:Y:S04]  /*32fe0*/  LDL.LU R110, [R1+0x648] ;  /* 0x00064800016e7983 */ /* 0x000ea80000300800 */
[----:B------:R-:W2:Y:S08]  /*32ff0*/  LDL.LU R111, [R1+0x64c] ;  /* 0x00064c00016f7983 */ /* 0x000eb00000300800 */
        /* <DEDUP_REMOVED lines=11> */
[----:B------:R-:W-:Y:S01]  /*330b0*/  STL [R1+0x1ec0], R162 ;  /* 0x001ec0a201007387 */ /* 0x000fe20000100800 */
[C---:B----4-:R-:W-:Y:S08]  /*330c0*/  HMMA.1688.F32.TF32 R96, R140.reuse, R22, R96 ;  /* 0x000000168c60723c */ /* 0x050ff00000081060 */
[C---:B------:R-:W-:Y:S01]  /*330d0*/  HMMA.1688.F32.TF32 R100, R140.reuse, R26, R100 ;  /* 0x0000001a8c64723c */ /* 0x040fe20000081064 */
[----:B------:R-:W-:Y:S11]  /*330e0*/  STL [R1+0x1ebc], R163 ;  /* 0x001ebca301007387 */ /* 0x000ff60000100800 */
[----:B------:R-:W-:Y:S03]  /*330f0*/  @!UPT UIADD3 URZ, URZ, URZ, URZ ;  /* 0x0000003f3f3ff290 */ /* 0x000fe6000fffe03f */
        /* <DEDUP_REMOVED lines=70> */
[C---:B------:R-:W-:Y:S11]  /*33560*/  HMMA.1688.F32.TF32 R128, R140.reuse, R54, R128 ;  /* 0x000000368c80723c */ /* 0x040ff60000081080 */
[----:B------:R-:W-:Y:S04]  /*33570*/  @!UPT UIADD3 URZ, URZ, URZ, URZ ;  /* 0x0000003f3f3ff290 */ /* 0x000fe8000fffe03f */
[----:B------:R-:W-:Y:S04]  /*33580*/  STL [R1+0x1f48], R124 ;  /* 0x001f487c01007387 */ /* 0x000fe80000100800 */
[----:B------:R-:W-:Y:S04]  /*33590*/  STL [R1+0x1f44], R125 ;  /* 0x001f447d01007387 */ /* 0x000fe80000100800 */
[----:B------:R-:W-:Y:S04]  /*335a0*/  STL [R1+0x1f40], R126 ;  /* 0x001f407e01007387 */ /* 0x000fe80000100800 */
[----:B------:R-:W-:Y:S04]  /*335b0*/  STL [R1+0x1f3c], R127 ;  /* 0x001f3c7f01007387 */ /* 0x000fe80000100800 */
[----:B------:R-:W-:Y:S04]  /*335c0*/  STL [R1+0x1f58], R128 ;  /* 0x001f588001007387 */ /* 0x000fe80000100800 */
[----:B------:R-:W-:Y:S01]  /*335d0*/  STL [R1+0x1f54], R129 ;  /* 0x001f548101007387 */ /* 0x000fe20000100800 */
[C---:B---3--:R-:W-:Y:S03]  /*335e0*/  HMMA.1688.F32.TF32 R132, R140.reuse, R58, R240 ;  /* 0x0000003a8c84723c */ /* 0x048fe600000810f0 */
[----:B------:R-:W-:Y:S04]  /*335f0*/  STL [R1+0x1f50], R130 ;  /* 0x001f508201007387 */ /* 0x000fe80000100800 */
[----:B------:R-:W-:Y:S04]  /*33600*/  STL [R1+0x1f4c], R131 ;  /* 0x001f4c8301007387 */ /* 0x000fe80000100800 */
[----:B------:R-:W2:Y:S04]  /*33610*/  LDL.LU R240, [R1+0x6e0] ;  /* 0x0006e00001f07983 */ /* 0x000ea80000300800 */
[----:B------:R-:W2:Y:S04]  /*33620*/  LDL.LU R241, [R1+0x6e4] ;  /* 0x0006e40001f17983 */ /* 0x000ea80000300800 */
[----:B------:R-:W2:Y:S04]  /*33630*/  LDL.LU R242, [R1+0x6e8] ;  /* 0x0006e80001f27983 */ /* 0x000ea80000300800 */
[----:B------:R-:W2:Y:S01]  /*33640*/  LDL.LU R243, [R1+0x6ec] ;  /* 0x0006ec0001f37983 */ /* 0x000ea20000300800 */
[C---:B------:R-:W-:Y:S03]  /*33650*/  HMMA.1688.F32.TF32 R136, R140.reuse, R62, R136 ;  /* 0x0000003e8c88723c */ /* 0x040fe60000081088 */
[----:B------:R-:W-:Y:S04]  /*33660*/  STL [R1+0x1f68], R132 ;  /* 0x001f688401007387 */ /* 0x000fe80000100800 */
[----:B------:R-:W-:Y:S04]  /*33670*/  STL [R1+0x1f64], R133 ;  /* 0x001f648501007387 */ /* 0x000fe80000100800 */
[----:B------:R-:W-:Y:S04]  /*33680*/  STL [R1+0x1f60], R134 ;  /* 0x001f608601007387 */ /* 0x000fe80000100800 */
[----:B------:R-:W-:Y:S04]  /*33690*/  STL [R1+0x1f5c], R135 ;  /* 0x001f5c8701007387 */ /* 0x000fe80000100800 */
[----:B------:R-:W3:Y:S04]  /*336a0*/  LDL.LU R168, [R1+0x6f0] ;  /* 0x0006f00001a87983 */ /* 0x000ee80000300800 */
[----:B------:R-:W3:Y:S04]  /*336b0*/  LDL.LU R169, [R1+0x6f4] ;  /* 0x0006f40001a97983 */ /* 0x000ee80000300800 */
[----:B------:R-:W3:Y:S04]  /*336c0*/  LDL.LU R170, [R1+0x6f8] ;  /* 0x0006f80001aa7983 */ /* 0x000ee80000300800 */
[----:B------:R-:W3:Y:S04]  /*336d0*/  LDL.LU R171, [R1+0x6fc] ;  /* 0x0006fc0001ab7983 */ /* 0x000ee80000300800 */
        /* <DEDUP_REMOVED lines=12> */
[----:B----4-:R-:W-:Y:S11]  /*337a0*/  HMMA.1688.F32.TF32 R140, R140, R66, R236 ;  /* 0x000000428c8c723c */ /* 0x010ff600000810ec */
        /* <DEDUP_REMOVED lines=10> */
[C---:B--2---:R-:W-:Y:S03]  /*33850*/  HMMA.1688.F32.TF32 R208, R204.reuse, R6, R240 ;  /* 0x00000006ccd0723c */ /* 0x044fe600000810f0 */
[----:B------:R-:W-:Y:S04]  /*33860*/  LDS R240, [R25+0x6280] ;  /* 0x0062800019f07984 */ /* 0x000fe80000000800 */
[----:B------:R-:W-:Y:S04]  /*33870*/  LDS R242, [R25+0x7280] ;  /* 0x0072800019f27984 */ /* 0x000fe80000000800 */
[----:B------:R-:W-:Y:S04]  /*33880*/  LDS R241, [R21+0x6280] ;  /* 0x0062800015f17984 */ /* 0x000fe80000000800 */
[----:B------:R-:W2:Y:S08]  /*33890*/  LDS R243, [R21+0x7280] ;  /* 0x0072800015f37984 */ /* 0x000eb00000000800 */
[----:B------:R-:W-:Y:S01]  /*338a0*/  STL [R1+0x1f98], R208 ;  /* 0x001f98d001007387 */ /* 0x000fe20000100800 */
[C---:B---3--:R-:W-:Y:S03]  /*338b0*/  HMMA.1688.F32.TF32 R228, R204.reuse, R10, R168 ;  /* 0x0000000acce4723c */ /* 0x048fe600000810a8 */
[----:B------:R-:W-:Y:S04]  /*338c0*/  STL [R1+0x1f94], R209 ;  /* 0x001f94d101007387 */ /* 0x000fe80000100800 */
[----:B------:R-:W-:Y:S04]  /*338d0*/  STL [R1+0x1f90], R210 ;  /* 0x001f90d201007387 */ /* 0x000fe80000100800 */
[----:B------:R-:W-:Y:S01]  /*338e0*/  STL [R1+0x1f8c], R211 ;  /* 0x001f8cd301007387 */ /* 0x000fe20000100800 */
[C---:B------:R-:W-:Y:S11]  /*338f0*/  HMMA.1688.F32.TF32 R212, R204.reuse, R14, R164 ;  /* 0x0000000eccd4723c */ /* 0x040ff600000810a4 */
[----:B------:R-:W-:Y:S04]  /*33900*/  STL [R1+0x1fa8], R228 ;  /* 0x001fa8e401007387 */ /* 0x000fe80000100800 */
[----:B------:R-:W-:Y:S01]  /*33910*/  STL [R1+0x1fa4], R229 ;  /* 0x001fa4e501007387 */ /* 0x000fe20000100800 */
[C---:B------:R-:W-:Y:S03]  /*33920*/  HMMA.1688.F32.TF32 R156, R204.reuse, R18, R156 ;  /* 0x00000012cc9c723c */ /* 0x040fe6000008109c */
[----:B------:R-:W-:Y:S04]  /*33930*/  STL [R1+0x1fa0], R230 ;  /* 0x001fa0e601007387 */ /* 0x000fe80000100800 */
[----:B------:R-:W-:Y:S04]  /*33940*/  STL [R1+0x1f9c], R231 ;  /* 0x001f9ce701007387 */ /* 0x000fe80000100800 */
        /* <DEDUP_REMOVED lines=32> */
[C---:B----4-:R-:W-:Y:S03]  /*33b50*/  HMMA.1688.F32.TF32 R224, R204.reuse, R22, R236 ;  /* 0x00000016cce0723c */ /* 0x050fe600000810ec */
[----:B------:R-:W4:Y:S04]  /*33b60*/  LDL.LU R236, [R1+0x790] ;  /* 0x0007900001ec7983 */ /* 0x000f280000300800 */
[----:B------:R-:W4:Y:S04]  /*33b70*/  LDL.LU R237, [R1+0x794] ;  /* 0x0007940001ed7983 */ /* 0x000f280000300800 */
[----:B------:R-:W4:Y:S04]  /*33b80*/  LDL.LU R238, [R1+0x798] ;  /* 0x0007980001ee7983 */ /* 0x000f280000300800 */
[----:B------:R-:W4:Y:S08]  /*33b90*/  LDL.LU R239, [R1+0x79c] ;  /* 0x00079c0001ef7983 */ /* 0x000f300000300800 */
[----:B------:R-:W-:Y:S04]  /*33ba0*/  STL [R1+0x1fd8], R224 ;  /* 0x001fd8e001007387 */ /* 0x000fe80000100800 */
[----:B------:R-:W-:Y:S04]  /*33bb0*/  STL [R1+0x1fd4], R225 ;  /* 0x001fd4e101007387 */ /* 0x000fe80000100800 */
[----:B------:R-:W-:Y:S04]  /*33bc0*/  STL [R1+0x1fd0], R226 ;  /* 0x001fd0e201007387 */ /* 0x000fe80000100800 */
[----:B------:R-:W-:Y:S01]  /*33bd0*/  STL [R1+0x1fcc], R227 ;  /* 0x001fcce301007387 */ /* 0x000fe20000100800 */
[C---:B---3--:R-:W-:Y:S08]  /*33be0*/  HMMA.1688.F32.TF32 R164, R204.reuse, R26, R164 ;  /* 0x0000001acca4723c */ /* 0x048ff000000810a4 */
[C---:B--2---:R-:W-:Y:S11]  /*33bf0*/  HMMA.1688.F32.TF32 R168, R204.reuse, R30, R168 ;  /* 0x0000001ecca8723c */ /* 0x044ff600000810a8 */
[----:B------:R-:W-:Y:S04]  /*33c00*/  @!UPT UIADD3 URZ, URZ, URZ, URZ ;  /* 0x0000003f3f3ff290 */ /* 0x000fe8000fffe03f */
[----:B------:R-:W-:Y:S04]  /*33c10*/  STL [R1+0x1fe8], R164 ;  /* 0x001fe8a401007387 */ /* 0x000fe80000100800 */
[----:B------:R-:W-:Y:S04]  /*33c20*/  STL [R1+0x1fe4], R165 ;  /* 0x001fe4a501007387 */ /* 0x000fe80000100800 */
[----:B------:R-:W-:Y:S01]  /*33c30*/  STL [R1+0x1fe0], R166 ;  /* 0x001fe0a601007387 */ /* 0x000fe20000100800 */
[C---:B------:R-:W-:Y:S03]  /*33c40*/  HMMA.1688.F32.TF32 R172, R204.reuse, R34, R172 ;  /* 0x00000022ccac723c */ /* 0x040fe600000810ac */
[----:B------:R-:W-:Y:S05]  /*33c50*/  STL [R1+0x1fdc], R167 ;  /* 0x001fdca701007387 */ /* 0x000fea0000100800 */
[C---:B------:R-:W-:Y:S01]  /*33c60*/  HMMA.1688.F32.TF32 R176, R204.reuse, R38, R176 ;  /* 0x00000026ccb0723c */ /* 0x040fe200000810b0 */
[----:B------:R-:W-:Y:S07]  /*33c70*/  STL [R1+0x1ff8], R168 ;  /* 0x001ff8a801007387 */ /* 0x000fee0000100800 */
[C---:B------:R-:W-:Y:S01]  /*33c80*/  HMMA.1688.F32.TF32 R180, R204.reuse, R42, R180 ;  /* 0x0000002accb4723c */ /* 0x040fe200000810b4 */
[----:B------:R-:W-:Y:S04]  /*33c90*/  STL [R1+0x1ff4], R169 ;  /* 0x001ff4a901007387 */ /* 0x000fe80000100800 */
[----:B------:R-:W-:Y:S03]  /*33ca0*/  STL [R1+0x1ff0], R170 ;  /* 0x001ff0aa01007387 */ /* 0x000fe60000100800 */
[C---:B------:R-:W-:Y:S01]  /*33cb0*/  HMMA.1688.F32.TF32 R184, R204.reuse, R46, R184 ;  /* 0x0000002eccb8723c */ /* 0x040fe200000810b8 */
        /* <DEDUP_REMOVED lines=9> */
[----:B----4-:R-:W-:Y:S03]  /*33d50*/  HMMA.1688.F32.TF32 R188, R204, R50, R236 ;  /* 0x00000032ccbc723c */ /* 0x010fe600000810ec */
[----:B------:R-:W-:Y:S04]  /*33d60*/  STL.64 [R1+0x2028], R180 ;  /* 0x002028b401007387 */ /* 0x000fe80000100a00 */
[----:B------:R-:W-:Y:S04]  /*33d70*/  STL.64 [R1+0x2020], R182 ;  /* 0x002020b601007387 */ /* 0x000fe80000100a00 */
[----:B------:R-:W-:Y:S04]  /*33d80*/  STL.64 [R1+0x2038], R184 ;  /* 0x002038b801007387 */ /* 0x000fe80000100a00 */
[----:B------:R-:W-:Y:S04]  /*33d90*/  STL.64 [R1+0x2030], R186 ;  /* 0x002030ba01007387 */ /* 0x000fe80000100a00 */
        /* <DEDUP_REMOVED lines=48> */
[----:B------:R-:W-:Y:S04]  /*340a0*/  STL [R1+0x204c], R188 ;  /* 0x00204cbc01007387 */ /* 0x000fe80000100800 */
[----:B------:R-:W-:Y:S04]  /*340b0*/  STL [R1+0x2048], R189 ;  /* 0x002048bd01007387 */ /* 0x000fe80000100800 */
[----:B------:R-:W-:Y:S04]  /*340c0*/  STL [R1+0x2044], R190 ;  /* 0x002044be01007387 */ /* 0x000fe80000100800 */
[----:B------:R-:W-:Y:S01]  /*340d0*/  STL [R1+0x2040], R191 ;  /* 0x002040bf01007387 */ /* 0x000fe20000100800 */
[----:B----4-:R-:W-:Y:S08]  /*340e0*/  HMMA.1688.F32.TF32 R68, R232, R22, R68 ;  /* 0x00000016e844723c */ /* 0x010ff00000081044 */
[C---:B--2---:R-:W-:Y:S08]  /*340f0*/  HMMA.1688.F32.TF32 R192, R204.reuse, R54, R192 ;  /* 0x00000036ccc0723c */ /* 0x044ff000000810c0 */
[----:B---3--:R-:W-:Y:S08]  /*34100*/  HMMA.1688.F32.TF32 R196, R204, R58, R196 ;  /* 0x0000003accc4723c */ /* 0x008ff000000810c4 */
[C---:B------:R-:W-:Y:S08]  /*34110*/  HMMA.1688.F32.TF32 R72, R232.reuse, R18, R72 ;  /* 0x00000012e848723c */ /* 0x040ff00000081048 */
[----:B------:R-:W-:Y:S01]  /*34120*/  HMMA.1688.F32.TF32 R216, R232, R6, R216 ;  /* 0x00000006e8d8723c */ /* 0x000fe200000810d8 */
[----:B------:R-:W-:Y:S07]  /*34130*/  STL [R1+0x205c], R192 ;  /* 0x00205cc001007387 */ /* 0x000fee0000100800 */
[C---:B------:R-:W-:Y:S01]  /*34140*/  HMMA.1688.F32.TF32 R200, R204.reuse, R62, R200 ;  /* 0x0000003eccc8723c */ /* 0x040fe200000810c8 */
[----:B------:R-:W-:Y:S07]  /*34150*/  STL [R1+0x2058], R193 ;  /* 0x002058c101007387 */ /* 0x000fee0000100800 */
[----:B------:R-:W-:Y:S01]  /*34160*/  HMMA.1688.F32.TF32 R204, R204, R66, R80 ;  /* 0x00000042cccc723c */ /* 0x000fe20000081050 */
[----:B------:R-:W-:Y:S04]  /*34170*/  STL [R1+0x2054], R194 ;  /* 0x002054c201007387 */ /* 0x000fe80000100800 */
[----:B------:R-:W-:Y:S03]  /*34180*/  STL [R1+0x2050], R195 ;  /* 0x002050c301007387 */ /* 0x000fe60000100800 */
        /* <DEDUP_REMOVED lines=114> */
[----:B----4-:R-:W4:Y:S04]  /*348b0*/  LDL.LU R68, [R1+0xd60] ;  /* 0x000d600001447983 */ /* 0x010f280000300800 */
[----:B------:R-:W4:Y:S04]  /*348c0*/  LDL.LU R69, [R1+0xd64] ;  /* 0x000d640001457983 */ /* 0x000f280000300800 */
[----:B------:R-:W4:Y:S04]  /*348d0*/  LDL.LU R70, [R1+0xd68] ;  /* 0x000d680001467983 */ /* 0x000f280000300800 */
[----:B------:R-:W4:Y:S04]  /*348e0*/  LDL.LU R71, [R1+0xd6c] ;  /* 0x000d6c0001477983 */ /* 0x000f280000300800 */
[----:B------:R-:W4:Y:S04]  /*348f0*/  LDL.LU R248, [R1+0xd40] ;  /* 0x000d400001f87983 */ /* 0x000f280000300800 */
[----:B------:R-:W4:Y:S04]  /*34900*/  LDL.LU R249, [R1+0xd44] ;  /* 0x000d440001f97983 */ /* 0x000f280000300800 */
[----:B------:R-:W4:Y:S04]  /*34910*/  LDL.LU R250, [R1+0xd48] ;  /* 0x000d480001fa7983 */ /* 0x000f280000300800 */
[----:B------:R-:W4:Y:S01]  /*34920*/  LDL.LU R251, [R1+0xd4c] ;  /* 0x000d4c0001fb7983 */ /* 0x000f220000300800 */
[C---:B---3--:R-:W-:Y:S08]  /*34930*/  HMMA.1688.F32.TF32 R80, R240.reuse, R42, R80 ;  /* 0x0000002af050723c */ /* 0x048ff00000081050 */
[----:B--2---:R-:W-:Y:S08]  /*34940*/  HMMA.1688.F32.TF32 R72, R240, R50, R72 ;  /* 0x00000032f048723c */ /* 0x004ff00000081048 */
        /* <DEDUP_REMOVED lines=8> */
[----:B------:R-:W-:Y:S04]  /*349d0*/  STL.64 [R1+0x1f0], R136 ;  /* 0x0001f08801007387 */ /* 0x000fe80000100a00 */
[----:B------:R-:W-:Y:S03]  /*349e0*/  LDS R232, [R25+0x6300] ;  /* 0x0063000019e87984 */ /* 0x000fe60000000800 */
[C---:B------:R-:W-:Y:S01]  /*349f0*/  HMMA.1688.F32.TF32 R104, R240.reuse, R6, R96 ;  /* 0x00000006f068723c */ /* 0x040fe20000081060 */
[----:B------:R-:W-:Y:S04]  /*34a00*/  STL.64 [R1+0x1f8], R138 ;  /* 0x0001f88a01007387 */ /* 0x000fe80000100a00 */
[----:B------:R-:W-:Y:S03]  /*34a10*/  LDS R234, [R25+0x7300] ;  /* 0x0073000019ea7984 */ /* 0x000fe60000000800 */
[C---:B------:R-:W-:Y:S01]  /*34a20*/  HMMA.1688.F32.TF32 R100, R240.reuse, R10, R160 ;  /* 0x0000000af064723c */ /* 0x040fe200000810a0 */
[----:B------:R-:W-:Y:S04]  /*34a30*/  STL.64 [R1+0x210], R132 ;  /* 0x0002108401007387 */ /* 0x000fe80000100a00 */
[----:B------:R-:W-:Y:S03]  /*34a40*/  LDS R233, [R21+0x6300] ;  /* 0x0063000015e97984 */ /* 0x000fe60000000800 */
        /* <DEDUP_REMOVED lines=22> */
[----:B------:R-:W-:Y:S05]  /*34bb0*/  LDS R235, [R21+0x7300] ;  /* 0x0073000015eb7984 */ /* 0x000fea0000000800 */
[C---:B-1----:R-:W-:Y:S08]  /*34bc0*/  HMMA.1688.F32.TF32 R96, R240.reuse, R26, R92 ;  /* 0x0000001af060723c */ /* 0x042ff0000008105c */
[C---:B------:R-:W-:Y:S08]  /*34bd0*/  HMMA.1688.F32.TF32 R92, R240.reuse, R30, R88 ;  /* 0x0000001ef05c723c */ /* 0x040ff00000081058 */
        /* <DEDUP_REMOVED lines=21> */
[C---:B----4-:R-:W-:Y:S03]  /*34d30*/  HMMA.1688.F32.TF32 R76, R240.reuse, R54, R68 ;  /* 0x00000036f04c723c */ /* 0x050fe60000081044 */
[----:B------:R-:W-:Y:S04]  /*34d40*/  LDS R236, [R5+0x6300] ;  /* 0x0063000005ec7984 */ /* 0x000fe80000000800 */
[----:B------:R-:W-:Y:S01]  /*34d50*/  LDS R238, [R5+0x7300] ;  /* 0x0073000005ee7984 */ /* 0x000fe20000000800 */
[C---:B-1----:R-:W-:Y:S03]  /*34d60*/  HMMA.1688.F32.TF32 R72, R240.reuse, R58, R244 ;  /* 0x0000003af048723c */ /* 0x042fe600000810f4 */
[----:B------:R-:W-:Y:S04]  /*34d70*/  LDS R237, [R252+0x6300] ;  /* 0x00630000fced7984 */ /* 0x000fe80000000800 */
[----:B------:R-:W1:Y:S01]  /*34d80*/  LDS R239, [R252+0x7300] ;  /* 0x00730000fcef7984 */ /* 0x000e620000000800 */
[C---:B------:R-:W-:Y:S07]  /*34d90*/  HMMA.1688.F32.TF32 R68, R240.reuse, R62, R248 ;  /* 0x0000003ef044723c */ /* 0x040fee00000810f8 */
        /* <DEDUP_REMOVED lines=82> */
[----:B------:R-:W1:Y:S04]  /*352c0*/  LDL.LU R208, [R1+0xd90] ;  /* 0x000d900001d07983 */ /* 0x000e680000300800 */
[----:B------:R-:W1:Y:S04]  /*352d0*/  LDL.LU R209, [R1+0xd94] ;  /* 0x000d940001d17983 */ /* 0x000e680000300800 */
[----:B------:R-:W1:Y:S04]  /*352e0*/  LDL.LU R210, [R1+0xd98] ;  /* 0x000d980001d27983 */ /* 0x000e680000300800 */
[----:B------:R-:W1:Y:S04]  /*352f0*/  LDL.LU R211, [R1+0xd9c] ;  /* 0x000d9c0001d37983 */ /* 0x000e680000300800 */
        /* <DEDUP_REMOVED lines=28> */
[----:B--2---:R-:W-:Y:S03]  /*354c0*/  HMMA.1688.F32.TF32 R156, R240, R66, R228 ;  /* 0x00000042f09c723c */ /* 0x004fe600000810e4 */
[----:B------:R-:W-:Y:S04]  /*354d0*/  LDS R240, [R5+0x6380] ;  /* 0x0063800005f07984 */ /* 0x000fe80000000800 */
[----:B------:R-:W-:Y:S04]  /*354e0*/  LDS R242, [R5+0x7380] ;  /* 0x0073800005f27984 */ /* 0x000fe80000000800 */
[----:B------:R-:W-:Y:S04]  /*354f0*/  LDS R241, [R252+0x6380] ;  /* 0x00638000fcf17984 */ /* 0x000fe80000000800 */
[----:B------:R-:W2:Y:S01]  /*35500*/  LDS R243, [R252+0x7380] ;  /* 0x00738000fcf37984 */ /* 0x000ea20000000800 */
[C---:B-1----:R-:W-:Y:S07]  /*35510*/  HMMA.1688.F32.TF32 R168, R236.reuse, R6, R208 ;  /* 0x00000006eca8723c */ /* 0x042fee00000810d0 */
[----:B------:R-:W-:Y:S04]  /*35520*/  STL.64 [R1+0x700], R156 ;  /* 0x0007009c01007387 */ /* 0x000fe80000100a00 */
[----:B------:R1:W-:Y:S01]  /*35530*/  STL.64 [R1+0x708], R158 ;  /* 0x0007089e01007387 */ /* 0x0003e20000100a00 */
[C---:B---3--:R-:W-:Y:S08]  /*35540*/  HMMA.1688.F32.TF32 R164, R236.reuse, R10, R140 ;  /* 0x0000000aeca4723c */ /* 0x048ff0000008108c */
[C---:B-1----:R-:W-:Y:S08]  /*35550*/  HMMA.1688.F32.TF32 R156, R236.reuse, R14, R136 ;  /* 0x0000000eec9c723c */ /* 0x042ff00000081088 */
[C---:B------:R-:W-:Y:S08]  /*35560*/  HMMA.1688.F32.TF32 R140, R236.reuse, R18, R132 ;  /* 0x00000012ec8c723c */ /* 0x040ff00000081084 */
[C---:B------:R-:W-:Y:S08]  /*35570*/  HMMA.1688.F32.TF32 R136, R236.reuse, R22, R128 ;  /* 0x00000016ec88723c */ /* 0x040ff00000081080 */
[C---:B----4-:R-:W-:Y:S08]  /*35580*/  HMMA.1688.F32.TF32 R132, R236.reuse, R26, R124 ;  /* 0x0000001aec84723c */ /* 0x050ff0000008107c */
        /* <DEDUP_REMOVED lines=37> */
[----:B-1----:R-:W-:Y:S03]  /*357e0*/  HMMA.1688.F32.TF32 R104, R236, R66, R148 ;  /* 0x00000042ec68723c */ /* 0x002fe60000081094 */
[----:B------:R-:W-:Y:S04]  /*357f0*/  STL.64 [R1+0x420], R96 ;  /* 0x0004206001007387 */ /* 0x000fe80000100a00 */
[----:B------:R1:W-:Y:S01]  /*35800*/  STL.64 [R1+0x428], R98 ;  /* 0x0004286201007387 */ /* 0x0003e20000100a00 */
[C---:B---3--:R-:W-:Y:S08]  /*35810*/  HMMA.1688.F32.TF32 R100, R232.reuse, R6, R144 ;  /* 0x00000006e864723c */ /* 0x048ff00000081090 */
        /* <DEDUP_REMOVED lines=19> */
[----:B------:R-:W-:Y:S01]  /*35950*/  STL.64 [R1+0x760], R76 ;  /* 0x0007604c01007387 */ /* 0x000fe20000100a00 */
[C---:B------:R-:W-:Y:S03]  /*35960*/  HMMA.1688.F32.TF32 R68, R232.reuse, R42, R248 ;  /* 0x0000002ae844723c */ /* 0x040fe600000810f8 */
[----:B------:R1:W-:Y:S05]  /*35970*/  STL.64 [R1+0x768], R78 ;  /* 0x0007684e01007387 */ /* 0x0003ea0000100a00 */
[C---:B-1----:R-:W-:Y:S01]  /*35980*/  HMMA.1688.F32.TF32 R76, R232.reuse, R38, R244 ;  /* 0x00000026e84c723c */ /* 0x042fe200000810f4 */
[----:B------:R-:W-:Y:S04]  /*35990*/  STL.64 [R1+0x770], R80 ;  /* 0x0007705001007387 */ /* 0x000fe80000100a00 */
[----:B------:R-:W-:Y:S04]  /*359a0*/  STL.64 [R1+0x778], R82 ;  /* 0x0007785201007387 */ /* 0x000fe80000100a00 */
[----:B------:R1:W-:Y:S04]  /*359b0*/  STL.64 [R1+0x780], R72 ;  /* 0x0007804801007387 */ /* 0x0003e80000100a00 */
[----:B------:R3:W-:Y:S04]  /*359c0*/  STL.64 [R1+0x788], R74 ;  /* 0x0007884a01007387 */ /* 0x0007e80000100a00 */
[----:B-1----:R-:W4:Y:S06]  /*359d0*/  LDL.LU R72, [R1+0x1190] ;  /* 0x0011900001487983 */ /* 0x002f2c0000300800 */
[----:B------:R1:W-:Y:S04]  /*359e0*/  STL.64 [R1+0x790], R76 ;  /* 0x0007904c01007387 */ /* 0x0003e80000100a00 */
[----:B------:R1:W-:Y:S04]  /*359f0*/  STL.64 [R1+0x798], R78 ;  /* 0x0007984e01007387 */ /* 0x0003e80000100a00 */
[----:B------:R1:W-:Y:S04]  /*35a00*/  STL.64 [R1+0x7b0], R68 ;  /* 0x0007b04401007387 */ /* 0x0003e80000100a00 */
[----:B------:R1:W-:Y:S04]  /*35a10*/  STL.64 [R1+0x7b8], R70 ;  /* 0x0007b84601007387 */ /* 0x0003e80000100a00 */
        /* <DEDUP_REMOVED lines=84> */
[----:B---3--:R-:W-:Y:S01]  /*35f60*/  HMMA.1688.F32.TF32 R128, R232, R46, R244 ;  /* 0x0000002ee880723c */ /* 0x008fe200000810f4 */
[----:B------:R-:W2:Y:S11]  /*35f70*/  LDL.LU R244, [R1+0x11a0] ;  /* 0x0011a00001f47983 */ /* 0x000eb60000300800 */
[----:B------:R-:W-:Y:S11]  /*35f80*/  @!UPT UIADD3 URZ, URZ, URZ, URZ ;  /* 0x0000003f3f3ff290 */ /* 0x000ff6000fffe03f */
[----:B------:R-:W-:Y:S04]  /*35f90*/  STL.64 [R1+0x7e0], R128 ;  /* 0x0007e08001007387 */ /* 0x000fe80000100a00 */
[----:B------:R4:W-:Y:S01]  /*35fa0*/  STL.64 [R1+0x7e8], R130 ;  /* 0x0007e88201007387 */ /* 0x0009e20000100a00 */
[----:B------:R-:W-:-:S03]  /*35fb0*/  IMAD.MOV.U32 R246, RZ, RZ, R0 ;  /* 0x000000fffff67224 */ /* 0x000fc600078e0000 */
[----:B------:R-:W2:Y:S04]  /*35fc0*/  LDL.LU R245, [R1+0x11a4] ;  /* 0x0011a40001f57983 */ /* 0x000ea80000300800 */
[----:B------:R-:W3:Y:S01]  /*35fd0*/  LDL.LU R0, [R1+0x20ac] ;  /* 0x0020ac0001007983 */ /* 0x000ee20000300800 */
[C---:B----4-:R-:W-:Y:S08]  /*35fe0*/  HMMA.1688.F32.TF32 R128, R232.reuse, R50, R124 ;  /* 0x00000032e880723c */ /* 0x050ff0000008107c */
[C---:B------:R-:W-:Y:S08]  /*35ff0*/  HMMA.1688.F32.TF32 R124, R232.reuse, R54, R120 ;  /* 0x00000036e87c723c */ /* 0x040ff00000081078 */
[C---:B------:R-:W-:Y:S08]  /*36000*/  HMMA.1688.F32.TF32 R120, R232.reuse, R58, R116 ;  /* 0x0000003ae878723c */ /* 0x040ff00000081074 */
[----:B------:R-:W-:Y:S01]  /*36010*/  HMMA.1688.F32.TF32 R116, R232, R62, R112 ;  /* 0x0000003ee874723c */ /* 0x000fe20000081070 */
        /* <DEDUP_REMOVED lines=9> */
[----:B------:R-:W4:Y:S04]  /*360b0*/  LDL.LU R251, [R1+0x18bc] ;  /* 0x0018bc0001fb7983 */ /* 0x000f280000300800 */
[----:B------:R-:W-:Y:S04]  /*360c0*/  STL.64 [R1+0x8f0], R108 ;  /* 0x0008f06c01007387 */ /* 0x000fe80000100a00 */
[----:B------:R1:W-:Y:S01]  /*360d0*/  STL.64 [R1+0x8f8], R110 ;  /* 0x0008f86e01007387 */ /* 0x0003e20000100a00 */
[----:B------:R-:W-:Y:S01]  /*360e0*/  HMMA.1688.F32.TF32 R96, R240, R18, R96 ;  /* 0x00000012f060723c */ /* 0x000fe20000081060 */
[----:B------:R-:W-:-:S02]  /*360f0*/  IMAD.MOV.U32 R247, RZ, RZ, R3 ;  /* 0x000000fffff77224 */ /* 0x000fc400078e0003 */
[----:B------:R-:W-:Y:S01]  /*36100*/  IMAD.MOV.U32 R17, RZ, RZ, c[0x0][0x188] ;  /* 0x00006200ff117624 */ /* 0x000fe200078e00ff */
[----:B------:R-:W-:Y:S04]  /*36110*/  LDS R232, [R25+0x6380] ;  /* 0x0063800019e87984 */ /* 0x000fe80000000800 */
[C---:B------:R-:W-:Y:S01]  /*36120*/  HMMA.1688.F32.TF32 R92, R240.reuse, R38, R92 ;  /* 0x00000026f05c723c */ /* 0x040fe2000008105c */
[----:B------:R-:W-:Y:S04]  /*36130*/  LDS R234, [R25+0x7380] ;  /* 0x0073800019ea7984 */ /* 0x000fe80000000800 */
[----:B------:R-:W-:Y:S03]  /*36140*/  LDS R233, [R21+0x6380] ;  /* 0x0063800015e97984 */ /* 0x000fe60000000800 */
[C---:B-1----:R-:W-:Y:S01]  /*36150*/  HMMA.1688.F32.TF32 R108, R240.reuse, R10, R104 ;  /* 0x0000000af06c723c */ /* 0x042fe20000081068 */
[----:B------:R-:W1:Y:S07]  /*36160*/  LDS R235, [R21+0x7380] ;  /* 0x0073800015eb7984 */ /* 0x000e6e0000000800 */
        /* <DEDUP_REMOVED lines=10> */
[----:B------:R1:W-:Y:S04]  /*36210*/  STL.64 [R1+0x478], R98 ;  /* 0x0004786201007387 */ /* 0x0003e80000100a00 */
[----:B------:R-:W-:Y:S04]  /*36220*/  STL.64 [R1+0x480], R100 ;  /* 0x0004806401007387 */ /* 0x000fe80000100a00 */
[----:B------:R1:W-:Y:S04]  /*36230*/  STL.64 [R1+0x488], R102 ;  /* 0x0004886601007387 */ /* 0x0003e80000100a00 */
[----:B------:R-:W3:Y:S04]  /*36240*/  LDL.LU R9, [R1+0x18c0] ;  /* 0x0018c00001097983 */ /* 0x000ee80000300800 */
[----:B------:R-:W2:Y:S01]  /*36250*/  LDL.LU R8, [R1+0x18c4] ;  /* 0x0018c40001087983 */ /* 0x000ea20000300800 */
[C---:B-1----:R-:W-:Y:S08]  /*36260*/  HMMA.1688.F32.TF32 R96, R240.reuse, R26, R152 ;  /* 0x0000001af060723c */ /* 0x042ff00000081098 */
[C---:B------:R-:W-:Y:S08]  /*36270*/  HMMA.1688.F32.TF32 R100, R240.reuse, R30, R148 ;  /* 0x0000001ef064723c */ /* 0x040ff00000081094 */
[C---:B------:R-:W-:Y:S07]  /*36280*/  HMMA.1688.F32.TF32 R88, R240.reuse, R42, R88 ;  /* 0x0000002af058723c */ /* 0x040fee0000081058 */
[----:B------:R-:W-:Y:S04]  /*36290*/  STL.64 [R1+0x490], R96 ;  /* 0x0004906001007387 */ /* 0x000fe80000100a00 */
[----:B------:R1:W-:Y:S01]  /*362a0*/  STL.64 [R1+0x498], R98 ;  /* 0x0004986201007387 */ /* 0x0003e20000100a00 */
[C---:B------:R-:W-:Y:S08]  /*362b0*/  HMMA.1688.F32.TF32 R84, R240.reuse, R46, R84 ;  /* 0x0000002ef054723c */ /* 0x040ff00000081054 */
[C---:B-1----:R-:W-:Y:S08]  /*362c0*/  HMMA.1688.F32.TF32 R96, R240.reuse, R34, R144 ;  /* 0x00000022f060723c */ /* 0x042ff00000081090 */
[C---:B------:R-:W-:Y:S08]  /*362d0*/  HMMA.1688.F32.TF32 R80, R240.reuse, R50, R80 ;  /* 0x00000032f050723c */ /* 0x040ff00000081050 */
[C---:B------:R-:W-:Y:S08]  /*362e0*/  HMMA.1688.F32.TF32 R76, R240.reuse, R54, R76 ;  /* 0x00000036f04c723c */ /* 0x040ff0000008104c */
[C---:B------:R-:W-:Y:S01]  /*362f0*/  HMMA.1688.F32.TF32 R72, R240.reuse, R58, R72 ;  /* 0x0000003af048723c */ /* 0x040fe20000081048 */
[----:B------:R-:W-:Y:S07]  /*36300*/  STL.64 [R1+0x4a0], R100 ;  /* 0x0004a06401007387 */ /* 0x000fee0000100a00 */
        /* <DEDUP_REMOVED lines=18> */
[----:B------:R-:W4:Y:S04]  /*36430*/  LDL.LU R29, [R1+0x18cc] ;  /* 0x0018cc00011d7983 */ /* 0x000f280000300800 */
[----:B------:R-:W4:Y:S04]  /*36440*/  LDL.LU R16, [R1+0x18d4] ;  /* 0x0018d40001107983 */ /* 0x000f280000300800 */
[----:B------:R-:W4:Y:S01]  /*36450*/  LDL.LU R32, [R1+0x18c8] ;  /* 0x0018c80001207983 */ /* 0x000f220000300800 */
[----:B------:R-:W-:-:S03]  /*36460*/  IMAD.SHL.U32 R17, R17, 0x20, RZ ;  /* 0x0000002011117824 */ /* 0x000fc600078e00ff */
[----:B------:R-:W4:Y:S01]  /*36470*/  LDL.LU R28, [R1+0x18d0] ;  /* 0x0018d000011c7983 */ /* 0x000f220000300800 */
[----:B------:R-:W-:-:S03]  /*36480*/  IMAD.SHL.U32 R180, R17, 0x4, RZ ;  /* 0x0000000411b47824 */ /* 0x000fc600078e00ff */
[----:B------:R-:W4:Y:S04]  /*36490*/  LDL.LU R37, [R1+0x18dc] ;  /* 0x0018dc0001257983 */ /* 0x000f280000300800 */
[----:B------:R-:W4:Y:S04]  /*364a0*/  LDL.LU R20, [R1+0x1944] ;  /* 0x0019440001147983 */ /* 0x000f280000300800 */
[----:B------:R-:W-:Y:S01]  /*364b0*/  BAR.SYNC.DEFER_BLOCKING 0x0 ;  /* 0x0000000000007b1d */ /* 0x000fe20000010000 */
[----:B--2---:R-:W-:-:S05]  /*364c0*/  IADD3 R8, P5, R8, R180, RZ ;  /* 0x000000b408087210 */ /* 0x004fca0007fbe0ff */
[----:B---3--:R-:W-:Y:S01]  /*364d0*/  IMAD.X R9, R9, 0x1, R0, P5 ;  /* 0x0000000109097824 */ /* 0x008fe200028e0600 */
[----:B------:R1:W-:Y:S04]  /*364e0*/  STL [R1+0x18c4], R8 ;  /* 0x0018c40801007387 */ /* 0x0003e80000100800 */
[----:B------:R2:W-:Y:S04]  /*364f0*/  STL [R1+0x18c0], R9 ;  /* 0x0018c00901007387 */ /* 0x0005e80000100800 */
[----:B------:R-:W3:Y:S04]  /*36500*/  LDL.LU R40, [R1+0x18d8] ;  /* 0x0018d80001287983 */ /* 0x000ee80000300800 */
[----:B------:R-:W3:Y:S01]  /*36510*/  LDL.LU R24, [R1+0x1940] ;  /* 0x0019400001187983 */ /* 0x000ee20000300800 */
[----:B------:R-:W-:-:S04]  /*36520*/  IADD3 R3, R3, 0x1, RZ ;  /* 0x0000000103037810 */ /* 0x000fc80007ffe0ff */
[----:B------:R-:W-:-:S04]  /*36530*/  ISETP.GT.AND P3, PT, R3, 0x1, PT ;  /* 0x000000010300780c */ /* 0x000fc80003f64270 */
[----:B------:R-:W-:-:S05]  /*36540*/  SEL R144, R3, RZ, !P3 ;  /* 0x000000ff03907207 */ /* 0x000fca0005800000 */
[----:B------:R-:W-:Y:S04]  /*36550*/  STL [R1+0x6dc], R144 ;  /* 0x0006dc9001007387 */ /* 0x000fe80000100800 */
[----:B------:R-:W3:Y:S04]  /*36560*/  LDL.LU R36, [R1+0x1948] ;  /* 0x0019480001247983 */ /* 0x000ee80000300800 */
[----:B------:R-:W3:Y:S04]  /*36570*/  LDL.LU R33, [R1+0x194c] ;  /* 0x00194c0001217983 */ /* 0x000ee80000300800 */
[----:B------:R-:W3:Y:S04]  /*36580*/  LDL.LU R25, [R1+0x1950] ;  /* 0x0019500001197983 */ /* 0x000ee80000300800 */
[----:B------:R-:W3:Y:S01]  /*36590*/  LDL.LU R21, [R1+0x1954] ;  /* 0x0019540001157983 */ /* 0x000ee20000300800 */
[----:B------:R-:W-:-:S05]  /*365a0*/  IMAD.MOV.U32 R4, RZ, RZ, 0x1f ;  /* 0x0000001fff047424 */ /* 0x000fca00078e00ff */
[----:B------:R-:W-:-:S04]  /*365b0*/  IADD3 R4, R4, c[0x0][0x180], RZ ;  /* 0x0000600004047a10 */ /* 0x000fc80007ffe0ff */
[----:B------:R-:W-:Y:S01]  /*365c0*/  SHF.R.S32.HI R5, RZ, 0x1f, R4 ;  /* 0x0000001fff057819 */ /* 0x000fe20000011404 */
[----:B------:R-:W1:Y:S03]  /*365d0*/  S2R R17, SR_TID.X ;  /* 0x0000000000117919 */ /* 0x000e660000002100 */
[----:B------:R-:W-:Y:S02]  /*365e0*/  LEA.HI R5, R5, R4, RZ, 0x5 ;  /* 0x0000000405057211 */ /* 0x000fe400078f28ff */
[----:B------:R-:W-:-:S04]  /*365f0*/  MOV R4, c[0x0][0x180] ;  /* 0x0000600000047a02 */ /* 0x000fc80000000f00 */
[----:B------:R-:W-:Y:S02]  /*36600*/  IADD3 R4, R4, -0x40, RZ ;  /* 0xffffffc004047810 */ /* 0x000fe40007ffe0ff */
[----:B------:R-:W-:-:S03]  /*36610*/  SHF.R.S32.HI R5, RZ, 0x5, R5 ;  /* 0x00000005ff057819 */ /* 0x000fc60000011405 */
[----:B----4-:R-:W-:Y:S01]  /*36620*/  IMAD R4, R251, -0x20, R4 ;  /* 0xffffffe0fb047824 */ /* 0x010fe200078e0204 */
[----:B------:R-:W-:-:S04]  /*36630*/  IADD3 R5, R5, -0x2, RZ ;  /* 0xfffffffe05057810 */ /* 0x000fc80007ffe0ff */
[----:B------:R-:W-:Y:S02]  /*36640*/  ISETP.GT.AND P2, PT, R4, RZ, PT ;  /* 0x000000ff0400720c */ /* 0x000fe40003f44270 */
[----:B------:R-:W-:Y:S02]  /*36650*/  ISETP.GE.AND P1, PT, R251, R5, PT ;  /* 0x00000005fb00720c */ /* 0x000fe40003f26270 */
[----:B------:R-:W-:-:S04]  /*36660*/  SEL R5, RZ, 0x4, !P2 ;  /* 0x00000004ff057807 */ /* 0x000fc80005000000 */
[----:B------:R-:W-:Y:S02]  /*36670*/  SEL R5, R5, RZ, !P1 ;  /* 0x000000ff05057207 */ /* 0x000fe40004800000 */
[----:B-1----:R-:W-:Y:S02]  /*36680*/  LOP3.LUT R181, R17, 0x3f, RZ, 0xc0, !PT ;  /* 0x0000003f11b57812 */ /* 0x002fe400078ec0ff */
[----:B------:R-:W-:-:S03]  /*36690*/  ISETP.NE.U32.AND P2, PT, R5, RZ, PT ;  /* 0x000000ff0500720c */ /* 0x000fc60003f45070 */
[----:B------:R-:W-:-:S04]  /*366a0*/  IMAD.SHL.U32 R181, R181, 0x4, RZ ;  /* 0x00000004b5b57824 */ /* 0x000fc800078e00ff */
[----:B------:R-:W-:-:S06]  /*366b0*/  IMAD R3, R144, 0x8000, R181 ;  /* 0x0000800090037824 */ /* 0x000fcc00078e02b5 */
[----:B------:R-:W-:Y:S01]  /*366c0*/  @!PT LDS RZ, [RZ] ;  /* 0x00000000fffff984 */ /* 0x000fe20000000800 */
[----:B------:R-:W-:Y:S01]  /*366d0*/  @!PT LDS RZ, [RZ] ;  /* 0x00000000fffff984 */ /* 0x000fe20000000800 */
[----:B------:R-:W-:Y:S01]  /*366e0*/  @!PT LDS RZ, [RZ] ;  /* 0x00000000fffff984 */ /* 0x000fe20000000800 */
[----:B------:R1:W-:Y:S01]  /*366f0*/  LDGSTS.E [R3], [R8.64], P2 ;  /* 0x0000000008037fae */ /* 0x0003e20009121844 */
[-C--:B------:R-:W-:Y:S02]  /*36700*/  IADD3 R29, P3, R29, R180.reuse, RZ ;  /* 0x000000b41d1d7210 */ /* 0x080fe40007f7e0ff */
[----:B------:R-:W-:-:S03]  /*36710*/  IADD3 R16, P5, R16, R180, RZ ;  /* 0x000000b410107210 */ /* 0x000fc60007fbe0ff */
[--C-:B------:R-:W-:Y:S01]  /*36720*/  IMAD.X R32, R32, 0x1, R0.reuse, P3 ;  /* 0x0000000120207824 */ /* 0x100fe200018e0600 */
[----:B------:R-:W-:Y:S01]  /*36730*/  STL [R1+0x18cc], R29 ;  /* 0x0018cc1d01007387 */ /* 0x000fe20000100800 */
[----:B-1----:R-:W-:Y:S02]  /*36740*/  IMAD.MOV.U32 R8, RZ, RZ, R29 ;  /* 0x000000ffff087224 */ /* 0x002fe400078e001d */
[----:B------:R-:W-:Y:S02]  /*36750*/  IMAD.X R28, R28, 0x1, R0, P5 ;  /* 0x000000011c1c7824 */ /* 0x000fe400028e0600 */
[----:B--2---:R-:W-:Y:S01]  /*36760*/  IMAD.MOV.U32 R9, RZ, RZ, R32 ;  /* 0x000000ffff097224 */ /* 0x004fe200078e0020 */
[----:B------:R1:W-:Y:S04]  /*36770*/  STL [R1+0x18c8], R32 ;  /* 0x0018c82001007387 */ /* 0x0003e80000100800 */
[----:B------:R-:W-:Y:S04]  /*36780*/  STL [R1+0x18d4], R16 ;  /* 0x0018d41001007387 */ /* 0x000fe80000100800 */
[----:B------:R2:W-:Y:S04]  /*36790*/  STL [R1+0x18d0], R28 ;  /* 0x0018d01c01007387 */ /* 0x0005e80000100800 */
[----:B------:R4:W-:Y:S04]  /*367a0*/  LDGSTS.E [R3+0x100], [R8.64], P2 ;  /* 0x0010000008037fae */ /* 0x0009e80009121844 */
[----:B-1----:R-:W3:Y:S04]  /*367b0*/  LDL.LU R32, [R1+0x1958] ;  /* 0x0019580001207983 */ /* 0x002ee80000300800 */
[----:B------:R-:W3:Y:S01]  /*367c0*/  LDL.LU R29, [R1+0x195c] ;  /* 0x00195c00011d7983 */ /* 0x000ee20000300800 */
[----:B----4-:R-:W-:Y:S01]  /*367d0*/  IMAD.MOV.U32 R9, RZ, RZ, R28 ;  /* 0x000000ffff097224 */ /* 0x010fe200078e001c */
[----:B------:R-:W-:-:S02]  /*367e0*/  MOV R8, R16 ;  /* 0x0000001000087202 */ /* 0x000fc40000000f00 */
[----:B--2---:R-:W4:Y:S04]  /*367f0*/  LDL.LU R28, [R1+0x19c0] ;  /* 0x0019c000011c7983 */ /* 0x004f280000300800 */
[----:B------:R-:W4:Y:S01]  /*36800*/  LDL.LU R16, [R1+0x19c4] ;  /* 0x0019c40001107983 */ /* 0x000f220000300800 */
[-C--:B------:R-:W-:Y:S02]  /*36810*/  IADD3 R37, P5, R37, R180.reuse, RZ ;  /* 0x000000b425257210 */ /* 0x080fe40007fbe0ff */
[----:B------:R-:W-:Y:S01]  /*36820*/  IADD3 R20, P6, R20, R180, RZ ;  /* 0x000000b414147210 */ /* 0x000fe20007fde0ff */
[----:B------:R1:W-:Y:S04]  /*36830*/  LDGSTS.E [R3+0x200], [R8.64], P2 ;  /* 0x0020000008037fae */ /* 0x0003e80009121844 */
[----:B------:R-:W-:Y:S01]  /*36840*/  STL [R1+0x18dc], R37 ;  /* 0x0018dc2501007387 */ /* 0x000fe20000100800 */
[----:B-1----:R-:W-:Y:S01]  /*36850*/  IMAD.MOV.U32 R8, RZ, RZ, R37 ;  /* 0x000000ffff087224 */ /* 0x002fe200078e0025 */
[----:B------:R-:W-:-:S04]  /*36860*/  ISETP.GT.AND P3, PT, R4, 0x4, PT ;  /* 0x000000040400780c */ /* 0x000fc80003f64270 */
[----:B------:R-:W-:-:S04]  /*36870*/  SEL R5, RZ, 0x4, !P3 ;  /* 0x00000004ff057807 */ /* 0x000fc80005800000 */
[----:B------:R-:W-:-:S04]  /*36880*/  SEL R5, R5, RZ, !P1 ;  /* 0x000000ff05057207 */ /* 0x000fc80004800000 */
[----:B------:R-:W-:Y:S01]  /*36890*/  ISETP.NE.U32.AND P3, PT, R5, RZ, PT ;  /* 0x000000ff0500720c */ /* 0x000fe20003f65070 */
[--C-:B---3--:R-:W-:Y:S02]  /*368a0*/  IMAD.X R40, R40, 0x1, R0.reuse, P5 ;  /* 0x0000000128287824 */ /* 0x108fe400028e0600 */
[----:B------:R-:W-:-:S03]  /*368b0*/  IMAD.X R24, R24, 0x1, R0, P6 ;  /* 0x0000000118187824 */ /* 0x000fc600030e0600 */
[----:B------:R1:W-:Y:S01]  /*368c0*/  STL [R1+0x18d8], R40 ;  /* 0x0018d82801007387 */ /* 0x0003e20000100800 */
[----:B------:R-:W-:-:S03]  /*368d0*/  IMAD.MOV.U32 R9, RZ, RZ, R40 ;  /* 0x000000ffff097224 */ /* 0x000fc600078e0028 */
[----:B------:R-:W-:Y:S04]  /*368e0*/  STL [R1+0x1944], R20 ;  /* 0x0019441401007387 */ /* 0x000fe80000100800 */
[----:B------:R3:W-:Y:S04]  /*368f0*/  STL [R1+0x1940], R24 ;  /* 0x0019401801007387 */ /* 0x0007e80000100800 */
[----:B-1----:R-:W2:Y:S04]  /*36900*/  LDL.LU R40, [R1+0x19c8] ;  /* 0x0019c80001287983 */ /* 0x002ea80000300800 */
[----:B------:R1:W-:Y:S04]  /*36910*/  LDGSTS.E [R3+0x300], [R8.64], P2 ;  /* 0x0030000008037fae */ /* 0x0003e80009121844 */
[----:B------:R-:W2:Y:S01]  /*36920*/  LDL.LU R37, [R1+0x19cc] ;  /* 0x0019cc0001257983 */ /* 0x000ea20000300800 */
[----:B-1----:R-:W-:-:S02]  /*36930*/  IMAD.MOV.U32 R9, RZ, RZ, R24 ;  /* 0x000000ffff097224 */ /* 0x002fc400078e0018 */
[----:B------:R-:W-:Y:S01]  /*36940*/  IMAD.MOV.U32 R8, RZ, RZ, R20 ;  /* 0x000000ffff087224 */ /* 0x000fe200078e0014 */
[----:B---3--:R-:W3:Y:S04]  /*36950*/  LDL.LU R24, [R1+0x19d0] ;  /* 0x0019d00001187983 */ /* 0x008ee80000300800 */
[----:B------:R-:W3:Y:S01]  /*36960*/  LDL.LU R20, [R1+0x19d4] ;  /* 0x0019d40001147983 */ /* 0x000ee20000300800 */
[-C--:B------:R-:W-:Y:S02]  /*36970*/  IADD3 R33, P2, R33, R180.reuse, RZ ;  /* 0x000000b421217210 */ /* 0x080fe40007f5e0ff */
[----:B------:R-:W-:Y:S01]  /*36980*/  IADD3 R21, P5, R21, R180, RZ ;  /* 0x000000b415157210 */ /* 0x000fe20007fbe0ff */
[----:B------:R1:W-:Y:S02]  /*36990*/  LDGSTS.E [R3+0x1000], [R8.64], P3 ;  /* 0x0100000008037fae */ /* 0x0003e40009921844 */
[----:B------:R-:W-:-:S02]  /*369a0*/  IMAD.X R36, R36, 0x1, R0, P2 ;  /* 0x0000000124247824 */ /* 0x000fc400010e0600 */
[----:B------:R-:W-:Y:S01]  /*369b0*/  IMAD.X R25, R25, 0x1, R0, P5 ;  /* 0x0000000119197824 */ /* 0x000fe200028e0600 */
[----:B------:R-:W-:Y:S04]  /*369c0*/  STL [R1+0x194c], R33 ;  /* 0x00194c2101007387 */ /* 0x000fe80000100800 */
[----:B------:R1:W-:Y:S02]  /*369d0*/  STL [R1+0x1948], R36 ;  /* 0x0019482401007387 */ /* 0x0003e40000100800 */
[----:B-1----:R-:W-:Y:S01]  /*369e0*/  IMAD.MOV.U32 R8, RZ, RZ, R33 ;  /* 0x000000ffff087224 */ /* 0x002fe200078e0021 */
[----:B------:R-:W-:Y:S01]  /*369f0*/  MOV R9, R36 ;  /* 0x0000002400097202 */ /* 0x000fe20000000f00 */
[----:B------:R-:W-:Y:S04]  /*36a00*/  STL [R1+0x1954], R21 ;  /* 0x0019541501007387 */ /* 0x000fe80000100800 */
[----:B------:R1:W-:Y:S04]  /*36a10*/  STL [R1+0x1950], R25 ;  /* 0x0019501901007387 */ /* 0x0003e80000100800 */
[----:B------:R1:W-:Y:S04]  /*36a20*/  LDGSTS.E [R3+0x1100], [R8.64], P3 ;  /* 0x0110000008037fae */ /* 0x0003e80009921844 */
[----:B------:R-:W3:Y:S04]  /*36a30*/  LDL.LU R36, [R1+0x19d8] ;  /* 0x0019d80001247983 */ /* 0x000ee80000300800 */
[----:B------:R-:W3:Y:S01]  /*36a40*/  LDL.LU R33, [R1+0x19dc] ;  /* 0x0019dc0001217983 */ /* 0x000ee20000300800 */
[----:B-1----:R-:W-:-:S02]  /*36a50*/  IMAD.MOV.U32 R9, RZ, RZ, R25 ;  /* 0x000000ffff097224 */ /* 0x002fc400078e0019 */
[----:B------:R-:W-:Y:S01]  /*36a60*/  IMAD.MOV.U32 R8, RZ, RZ, R21 ;  /* 0x000000ffff087224 */ /* 0x000fe200078e0015 */
[----:B------:R-:W3:Y:S04]  /*36a70*/  LDL.LU R25, [R1+0x1a40] ;  /* 0x001a400001197983 */ /* 0x000ee80000300800 */
[----:B------:R-:W3:Y:S01]  /*36a80*/  LDL.LU R21, [R1+0x1a44] ;  /* 0x001a440001157983 */ /* 0x000ee20000300800 */
[----:B------:R-:W-:-:S03]  /*36a90*/  ISETP.GT.AND P2, PT, R4, 0x8, PT ;  /* 0x000000080400780c */ /* 0x000fc60003f44270 */
[----:B------:R1:W-:Y:S01]  /*36aa0*/  LDGSTS.E [R3+0x1200], [R8.64], P3 ;  /* 0x0120000008037fae */ /* 0x0003e20009921844 */
[----:B------:R-:W-:-:S04]  /*36ab0*/  SEL R5, RZ, 0x4, !P2 ;  /* 0x00000004ff057807 */ /* 0x000fc80005000000 */
[----:B------:R-:W-:-:S04]  /*36ac0*/  SEL R5, R5, RZ, !P1 ;  /* 0x000000ff05057207 */ /* 0x000fc80004800000 */
[----:B------:R-:W-:Y:S02]  /*36ad0*/  ISETP.NE.U32.AND P2, PT, R5, RZ, PT ;  /* 0x000000ff0500720c */ /* 0x000fe40003f45070 */
[----:B------:R-:W-:-:S05]  /*36ae0*/  IADD3 R29, P5, R29, R180, RZ ;  /* 0x000000b41d1d7210 */ /* 0x000fca0007fbe0ff */
[--C-:B------:R-:W-:Y:S01]  /*36af0*/  IMAD.X R32, R32, 0x1, R0.reuse, P5 ;  /* 0x0000000120207824 */ /* 0x100fe200028e0600 */
[----:B----4-:R-:W-:Y:S01]  /*36b00*/  IADD3 R16, P6, R16, R180, RZ ;  /* 0x000000b410107210 */ /* 0x010fe20007fde0ff */
[----:B------:R-:W-:Y:S04]  /*36b10*/  STL [R1+0x195c], R29 ;  /* 0x00195c1d01007387 */ /* 0x000fe80000100800 */
[----:B------:R-:W-:Y:S01]  /*36b20*/  IMAD.X R28, R28, 0x1, R0, P6 ;  /* 0x000000011c1c7824 */ /* 0x000fe200030e0600 */
[----:B------:R4:W-:Y:S01]  /*36b30*/  STL [R1+0x1958], R32 ;  /* 0x0019582001007387 */ /* 0x0009e20000100800 */
[----:B-1----:R-:W-:Y:S02]  /*36b40*/  IMAD.MOV.U32 R8, RZ, RZ, R29 ;  /* 0x000000ffff087224 */ /* 0x002fe400078e001d */
[----:B------:R-:W-:Y:S01]  /*36b50*/  IMAD.MOV.U32 R9, RZ, RZ, R32 ;  /* 0x000000ffff097224 */ /* 0x000fe200078e0020 */
[----:B------:R-:W-:Y:S04]  /*36b60*/  STL [R1+0x19c4], R16 ;  /* 0x0019c41001007387 */ /* 0x000fe80000100800 */
[----:B------:R1:W-:Y:S04]  /*36b70*/  STL [R1+0x19c0], R28 ;  /* 0x0019c01c01007387 */ /* 0x0003e80000100800 */
[----:B----4-:R-:W3:Y:S04]  /*36b80*/  LDL.LU R32, [R1+0x1a48] ;  /* 0x001a480001207983 */ /* 0x010ee80000300800 */
[----:B------:R-:W3:Y:S04]  /*36b90*/  LDL.LU R29, [R1+0x1a4c] ;  /* 0x001a4c00011d7983 */ /* 0x000ee80000300800 */
[----:B------:R1:W-:Y:S02]  /*36ba0*/  LDGSTS.E [R3+0x1300], [R8.64], P3 ;  /* 0x0130000008037fae */ /* 0x0003e40009921844 */
[----:B-1----:R-:W-:-:S02]  /*36bb0*/  IMAD.MOV.U32 R9, RZ, RZ, R28 ;  /* 0x000000ffff097224 */ /* 0x002fc400078e001c */
[----:B------:R-:W-:Y:S01]  /*36bc0*/  IMAD.MOV.U32 R8, RZ, RZ, R16 ;  /* 0x000000ffff087224 */ /* 0x000fe200078e0010 */
[----:B------:R-:W3:Y:S04]  /*36bd0*/  LDL.LU R28, [R1+0x1a50] ;  /* 0x001a5000011c7983 */ /* 0x000ee80000300800 */
[----:B------:R-:W3:Y:S04]  /*36be0*/  LDL.LU R16, [R1+0x1a54] ;  /* 0x001a540001107983 */ /* 0x000ee80000300800 */
[----:B------:R1:W-:Y:S01]  /*36bf0*/  LDGSTS.E [R3+0x2000], [R8.64], P2 ;  /* 0x0200000008037fae */ /* 0x0003e20009121844 */
[----:B--2---:R-:W-:-:S05]  /*36c00*/  IADD3 R37, P3, R37, R180, RZ ;  /* 0x000000b425257210 */ /* 0x004fca0007f7e0ff */
[----:B------:R-:W-:Y:S01]  /*36c10*/  IMAD.X R40, R40, 0x1, R0, P3 ;  /* 0x0000000128287824 */ /* 0x000fe200018e0600 */
[----:B-1----:R-:W-:Y:S01]  /*36c20*/  MOV R8, R37 ;  /* 0x0000002500087202 */ /* 0x002fe20000000f00 */
[----:B------:R-:W-:Y:S02]  /*36c30*/  STL [R1+0x19cc], R37 ;  /* 0x0019cc2501007387 */ /* 0x000fe40000100800 */
[----:B------:R-:W-:Y:S01]  /*36c40*/  IMAD.MOV.U32 R9, RZ, RZ, R40 ;  /* 0x000000ffff097224 */ /* 0x000fe200078e0028 */
[----:B---3--:R-:W-:Y:S01]  /*36c50*/  IADD3 R20, P5, R20, R180, RZ ;  /* 0x000000b414147210 */ /* 0x008fe20007fbe0ff */
[----:B------:R1:W-:Y:S04]  /*36c60*/  STL [R1+0x19c8], R40 ;  /* 0x0019c82801007387 */ /* 0x0003e80000100800 */
[----:B------:R-:W-:Y:S01]  /*36c70*/  IMAD.X R24, R24, 0x1, R0, P5 ;  /* 0x0000000118187824 */ /* 0x000fe200028e0600 */
[----:B------:R-:W-:Y:S04]  /*36c80*/  STL [R1+0x19d4], R20 ;  /* 0x0019d41401007387 */ /* 0x000fe80000100800 */
[----:B------:R2:W-:Y:S04]  /*36c90*/  STL [R1+0x19d0], R24 ;  /* 0x0019d01801007387 */ /* 0x0005e80000100800 */
[----:B------:R3:W-:Y:S04]  /*36ca0*/  LDGSTS.E [R3+0x2100], [R8.64], P2 ;  /* 0x0210000008037fae */ /* 0x0007e80009121844 */
[----:B-1----:R-:W4:Y:S04]  /*36cb0*/  LDL.LU R40, [R1+0x1a58] ;  /* 0x001a580001287983 */ /* 0x002f280000300800 */
[----:B------:R-:W4:Y:S01]  /*36cc0*/  LDL.LU R37, [R1+0x1a5c] ;  /* 0x001a5c0001257983 */ /* 0x000f220000300800 */
[----:B---3--:R-:W-:-:S02]  /*36cd0*/  IMAD.MOV.U32 R9, RZ, RZ, R24 ;  /* 0x000000ffff097224 */ /* 0x008fc400078e0018 */
[----:B------:R-:W-:Y:S01]  /*36ce0*/  IMAD.MOV.U32 R8, RZ, RZ, R20 ;  /* 0x000000ffff087224 */ /* 0x000fe200078e0014 */
[----:B--2---:R-:W3:Y:S04]  /*36cf0*/  LDL.LU R24, [R1+0x1ac0] ;  /* 0x001ac00001187983 */ /* 0x004ee80000300800 */
[----:B------:R-:W3:Y:S01]  /*36d00*/  LDL.LU R20, [R1+0x1ac4] ;  /* 0x001ac40001147983 */ /* 0x000ee20000300800 */
[----:B------:R-:W-:-:S03]  /*36d10*/  IADD3 R33, P5, R33, R180, RZ ;  /* 0x000000b421217210 */ /* 0x000fc60007fbe0ff */
[----:B------:R1:W-:Y:S02]  /*36d20*/  LDGSTS.E [R3+0x2200], [R8.64], P2 ;  /* 0x0220000008037fae */ /* 0x0003e40009121844 */
[--C-:B------:R-:W-:Y:S01]  /*36d30*/  IMAD.X R36, R36, 0x1, R0.reuse, P5 ;  /* 0x0000000124247824 */ /* 0x100fe200028e0600 */
[----:B------:R-:W-:Y:S01]  /*36d40*/  IADD3 R21, P6, R21, R180, RZ ;  /* 0x000000b415157210 */ /* 0x000fe20007fde0ff */
[----:B------:R-:W-:Y:S04]  /*36d50*/  STL [R1+0x19dc], R33 ;  /* 0x0019dc2101007387 */ /* 0x000fe80000100800 */
[----:B------:R-:W-:Y:S01]  /*36d60*/  IMAD.X R25, R25, 0x1, R0, P6 ;  /* 0x0000000119197824 */ /* 0x000fe200030e0600 */
[----:B------:R1:W-:Y:S02]  /*36d70*/  STL [R1+0x19d8], R36 ;  /* 0x0019d82401007387 */ /* 0x0003e40000100800 */
[----:B-1----:R-:W-:-:S02]  /*36d80*/  IMAD.MOV.U32 R8, RZ, RZ, R33 ;  /* 0x000000ffff087224 */ /* 0x002fc400078e0021 */
[----:B------:R-:W-:Y:S01]  /*36d90*/  IMAD.MOV.U32 R9, RZ, RZ, R36 ;  /* 0x000000ffff097224 */ /* 0x000fe200078e0024 */
[----:B------:R-:W-:Y:S04]  /*36da0*/  STL [R1+0x1a44], R21 ;  /* 0x001a441501007387 */ /* 0x000fe80000100800 */
[----:B------:R1:W-:Y:S04]  /*36db0*/  STL [R1+0x1a40], R25 ;  /* 0x001a401901007387 */ /* 0x0003e80000100800 */
[----:B------:R-:W3:Y:S04]  /*36dc0*/  LDL.LU R36, [R1+0x1ac8] ;  /* 0x001ac80001247983 */ /* 0x000ee80000300800 */
[----:B------:R-:W3:Y:S04]  /*36dd0*/  LDL.LU R33, [R1+0x1acc] ;  /* 0x001acc0001217983 */ /* 0x000ee80000300800 */
[----:B------:R1:W-:Y:S02]  /*36de0*/  LDGSTS.E [R3+0x2300], [R8.64], P2 ;  /* 0x0230000008037fae */ /* 0x0003e40009121844 */
[----:B-1----:R-:W-:-:S02]  /*36df0*/  IMAD.MOV.U32 R9, RZ, RZ, R25 ;  /* 0x000000ffff097224 */ /* 0x002fc400078e0019 */
[----:B------:R-:W-:Y:S01]  /*36e00*/  IMAD.MOV.U32 R8, RZ, RZ, R21 ;  /* 0x000000ffff087224 */ /* 0x000fe200078e0015 */
[----:B------:R-:W3:Y:S04]  /*36e10*/  LDL.LU R25, [R1+0x1ad0] ;  /* 0x001ad00001197983 */ /* 0x000ee80000300800 */
[----:B------:R-:W3:Y:S01]  /*36e20*/  LDL.LU R21, [R1+0x1ad4] ;  /* 0x001ad40001157983 */ /* 0x000ee20000300800 */
[----:B------:R-:W-:-:S04]  /*36e30*/  ISETP.GT.AND P3, PT, R4, 0xc, PT ;  /* 0x0000000c0400780c */ /* 0x000fc80003f64270 */
[----:B------:R-:W-:-:S04]  /*36e40*/  SEL R5, RZ, 0x4, !P3 ;  /* 0x00000004ff057807 */ /* 0x000fc80005800000 */
[----:B------:R-:W-:-:S04]  /*36e50*/  SEL R5, R5, RZ, !P1 ;  /* 0x000000ff05057207 */ /* 0x000fc80004800000 */
[----:B------:R-:W-:Y:S11]  /*36e60*/  ISETP.NE.U32.AND P3, PT, R5, RZ, PT ;  /* 0x000000ff0500720c */ /* 0x000ff60003f65070 */
[----:B------:R-:W-:Y:S02]  /*36e70*/  @!UPT UIADD3 URZ, URZ, URZ, URZ ;  /* 0x0000003f3f3ff290 */ /* 0x000fe4000fffe03f */
[----:B------:R1:W-:Y:S01]  /*36e80*/  LDGSTS.E [R3+0x3000], [R8.64], P3 ;  /* 0x0300000008037fae */ /* 0x0003e20009921844 */
[----:B------:R-:W-:-:S05]  /*36e90*/  IADD3 R29, P2, R29, R180, RZ ;  /* 0x000000b41d1d7210 */ /* 0x000fca0007f5e0ff */
[----:B------:R-:W-:Y:S02]  /*36ea0*/  IMAD.X R32, R32, 0x1, R0, P2 ;  /* 0x0000000120207824 */ /* 0x000fe400010e0600 */
[----:B-1----:R-:W-:Y:S02]  /*36eb0*/  IMAD.MOV.U32 R8, RZ, RZ, R29 ;  /* 0x000000ffff087224 */ /* 0x002fe400078e001d */
[----:B------:R-:W-:Y:S01]  /*36ec0*/  IMAD.MOV.U32 R9, RZ, RZ, R32 ;  /* 0x000000ffff097224 */ /* 0x000fe200078e0020 */
[----:B------:R-:W-:Y:S04]  /*36ed0*/  STL [R1+0x1a4c], R29 ;  /* 0x001a4c1d01007387 */ /* 0x000fe80000100800 */
[----:B------:R-:W-:Y:S04]  /*36ee0*/  STL [R1+0x1a48], R32 ;  /* 0x001a482001007387 */ /* 0x000fe80000100800 */
[----:B------:R1:W-:Y:S01]  /*36ef0*/  LDGSTS.E [R3+0x3100], [R8.64], P3 ;  /* 0x0310000008037fae */ /* 0x0003e20009921844 */
[----:B------:R-:W-:-:S04]  /*36f00*/  IADD3 R16, P5, R16, R180, RZ ;  /* 0x000000b410107210 */ /* 0x000fc80007fbe0ff */
[----:B------:R-:W-:Y:S01]  /*36f10*/  IADD3.X R28, R28, R0, RZ, P5, !PT ;  /* 0x000000001c1c7210 */ /* 0x000fe20002ffe4ff */
[----:B------:R-:W-:Y:S01]  /*36f20*/  STL [R1+0x1a54], R16 ;  /* 0x001a541001007387 */ /* 0x000fe20000100800 */
[----:B-1----:R-:W-:-:S03]  /*36f30*/  IMAD.MOV.U32 R8, RZ, RZ, R16 ;  /* 0x000000ffff087224 */ /* 0x002fc600078e0010 */
[----:B------:R1:W-:Y:S01]  /*36f40*/  STL [R1+0x1a50], R28 ;  /* 0x001a501c01007387 */ /* 0x0003e20000100800 */
[----:B------:R-:W-:-:S05]  /*36f50*/  IMAD.MOV.U32 R9, RZ, RZ, R28 ;  /* 0x000000ffff097224 */ /* 0x000fca00078e001c */
[----:B------:R3:W-:Y:S04]  /*36f60*/  LDGSTS.E [R3+0x3200], [R8.64], P3 ;  /* 0x0320000008037fae */ /* 0x0007e80009921844 */
[----:B-1----:R-:W2:Y:S04]  /*36f70*/  LDL.LU R28, [R1+0x1ad8] ;  /* 0x001ad800011c7983 */ /* 0x002ea80000300800 */
[----:B------:R-:W2:Y:S04]  /*36f80*/  LDL.LU R16, [R1+0x1adc] ;  /* 0x001adc0001107983 */ /* 0x000ea80000300800 */
[----:B------:R-:W2:Y:S04]  /*36f90*/  LDL.LU R32, [R1+0x1b40] ;  /* 0x001b400001207983 */ /* 0x000ea80000300800 */
[----:B------:R-:W2:Y:S01]  /*36fa0*/  LDL.LU R29, [R1+0x1b44] ;  /* 0x001b4400011d7983 */ /* 0x000ea20000300800 */
[----:B------:R-:W-:-:S04]  /*36fb0*/  ISETP.GT.AND P2, PT, R4, 0x10, PT ;  /* 0x000000100400780c */ /* 0x000fc80003f44270 */
[----:B------:R-:W-:-:S04]  /*36fc0*/  SEL R5, RZ, 0x4, !P2 ;  /* 0x00000004ff057807 */ /* 0x000fc80005000000 */
[----:B------:R-:W-:-:S04]  /*36fd0*/  SEL R5, R5, RZ, !P1 ;  /* 0x000000ff05057207 */ /* 0x000fc80004800000 */
[----:B------:R-:W-:Y:S02]  /*36fe0*/  ISETP.NE.U32.AND P2, PT, R5, RZ, PT ;  /* 0x000000ff0500720c */ /* 0x000fe40003f45070 */
[----:B----4-:R-:W-:-:S05]  /*36ff0*/  IADD3 R37, P5, R37, R180, RZ ;  /* 0x000000b425257210 */ /* 0x010fca0007fbe0ff */
[--C-:B------:R-:W-:Y:S01]  /*37000*/  IMAD.X R40, R40, 0x1, R0.reuse, P5 ;  /* 0x0000000128287824 */ /* 0x100fe200028e0600 */
[----:B---3--:R-:W-:Y:S01]  /*37010*/  IADD3 R20, P6, R20, R180, RZ ;  /* 0x000000b414147210 */ /* 0x008fe20007fde0ff */
[----:B------:R-:W-:Y:S04]  /*37020*/  STL [R1+0x1a5c], R37 ;  /* 0x001a5c2501007387 */ /* 0x000fe80000100800 */
[----:B------:R-:W-:Y:S01]  /*37030*/  IMAD.X R24, R24, 0x1, R0, P6 ;  /* 0x0000000118187824 */ /* 0x000fe200030e0600 */
[----:B------:R1:W-:Y:S01]  /*37040*/  STL [R1+0x1a58], R40 ;  /* 0x001a582801007387 */ /* 0x0003e20000100800 */
[----:B------:R-:W-:Y:S02]  /*37050*/  IMAD.MOV.U32 R8, RZ, RZ, R37 ;  /* 0x000000ffff087224 */ /* 0x000fe400078e0025 */
[----:B------:R-:W-:Y:S01]  /*37060*/  IMAD.MOV.U32 R9, RZ, RZ, R40 ;  /* 0x000000ffff097224 */ /* 0x000fe200078e0028 */
[----:B------:R-:W-:Y:S04]  /*37070*/  STL [R1+0x1ac4], R20 ;  /* 0x001ac41401007387 */ /* 0x000fe80000100800 */
[----:B------:R3:W-:Y:S04]  /*37080*/  STL [R1+0x1ac0], R24 ;  /* 0x001ac01801007387 */ /* 0x0007e80000100800 */
[----:B-1----:R-:W4:Y:S04]  /*37090*/  LDL.LU R40, [R1+0x1b48] ;  /* 0x001b480001287983 */ /* 0x002f280000300800 */
[----:B------:R-:W4:Y:S04]  /*370a0*/  LDL.LU R37, [R1+0x1b4c] ;  /* 0x001b4c0001257983 */ /* 0x000f280000300800 */
[----:B------:R1:W-:Y:S02]  /*370b0*/  LDGSTS.E [R3+0x3300], [R8.64], P3 ;  /* 0x0330000008037fae */ /* 0x0003e40009921844 */
[----:B-1----:R-:W-:-:S02]  /*370c0*/  IMAD.MOV.U32 R9, RZ, RZ, R24 ;  /* 0x000000ffff097224 */ /* 0x002fc400078e0018 */
[----:B------:R-:W-:Y:S01]  /*370d0*/  IMAD.MOV.U32 R8, RZ, RZ, R20 ;  /* 0x000000ffff087224 */ /* 0x000fe200078e0014 */
[----:B---3--:R-:W3:Y:S04]  /*370e0*/  LDL.LU R24, [R1+0x1b50] ;  /* 0x001b500001187983 */ /* 0x008ee80000300800 */
[----:B------:R-:W3:Y:S01]  /*370f0*/  LDL.LU R20, [R1+0x1b54] ;  /* 0x001b540001147983 */ /* 0x000ee20000300800 */
[----:B------:R-:W-:-:S03]  /*37100*/  IADD3 R33, P3, R33, R180, RZ ;  /* 0x000000b421217210 */ /* 0x000fc60007f7e0ff */
[----:B------:R1:W-:Y:S01]  /*37110*/  LDGSTS.E [R3+0x4000], [R8.64], P2 ;  /* 0x0400000008037fae */ /* 0x0003e20009121844 */
[----:B------:R-:W-:Y:S02]  /*37120*/  IADD3.X R36, R36, R0, RZ, P3, !PT ;  /* 0x0000000024247210 */ /* 0x000fe40001ffe4ff */
[----:B------:R-:W-:Y:S01]  /*37130*/  IADD3 R21, P5, R21, R180, RZ ;  /* 0x000000b415157210 */ /* 0x000fe20007fbe0ff */
[----:B------:R-:W-:Y:S01]  /*37140*/  STL [R1+0x1acc], R33 ;  /* 0x001acc2101007387 */ /* 0x000fe20000100800 */
[----:B-1----:R-:W-:Y:S02]  /*37150*/  IMAD.MOV.U32 R8, RZ, RZ, R33 ;  /* 0x000000ffff087224 */ /* 0x002fe400078e0021 */
[----:B------:R-:W-:Y:S02]  /*37160*/  IMAD.MOV.U32 R9, RZ, RZ, R36 ;  /* 0x000000ffff097224 */ /* 0x000fe400078e0024 */
[----:B------:R-:W-:Y:S01]  /*37170*/  IMAD.X R25, R25, 0x1, R0, P5 ;  /* 0x0000000119197824 */ /* 0x000fe200028e0600 */
[----:B------:R-:W-:Y:S04]  /*37180*/  STL [R1+0x1ac8], R36 ;  /* 0x001ac82401007387 */ /* 0x000fe80000100800 */
[----:B------:R-:W-:Y:S04]  /*37190*/  STL [R1+0x1ad4], R21 ;  /* 0x001ad41501007387 */ /* 0x000fe80000100800 */
[----:B------:R1:W-:Y:S04]  /*371a0*/  LDGSTS.E [R3+0x4100], [R8.64], P2 ;  /* 0x0410000008037fae */ /* 0x0003e80009121844 */
[----:B------:R1:W-:Y:S02]  /*371b0*/  STL [R1+0x1ad0], R25 ;  /* 0x001ad01901007387 */ /* 0x0003e40000100800 */
[----:B-1----:R-:W-:-:S02]  /*371c0*/  IMAD.MOV.U32 R9, RZ, RZ, R25 ;  /* 0x000000ffff097224 */ /* 0x002fc400078e0019 */
[----:B------:R-:W-:Y:S01]  /*371d0*/  IMAD.MOV.U32 R8, RZ, RZ, R21 ;  /* 0x000000ffff087224 */ /* 0x000fe200078e0015 */
[----:B------:R-:W3:Y:S04]  /*371e0*/  LDL.LU R25, [R1+0x1b58] ;  /* 0x001b580001197983 */ /* 0x000ee80000300800 */
[----:B------:R-:W3:Y:S04]  /*371f0*/  LDL.LU R21, [R1+0x1b5c] ;  /* 0x001b5c0001157983 */ /* 0x000ee80000300800 */
[----:B------:R-:W3:Y:S04]  /*37200*/  LDL.LU R36, [R1+0x1bc0] ;  /* 0x001bc00001247983 */ /* 0x000ee80000300800 */
[----:B------:R-:W3:Y:S01]  /*37210*/  LDL.LU R33, [R1+0x1bc4] ;  /* 0x001bc40001217983 */ /* 0x000ee20000300800 */
[----:B------:R-:W-:-:S03]  /*37220*/  ISETP.GT.AND P3, PT, R4, 0x14, PT ;  /* 0x000000140400780c */ /* 0x000fc60003f64270 */
[----:B------:R1:W-:Y:S01]  /*37230*/  LDGSTS.E [R3+0x4200], [R8.64], P2 ;  /* 0x0420000008037fae */ /* 0x0003e20009121844 */
[----:B------:R-:W-:-:S04]  /*37240*/  SEL R5, RZ, 0x4, !P3 ;  /* 0x00000004ff057807 */ /* 0x000fc80005800000 */
[----:B------:R-:W-:-:S04]  /*37250*/  SEL R5, R5, RZ, !P1 ;  /* 0x000000ff05057207 */ /* 0x000fc80004800000 */
[----:B------:R-:W-:Y:S02]  /*37260*/  ISETP.NE.U32.AND P3, PT, R5, RZ, PT ;  /* 0x000000ff0500720c */ /* 0x000fe40003f65070 */
[----:B--2---:R-:W-:-:S05]  /*37270*/  IADD3 R16, P5, R16, R180, RZ ;  /* 0x000000b410107210 */ /* 0x004fca0007fbe0ff */
[----:B------:R-:W-:Y:S01]  /*37280*/  IMAD.X R28, R28, 0x1, R0, P5 ;  /* 0x000000011c1c7824 */ /* 0x000fe200028e0600 */
[----:B------:R-:W-:Y:S01]  /*37290*/  IADD3 R29, P6, R29, R180, RZ ;  /* 0x000000b41d1d7210 */ /* 0x000fe20007fde0ff */
[----:B------:R2:W-:Y:S01]  /*372a0*/  STL [R1+0x1adc], R16 ;  /* 0x001adc1001007387 */ /* 0x0005e20000100800 */
[----:B-1----:R-:W-:Y:S02]  /*372b0*/  IMAD.MOV.U32 R8, RZ, RZ, R16 ;  /* 0x000000ffff087224 */ /* 0x002fe400078e0010 */
[----:B------:R-:W-:Y:S01]  /*372c0*/  IMAD.MOV.U32 R9, RZ, RZ, R28 ;  /* 0x000000ffff097224 */ /* 0x000fe200078e001c */
[----:B------:R1:W-:Y:S01]  /*372d0*/  STL [R1+0x1ad8], R28 ;  /* 0x001ad81c01007387 */ /* 0x0003e20000100800 */
[----:B------:R-:W-:-:S03]  /*372e0*/  IMAD.X R32, R32, 0x1, R0, P6 ;  /* 0x0000000120207824 */ /* 0x000fc600030e0600 */
[----:B------:R1:W-:Y:S04]  /*372f0*/  STL [R1+0x1b44], R29 ;  /* 0x001b441d01007387 */ /* 0x0003e80000100800 */
[----:B--2---:R-:W2:Y:S04]  /*37300*/  LDL.LU R16, [R1+0x1bcc] ;  /* 0x001bcc0001107983 */ /* 0x004ea80000300800 */
[----:B------:R1:W-:Y:S04]  /*37310*/  STL [R1+0x1b40], R32 ;  /* 0x001b402001007387 */ /* 0x0003e80000100800 */
[----:B------:R1:W-:Y:S04]  /*37320*/  LDGSTS.E [R3+0x4300], [R8.64], P2 ;  /* 0x0430000008037fae */ /* 0x0003e80009121844 */
[----:B-1----:R-:W2:Y:S01]  /*37330*/  LDL.LU R28, [R1+0x1bd4] ;  /* 0x001bd400011c7983 */ /* 0x002ea20000300800 */
[----:B------:R-:W-:-:S03]  /*37340*/  IMAD.MOV.U32 R8, RZ, RZ, R29 ;  /* 0x000000ffff087224 */ /* 0x000fc600078e001d */
[----:B------:R-:W2:Y:S01]  /*37350*/  LDL.LU R29, [R1+0x1bc8] ;  /* 0x001bc800011d7983 */ /* 0x000ea20000300800 */
[----:B------:R-:W-:-:S03]  /*37360*/  MOV R9, R32 ;  /* 0x0000002000097202 */ /* 0x000fc60000000f00 */
[----:B------:R-:W2:Y:S04]  /*37370*/  LDL.LU R32, [R1+0x1bd0] ;  /* 0x001bd00001207983 */ /* 0x000ea80000300800 */
[----:B------:R1:W-:Y:S01]  /*37380*/  LDGSTS.E [R3+0x5000], [R8.64], P3 ;  /* 0x0500000008037fae */ /* 0x0003e20009921844 */
[----:B----4-:R-:W-:-:S05]  /*37390*/  IADD3 R37, P2, R37, R180, RZ ;  /* 0x000000b425257210 */ /* 0x010fca0007f5e0ff */
[----:B------:R-:W-:Y:S02]  /*373a0*/  IMAD.X R40, R40, 0x1, R0, P2 ;  /* 0x0000000128287824 */ /* 0x000fe400010e0600 */
[----:B-1----:R-:W-:Y:S02]  /*373b0*/  IMAD.MOV.U32 R8, RZ, RZ, R37 ;  /* 0x000000ffff087224 */ /* 0x002fe400078e0025 */
[----:B------:R-:W-:Y:S01]  /*373c0*/  IMAD.MOV.U32 R9, RZ, RZ, R40 ;  /* 0x000000ffff097224 */ /* 0x000fe200078e0028 */
[----:B------:R-:W-:Y:S04]  /*373d0*/  STL [R1+0x1b4c], R37 ;  /* 0x001b4c2501007387 */ /* 0x000fe80000100800 */
[----:B------:R-:W-:Y:S04]  /*373e0*/  STL [R1+0x1b48], R40 ;  /* 0x001b482801007387 */ /* 0x000fe80000100800 */
[----:B------:R1:W-:Y:S01]  /*373f0*/  LDGSTS.E [R3+0x5100], [R8.64], P3 ;  /* 0x0510000008037fae */ /* 0x0003e20009921844 */
[----:B---3--:R-:W-:-:S05]  /*37400*/  IADD3 R20, P5, R20, R180, RZ ;  /* 0x000000b414147210 */ /* 0x008fca0007fbe0ff */
[----:B------:R-:W-:Y:S01]  /*37410*/  IMAD.X R24, R24, 0x1, R0, P5 ;  /* 0x0000000118187824 */ /* 0x000fe200028e0600 */
[----:B------:R-:W-:Y:S01]  /*37420*/  STL [R1+0x1b54], R20 ;  /* 0x001b541401007387 */ /* 0x000fe20000100800 */
[----:B-1----:R-:W-:Y:S02]  /*37430*/  IMAD.MOV.U32 R8, RZ, RZ, R20 ;  /* 0x000000ffff087224 */ /* 0x002fe400078e0014 */
[----:B------:R-:W-:Y:S01]  /*37440*/  IMAD.MOV.U32 R9, RZ, RZ, R24 ;  /* 0x000000ffff097224 */ /* 0x000fe200078e0018 */
[----:B------:R1:W-:Y:S04]  /*37450*/  STL [R1+0x1b50], R24 ;  /* 0x001b501801007387 */ /* 0x0003e80000100800 */
[----:B------:R3:W-:Y:S04]  /*37460*/  LDGSTS.E [R3+0x5200], [R8.64], P3 ;  /* 0x0520000008037fae */ /* 0x0007e80009921844 */
[----:B-1----:R-:W4:Y:S04]  /*37470*/  LDL.LU R24, [R1+0x1bd8] ;  /* 0x001bd80001187983 */ /* 0x002f280000300800 */
[----:B------:R-:W4:Y:S01]  /*37480*/  LDL.LU R20, [R1+0x1bdc] ;  /* 0x001bdc0001147983 */ /* 0x000f220000300800 */
[----:B------:R-:W-:-:S05]  /*37490*/  IADD3 R21, P5, R21, R180, RZ ;  /* 0x000000b415157210 */ /* 0x000fca0007fbe0ff */
[--C-:B------:R-:W-:Y:S01]  /*374a0*/  IMAD.X R25, R25, 0x1, R0.reuse, P5 ;  /* 0x0000000119197824 */ /* 0x100fe200028e0600 */
[----:B------:R-:W-:Y:S01]  /*374b0*/  IADD3 R33, P6, R33, R180, RZ ;  /* 0x000000b421217210 */ /* 0x000fe20007fde0ff */
[----:B------:R-:W-:Y:S01]  /*374c0*/  STL [R1+0x1b5c], R21 ;  /* 0x001b5c1501007387 */ /* 0x000fe20000100800 */
[----:B---3--:R-:W-:Y:S02]  /*374d0*/  IMAD.MOV.U32 R8, RZ, RZ, R21 ;  /* 0x000000ffff087224 */ /* 0x008fe400078e0015 */
[----:B------:R-:W-:Y:S02]  /*374e0*/  IMAD.MOV.U32 R9, RZ, RZ, R25 ;  /* 0x000000ffff097224 */ /* 0x000fe400078e0019 */
[----:B------:R-:W-:Y:S01]  /*374f0*/  IMAD.X R36, R36, 0x1, R0, P6 ;  /* 0x0000000124247824 */ /* 0x000fe200030e0600 */
[----:B------:R1:W-:Y:S04]  /*37500*/  STL [R1+0x1b58], R25 ;  /* 0x001b581901007387 */ /* 0x0003e80000100800 */
[----:B------:R-:W-:Y:S04]  /*37510*/  STL [R1+0x1bc4], R33 ;  /* 0x001bc42101007387 */ /* 0x000fe80000100800 */
[----:B------:R3:W-:Y:S04]  /*37520*/  LDGSTS.E [R3+0x5300], [R8.64], P3 ;  /* 0x0530000008037fae */ /* 0x0007e80009921844 */
[----:B-1----:R-:W4:Y:S04]  /*37530*/  LDL.LU R25, [R1+0x1c44] ;  /* 0x001c440001197983 */ /* 0x002f280000300800 */
[----:B------:R1:W-:Y:S04]  /*37540*/  STL [R1+0x1bc0], R36 ;  /* 0x001bc02401007387 */ /* 0x0003e80000100800 */
[----:B------:R-:W4:Y:S01]  /*37550*/  LDL.LU R21, [R1+0x1c4c] ;  /* 0x001c4c0001157983 */ /* 0x000f220000300800 */
[----:B---3--:R-:W-:Y:S01]  /*37560*/  IMAD.MOV.U32 R9, RZ, RZ, R36 ;  /* 0x000000ffff097224 */ /* 0x008fe200078e0024 */
[----:B------:R-:W-:-:S02]  /*37570*/  MOV R8, R33 ;  /* 0x0000002100087202 */ /* 0x000fc40000000f00 */
[----:B-1----:R-:W3:Y:S04]  /*37580*/  LDL.LU R36, [R1+0x1c40] ;  /* 0x001c400001247983 */ /* 0x002ee80000300800 */
[----:B------:R-:W3:Y:S01]  /*37590*/  LDL.LU R33, [R1+0x1c48] ;  /* 0x001c480001217983 */ /* 0x000ee20000300800 */
[----:B------:R-:W-:-:S04]  /*375a0*/  ISETP.GT.AND P2, PT, R4, 0x18, PT ;  /* 0x000000180400780c */ /* 0x000fc80003f44270 */
[----:B------:R-:W-:-:S04]  /*375b0*/  SEL R5, RZ, 0x4, !P2 ;  /* 0x00000004ff057807 */ /* 0x000fc80005000000 */
[----:B------:R-:W-:-:S04]  /*375c0*/  SEL R5, R5, RZ, !P1 ;  /* 0x000000ff05057207 */ /* 0x000fc80004800000 */
[----:B------:R-:W-:Y:S11]  /*375d0*/  ISETP.NE.U32.AND P2, PT, R5, RZ, PT ;  /* 0x000000ff0500720c */ /* 0x000ff60003f45070 */
[----:B------:R-:W-:Y:S02]  /*375e0*/  @!UPT UIADD3 URZ, URZ, URZ, URZ ;  /* 0x0000003f3f3ff290 */ /* 0x000fe4000fffe03f */
[----:B------:R1:W-:Y:S01]  /*375f0*/  LDGSTS.E [R3+0x6000], [R8.64], P2 ;  /* 0x0600000008037fae */ /* 0x0003e20009121844 */
[----:B--2---:R-:W-:-:S05]  /*37600*/  IADD3 R16, P3, R16, R180, RZ ;  /* 0x000000b410107210 */ /* 0x004fca0007f7e0ff */
[----:B------:R-:W-:Y:S01]  /*37610*/  STL [R1+0x1bcc], R16 ;  /* 0x001bcc1001007387 */ /* 0x000fe20000100800 */
[----:B-1----:R-:W-:Y:S01]  /*37620*/  IMAD.MOV.U32 R8, RZ, RZ, R16 ;  /* 0x000000ffff087224 */ /* 0x002fe200078e0010 */
[----:B------:R-:W-:Y:S01]  /*37630*/  IADD3 R28, P5, R28, R180, RZ ;  /* 0x000000b41c1c7210 */ /* 0x000fe20007fbe0ff */
[----:B------:R-:W-:-:S04]  /*37640*/  IMAD.X R29, R29, 0x1, R0, P3 ;  /* 0x000000011d1d7824 */ /* 0x000fc800018e0600 */
[----:B------:R-:W-:Y:S01]  /*37650*/  IMAD.X R32, R32, 0x1, R0, P5 ;  /* 0x0000000120207824 */ /* 0x000fe200028e0600 */
[----:B------:R1:W-:Y:S01]  /*37660*/  STL [R1+0x1bc8], R29 ;  /* 0x001bc81d01007387 */ /* 0x0003e20000100800 */
[----:B------:R-:W-:-:S03]  /*37670*/  IMAD.MOV.U32 R9, RZ, RZ, R29 ;  /* 0x000000ffff097224 */ /* 0x000fc600078e001d */
[----:B------:R-:W-:Y:S04]  /*37680*/  STL [R1+0x1bd4], R28 ;  /* 0x001bd41c01007387 */ /* 0x000fe80000100800 */
[----:B------:R2:W-:Y:S04]  /*37690*/  LDGSTS.E [R3+0x6100], [R8.64], P2 ;  /* 0x0610000008037fae */ /* 0x0005e80009121844 */
[----:B-1----:R-:W3:Y:S04]  /*376a0*/  LDL.LU R29, [R1+0x1c54] ;  /* 0x001c5400011d7983 */ /* 0x002ee80000300800 */
[----:B------:R1:W-:Y:S04]  /*376b0*/  STL [R1+0x1bd0], R32 ;  /* 0x001bd02001007387 */ /* 0x0003e80000100800 */
[----:B------:R-:W3:Y:S01]  /*376c0*/  LDL.LU R16, [R1+0x1c5c] ;  /* 0x001c5c0001107983 */ /* 0x000ee20000300800 */
[----:B--2---:R-:W-:-:S03]  /*376d0*/  IMAD.MOV.U32 R9, RZ, RZ, R32 ;  /* 0x000000ffff097224 */ /* 0x004fc600078e0020 */
[----:B-1----:R-:W3:Y:S01]  /*376e0*/  LDL.LU R32, [R1+0x1c50] ;  /* 0x001c500001207983 */ /* 0x002ee20000300800 */
[----:B------:R-:W-:-:S03]  /*376f0*/  IMAD.MOV.U32 R8, RZ, RZ, R28 ;  /* 0x000000ffff087224 */ /* 0x000fc600078e001c */
[----:B------:R-:W3:Y:S01]  /*37700*/  LDL.LU R28, [R1+0x1c58] ;  /* 0x001c5800011c7983 */ /* 0x000ee20000300800 */
[----:B------:R-:W-:Y:S01]  /*37710*/  HMMA.1688.F32.TF32 R240, R240, R66, R244 ;  /* 0x00000042f0f0723c */ /* 0x000fe200000810f4 */
[----:B------:R-:W-:Y:S02]  /*37720*/  ISETP.GT.AND P3, PT, R4, 0x1c, PT ;  /* 0x0000001c0400780c */ /* 0x000fe40003f64270 */
[----:B------:R1:W-:Y:S02]  /*37730*/  LDGSTS.E [R3+0x6200], [R8.64], P2 ;  /* 0x0620000008037fae */ /* 0x0003e40009121844 */
[----:B------:R-:W-:-:S04]  /*37740*/  SEL R5, RZ, 0x4, !P3 ;  /* 0x00000004ff057807 */ /* 0x000fc80005800000 */
[----:B------:R-:W-:-:S04]  /*37750*/  SEL R5, R5, RZ, !P1 ;  /* 0x000000ff05057207 */ /* 0x000fc80004800000 */
[----:B------:R-:W-:Y:S02]  /*37760*/  ISETP.NE.U32.AND P3, PT, R5, RZ, PT ;  /* 0x000000ff0500720c */ /* 0x000fe40003f65070 */
[----:B----4-:R-:W-:-:S05]  /*37770*/  IADD3 R20, P5, R20, R180, RZ ;  /* 0x000000b414147210 */ /* 0x010fca0007fbe0ff */
[----:B------:R-:W-:Y:S01]  /*37780*/  IMAD.X R24, R24, 0x1, R0, P5 ;  /* 0x0000000118187824 */ /* 0x000fe200028e0600 */
[----:B------:R-:W-:Y:S04]  /*37790*/  STL [R1+0x1bdc], R20 ;  /* 0x001bdc1401007387 */ /* 0x000fe80000100800 */
[----:B------:R4:W-:Y:S04]  /*377a0*/  STL [R1+0x1bd8], R24 ;  /* 0x001bd81801007387 */ /* 0x0009e80000100800 */
[----:B------:R-:W2:Y:S04]  /*377b0*/  LDL.LU R244, [R1+0x11c0] ;  /* 0x0011c00001f47983 */ /* 0x000ea80000300800 */
[----:B------:R-:W2:Y:S04]  /*377c0*/  LDL.LU R245, [R1+0x11c4] ;  /* 0x0011c40001f57983 */ /* 0x000ea80000300800 */
[----:B------:R-:W2:Y:S04]  /*377d0*/  LDL.LU R246, [R1+0x11c8] ;  /* 0x0011c80001f67983 */ /* 0x000ea80000300800 */
[----:B------:R-:W2:Y:S01]  /*377e0*/  LDL.LU R247, [R1+0x11cc] ;  /* 0x0011cc0001f77983 */ /* 0x000ea20000300800 */
[----:B-1----:R-:W-:-:S02]  /*377f0*/  IMAD.MOV.U32 R9, RZ, RZ, R24 ;  /* 0x000000ffff097224 */ /* 0x002fc400078e0018 */
[----:B------:R-:W-:Y:S01]  /*37800*/  IMAD.MOV.U32 R8, RZ, RZ, R20 ;  /* 0x000000ffff087224 */ /* 0x000fe200078e0014 */
[----:B----4-:R-:W4:Y:S04]  /*37810*/  LDL.LU R24, [R1+0x18e0] ;  /* 0x0018e00001187983 */ /* 0x010f280000300800 */
[----:B------:R-:W4:Y:S04]  /*37820*/  LDL.LU R20, [R1+0x18e4] ;  /* 0x0018e40001147983 */ /* 0x000f280000300800 */
[----:B------:R1:W-:Y:S01]  /*37830*/  LDGSTS.E [R3+0x6300], [R8.64], P2 ;  /* 0x0630000008037fae */ /* 0x0003e20009121844 */
[----:B------:R-:W-:-:S02]  /*37840*/  IADD3 R25, P2, R25, R180, RZ ;  /* 0x000000b419197210 */ /* 0x000fc40007f5e0ff */
[----:B------:R-:W-:-:S03]  /*37850*/  IADD3 R21, P5, R21, R180, RZ ;  /* 0x000000b415157210 */ /* 0x000fc60007fbe0ff */
[----:B------:R3:W-:Y:S02]  /*37860*/  STL [R1+0x1c44], R25 ;  /* 0x001c441901007387 */ /* 0x0007e40000100800 */
[----:B---3--:R-:W-:Y:S01]  /*37870*/  IADD3.X R36, R36, R0, RZ, P2, !PT ;  /* 0x0000000024247210 */ /* 0x008fe200017fe4ff */
[----:B-1----:R-:W-:Y:S02]  /*37880*/  IMAD.MOV.U32 R8, RZ, RZ, R25 ;  /* 0x000000ffff087224 */ /* 0x002fe400078e0019 */
[----:B------:R-:W-:Y:S02]  /*37890*/  IMAD.X R33, R33, 0x1, R0, P5 ;  /* 0x0000000121217824 */ /* 0x000fe400028e0600 */
[----:B------:R-:W-:Y:S01]  /*378a0*/  STL [R1+0x1c40], R36 ;  /* 0x001c402401007387 */ /* 0x000fe20000100800 */
[----:B------:R-:W-:-:S03]  /*378b0*/  IMAD.MOV.U32 R9, RZ, RZ, R36 ;  /* 0x000000ffff097224 */ /* 0x000fc600078e0024 */
[----:B------:R-:W-:Y:S04]  /*378c0*/  STL [R1+0x1c4c], R21 ;  /* 0x001c4c1501007387 */ /* 0x000fe80000100800 */
[----:B------:R-:W3:Y:S04]  /*378d0*/  LDL.LU R25, [R1+0x18ec] ;  /* 0x0018ec0001197983 */ /* 0x000ee80000300800 */
[----:B------:R1:W-:Y:S04]  /*378e0*/  STL [R1+0x1c48], R33 ;  /* 0x001c482101007387 */ /* 0x0003e80000100800 */
[----:B------:R-:W3:Y:S04]  /*378f0*/  LDL.LU R5, [R1+0x18f4] ;  /* 0x0018f40001057983 */ /* 0x000ee80000300800 */
[----:B------:R1:W-:Y:S02]  /*37900*/  LDGSTS.E [R3+0x7000], [R8.64], P3 ;  /* 0x0700000008037fae */ /* 0x0003e40009921844 */
[----:B-1----:R-:W-:-:S02]  /*37910*/  IMAD.MOV.U32 R9, RZ, RZ, R33 ;  /* 0x000000ffff097224 */ /* 0x002fc400078e0021 */
[----:B------:R-:W3:Y:S01]  /*37920*/  LDL.LU R33, [R1+0x18e8] ;  /* 0x0018e80001217983 */ /* 0x000ee20000300800 */
[----:B------:R-:W-:-:S03]  /*37930*/  IMAD.MOV.U32 R8, RZ, RZ, R21 ;  /* 0x000000ffff087224 */ /* 0x000fc600078e0015 */
[----:B------:R-:W3:Y:S04]  /*37940*/  LDL.LU R21, [R1+0x18f0] ;  /* 0x0018f00001157983 */ /* 0x000ee80000300800 */
[----:B------:R1:W-:Y:S01]  /*37950*/  LDGSTS.E [R3+0x7100], [R8.64], P3 ;  /* 0x0710000008037fae */ /* 0x0003e20009921844 */
[-C--:B------:R-:W-:Y:S02]  /*37960*/  IADD3 R29, P2, R29, R180.reuse, RZ ;  /* 0x000000b41d1d7210 */ /* 0x080fe40007f5e0ff */
[----:B------:R-:W-:-:S03]  /*37970*/  IADD3 R16, P5, R16, R180, RZ ;  /* 0x000000b410107210 */ /* 0x000fc60007fbe0ff */
[----:B-1----:R-:W-:Y:S02]  /*37980*/  IMAD.MOV.U32 R8, RZ, RZ, R29 ;  /* 0x000000ffff087224 */ /* 0x002fe400078e001d */
[----:B------:R-:W-:Y:S01]  /*37990*/  IMAD.X R32, R32, 0x1, R0, P2 ;  /* 0x0000000120207824 */ /* 0x000fe200010e0600 */
[----:B------:R-:W-:Y:S03]  /*379a0*/  STL [R1+0x1c54], R29 ;  /* 0x001c541d01007387 */ /* 0x000fe60000100800 */
[----:B------:R-:W-:Y:S02]  /*379b0*/  IMAD.MOV.U32 R9, RZ, RZ, R32 ;  /* 0x000000ffff097224 */ /* 0x000fe400078e0020 */
[----:B------:R-:W-:Y:S01]  /*379c0*/  IMAD.X R28, R28, 0x1, R0, P5 ;  /* 0x000000011c1c7824 */ /* 0x000fe200028e0600 */
[----:B------:R1:W-:Y:S04]  /*379d0*/  STL [R1+0x1c50], R32 ;  /* 0x001c502001007387 */ /* 0x0003e80000100800 */
[----:B------:R-:W-:Y:S04]  /*379e0*/  STL [R1+0x1c5c], R16 ;  /* 0x001c5c1001007387 */ /* 0x000fe80000100800 */
[----:B------:R1:W-:Y:S04]  /*379f0*/  LDGSTS.E [R3+0x7200], [R8.64], P3 ;  /* 0x0720000008037fae */ /* 0x0003e80009921844 */
[----:B------:R1:W-:Y:S04]  /*37a00*/  STL [R1+0x1c58], R28 ;  /* 0x001c581c01007387 */ /* 0x0003e80000100800 */
[----:B------:R-:W3:Y:S01]  /*37a10*/  LDL.LU R37, [R1+0x18f8] ;  /* 0x0018f80001257983 */ /* 0x000ee20000300800 */
[----:B-1----:R-:W-:-:S03]  /*37a20*/  MOV R9, R28 ;  /* 0x0000001c00097202 */ /* 0x002fc60000000f00 */
[----:B------:R-:W3:Y:S04]  /*37a30*/  LDL.LU R32, [R1+0x18fc] ;  /* 0x0018fc0001207983 */ /* 0x000ee80000300800 */
[----:B------:R-:W1:Y:S01]  /*37a40*/  S2R R28, SR_TID.X ;  /* 0x00000000001c7919 */ /* 0x000e620000002100 */
[----:B------:R-:W-:-:S03]  /*37a50*/  IMAD.MOV.U32 R8, RZ, RZ, R16 ;  /* 0x000000ffff087224 */ /* 0x000fc600078e0010 */
[----:B------:R-:W3:Y:S04]  /*37a60*/  LDL.LU R29, [R1+0x1960] ;  /* 0x00196000011d7983 */ /* 0x000ee80000300800 */
[----:B------:R-:W3:Y:S01]  /*37a70*/  LDL.LU R16, [R1+0x1964] ;  /* 0x0019640001107983 */ /* 0x000ee20000300800 */
[----:B------:R-:W-:-:S03]  /*37a80*/  ISETP.GT.AND P2, PT, R4, 0x1, PT ;  /* 0x000000010400780c */ /* 0x000fc60003f44270 */
[----:B------:R1:W-:Y:S02]  /*37a90*/  LDGSTS.E [R3+0x7300], [R8.64], P3 ;  /* 0x0730000008037fae */ /* 0x0003e40009921844 */
[----:B-1----:R-:W-:Y:S02]  /*37aa0*/  LOP3.LUT R28, R28, 0x3f, RZ, 0xc0, !PT ;  /* 0x0000003f1c1c7812 */ /* 0x002fe400078ec0ff */
[----:B------:R-:W-:-:S03]  /*37ab0*/  SEL R3, RZ, 0x4, !P2 ;  /* 0x00000004ff037807 */ /* 0x000fc60005000000 */
[----:B------:R-:W-:Y:S01]  /*37ac0*/  IMAD.SHL.U32 R28, R28, 0x4, RZ ;  /* 0x000000041c1c7824 */ /* 0x000fe200078e00ff */
[----:B------:R-:W-:-:S04]  /*37ad0*/  SEL R3, R3, RZ, !P1 ;  /* 0x000000ff03037207 */ /* 0x000fc80004800000 */
[----:B------:R-:W-:Y:S02]  /*37ae0*/  LOP3.LUT R28, R28, 0x20, RZ, 0x3c, !PT ;  /* 0x000000201c1c7812 */ /* 0x000fe400078e3cff */
[----:B------:R-:W-:-:S03]  /*37af0*/  ISETP.NE.U32.AND P2, PT, R3, RZ, PT ;  /* 0x000000ff0300720c */ /* 0x000fc60003f45070 */
[----:B------:R-:W-:Y:S01]  /*37b00*/  IMAD R3, R144, 0x8000, R28 ;  /* 0x0000800090037824 */ /* 0x000fe200078e021c */
[----:B--2---:R-:W-:Y:S01]  /*37b10*/  HMMA.1688.F32.TF32 R68, R232, R6, R244 ;  /* 0x00000006e844723c */ /* 0x004fe200000810f4 */
[----:B----4-:R-:W-:-:S05]  /*37b20*/  IADD3 R20, P3, R20, R180, RZ ;  /* 0x000000b414147210 */ /* 0x010fca0007f7e0ff */
[----:B------:R-:W-:Y:S02]  /*37b30*/  IMAD.X R24, R24, 0x1, R0, P3 ;  /* 0x0000000118187824 */ /* 0x000fe400018e0600 */
[----:B------:R-:W-:Y:S02]  /*37b40*/  IMAD.MOV.U32 R6, RZ, RZ, R20 ;  /* 0x000000ffff067224 */ /* 0x000fe400078e0014 */
[----:B------:R-:W-:-:S05]  /*37b50*/  IMAD.MOV.U32 R7, RZ, RZ, R24 ;  /* 0x000000ffff077224 */ /* 0x000fca00078e0018 */
[----:B------:R1:W-:Y:S08]  /*37b60*/  LDGSTS.E [R3+0x400], [R6.64], P2 ;  /* 0x0040000006037fae */ /* 0x0003f00009121844 */
[----:B------:R-:W-:Y:S04]  /*37b70*/  STL.64 [R1+0x8c0], R68 ;  /* 0x0008c04401007387 */ /* 0x000fe80000100a00 */
[----:B------:R-:W-:Y:S04]  /*37b80*/  STL.64 [R1+0x8c8], R70 ;  /* 0x0008c84601007387 */ /* 0x000fe80000100a00 */
[----:B------:R-:W-:Y:S04]  /*37b90*/  STL [R1+0x18e4], R20 ;  /* 0x0018e41401007387 */ /* 0x000fe80000100800 */
[----:B------:R2:W-:Y:S04]  /*37ba0*/  STL [R1+0x18e0], R24 ;  /* 0x0018e01801007387 */ /* 0x0005e80000100800 */
[----:B------:R-:W4:Y:S04]  /*37bb0*/  LDL.LU R28, [R1+0x1968] ;  /* 0x00196800011c7983 */ /* 0x000f280000300800 */
[----:B--2---:R-:W2:Y:S04]  /*37bc0*/  LDL.LU R24, [R1+0x196c] ;  /* 0x00196c0001187983 */ /* 0x004ea80000300800 */
[----:B------:R-:W4:Y:S01]  /*37bd0*/  LDL.LU R20, [R1+0x1970] ;  /* 0x0019700001147983 */ /* 0x000f220000300800 */
[----:B---3--:R-:W-:-:S03]  /*37be0*/  IADD3 R25, P3, R25, R180, RZ ;  /* 0x000000b419197210 */ /* 0x008fc60007f7e0ff */
[----:B------:R-:W3:Y:S01]  /*37bf0*/  LDL.LU R9, [R1+0x1974] ;  /* 0x0019740001097983 */ /* 0x000ee20000300800 */
[----:B------:R-:W-:-:S03]  /*37c00*/  IADD3 R5, P5, R5, R180, RZ ;  /* 0x000000b405057210 */ /* 0x000fc60007fbe0ff */
[----:B------:R-:W-:Y:S01]  /*37c10*/  STL [R1+0x18ec], R25 ;  /* 0x0018ec1901007387 */ /* 0x000fe20000100800 */
[----:B-1----:R-:W-:Y:S02]  /*37c20*/  IMAD.MOV.U32 R6, RZ, RZ, R25 ;  /* 0x000000ffff067224 */ /* 0x002fe400078e0019 */
[--C-:B------:R-:W-:Y:S02]  /*37c30*/  IMAD.X R33, R33, 0x1, R0.reuse, P3 ;  /* 0x0000000121217824 */ /* 0x100fe400018e0600 */
[----:B------:R-:W-:-:S03]  /*37c40*/  IMAD.X R21, R21, 0x1, R0, P5 ;  /* 0x0000000115157824 */ /* 0x000fc600028e0600 */
[----:B------:R1:W-:Y:S01]  /*37c50*/  STL [R1+0x18e8], R33 ;  /* 0x0018e82101007387 */ /* 0x0003e20000100800 */
[----:B------:R-:W-:-:S03]  /*37c60*/  IMAD.MOV.U32 R7, RZ, RZ, R33 ;  /* 0x000000ffff077224 */ /* 0x000fc600078e0021 */
[----:B------:R-:W-:Y:S04]  /*37c70*/  STL [R1+0x18f4], R5 ;  /* 0x0018f40501007387 */ /* 0x000fe80000100800 */
[----:B------:R1:W-:Y:S04]  /*37c80*/  STL [R1+0x18f0], R21 ;  /* 0x0018f01501007387 */ /* 0x0003e80000100800 */
[----:B------:R-:W3:Y:S04]  /*37c90*/  LDL.LU R36, [R1+0x1978] ;  /* 0x0019780001247983 */ /* 0x000ee80000300800 */
[----:B------:R1:W-:Y:S04]  /*37ca0*/  LDGSTS.E [R3+0x500], [R6.64], P2 ;  /* 0x0050000006037fae */ /* 0x0003e80009121844 */
[----:B-1----:R-:W3:Y:S04]  /*37cb0*/  LDL.LU R33, [R1+0x197c] ;  /* 0x00197c0001217983 */ /* 0x002ee80000300800 */
[----:B------:R-:W3:Y:S01]  /*37cc0*/  LDL.LU R25, [R1+0x19e0] ;  /* 0x0019e00001197983 */ /* 0x000ee20000300800 */
[----:B------:R-:W-:-:S03]  /*37cd0*/  MOV R7, R21 ;  /* 0x0000001500077202 */ /* 0x000fc60000000f00 */
[----:B------:R-:W3:Y:S01]  /*37ce0*/  LDL.LU R21, [R1+0x19e4] ;  /* 0x0019e40001157983 */ /* 0x000ee20000300800 */
[----:B------:R-:W-:Y:S01]  /*37cf0*/  IMAD.MOV.U32 R6, RZ, RZ, R5 ;  /* 0x000000ffff067224 */ /* 0x000fe200078e0005 */
[----:B------:R-:W-:-:S04]  /*37d00*/  ISETP.GT.AND P3, PT, R4, 0x5, PT ;  /* 0x000000050400780c */ /* 0x000fc80003f64270 */
[----:B------:R1:W-:Y:S01]  /*37d10*/  LDGSTS.E [R3+0x600], [R6.64], P2 ;  /* 0x0060000006037fae */ /* 0x0003e20009121844 */
[----:B------:R-:W-:-:S04]  /*37d20*/  SEL R5, RZ, 0x4, !P3 ;  /* 0x00000004ff057807 */ /* 0x000fc80005800000 */
[----:B------:R-:W-:-:S04]  /*37d30*/  SEL R5, R5, RZ, !P1 ;  /* 0x000000ff05057207 */ /* 0x000fc80004800000 */
[----:B------:R-:W-:Y:S02]  /*37d40*/  ISETP.NE.U32.AND P3, PT, R5, RZ, PT ;  /* 0x000000ff0500720c */ /* 0x000fe40003f65070 */
[----:B------:R-:W-:-:S05]  /*37d50*/  IADD3 R32, P5, R32, R180, RZ ;  /* 0x000000b420207210 */ /* 0x000fca0007fbe0ff */
[----:B------:R-:W-:Y:S02]  /*37d60*/  IMAD.X R37, R37, 0x1, R0, P5 ;  /* 0x0000000125257824 */ /* 0x000fe400028e0600 */
[----:B-1----:R-:W-:Y:S01]  /*37d70*/  IMAD.MOV.U32 R6, RZ, RZ, R32 ;  /* 0x000000ffff067224 */ /* 0x002fe200078e0020 */
[----:B------:R-:W-:Y:S01]  /*37d80*/  IADD3 R16, P6, R16, R180, RZ ;  /* 0x000000b410107210 */ /* 0x000fe20007fde0ff */
[----:B------:R-:W-:Y:S01]  /*37d90*/  IMAD.MOV.U32 R7, RZ, RZ, R37 ;  /* 0x000000ffff077224 */ /* 0x000fe200078e0025 */
[----:B------:R1:W-:Y:S03]  /*37da0*/  STL [R1+0x18fc], R32 ;  /* 0x0018fc2001007387 */ /* 0x0003e60000100800 */
[----:B------:R-:W-:Y:S01]  /*37db0*/  IMAD.X R29, R29, 0x1, R0, P6 ;  /* 0x000000011d1d7824 */ /* 0x000fe200030e0600 */
[----:B------:R-:W-:Y:S04]  /*37dc0*/  STL [R1+0x18f8], R37 ;  /* 0x0018f82501007387 */ /* 0x000fe80000100800 */
[----:B------:R-:W-:Y:S04]  /*37dd0*/  STL [R1+0x1964], R16 ;  /* 0x0019641001007387 */ /* 0x000fe80000100800 */
[----:B------:R1:W-:Y:S04]  /*37de0*/  LDGSTS.E [R3+0x700], [R6.64], P2 ;  /* 0x0070000006037fae */ /* 0x0003e80009121844 */
[----:B------:R1:W-:Y:S04]  /*37df0*/  STL [R1+0x1960], R29 ;  /* 0x0019601d01007387 */ /* 0x0003e80000100800 */
[----:B-1----:R-:W3:Y:S01]  /*37e00*/  LDL.LU R32, [R1+0x19e8] ;  /* 0x0019e80001207983 */ /* 0x002ee20000300800 */
[----:B------:R-:W-:-:S03]  /*37e10*/  IMAD.MOV.U32 R7, RZ, RZ, R29 ;  /* 0x000000ffff077224 */ /* 0x000fc600078e001d */
[----:B------:R-:W3:Y:S01]  /*37e20*/  LDL.LU R29, [R1+0x19ec] ;  /* 0x0019ec00011d7983 */ /* 0x000ee20000300800 */
[----:B------:R-:W-:-:S03]  /*37e30*/  IMAD.MOV.U32 R6, RZ, RZ, R16 ;  /* 0x000000ffff067224 */ /* 0x000fc600078e0010 */
[----:B------:R-:W3:Y:S04]  /*37e40*/  LDL.LU R16, [R1+0x19f0] ;  /* 0x0019f00001107983 */ /* 0x000ee80000300800 */
[----:B------:R-:W3:Y:S04]  /*37e50*/  LDL.LU R8, [R1+0x19f4] ;  /* 0x0019f40001087983 */ /* 0x000ee80000300800 */
[----:B------:R1:W-:Y:S01]  /*37e60*/  LDGSTS.E [R3+0x1400], [R6.64], P3 ;  /* 0x0140000006037fae */ /* 0x0003e20009921844 */
[----:B--2---:R-:W-:-:S05]  /*37e70*/  IADD3 R24, P2, R24, R180, RZ ;  /* 0x000000b418187210 */ /* 0x004fca0007f5e0ff */
[----:B----4-:R-:W-:Y:S01]  /*37e80*/  IMAD.X R28, R28, 0x1, R0, P2 ;  /* 0x000000011c1c7824 */ /* 0x010fe200010e0600 */
[----:B---3--:R-:W-:Y:S01]  /*37e90*/  IADD3 R9, P5, R9, R180, RZ ;  /* 0x000000b409097210 */ /* 0x008fe20007fbe0ff */
[----:B-1----:R-:W-:Y:S01]  /*37ea0*/  IMAD.MOV.U32 R6, RZ, RZ, R24 ;  /* 0x000000ffff067224 */ /* 0x002fe200078e0018 */
[----:B------:R-:W-:Y:S01]  /*37eb0*/  STL [R1+0x196c], R24 ;  /* 0x00196c1801007387 */ /* 0x000fe20000100800 */
[----:B------:R-:W-:Y:S02]  /*37ec0*/  IMAD.MOV.U32 R7, RZ, RZ, R28 ;  /* 0x000000ffff077224 */ /* 0x000fe400078e001c */
[----:B------:R-:W-:Y:S01]  /*37ed0*/  IMAD.X R20, R20, 0x1, R0, P5 ;  /* 0x0000000114147824 */ /* 0x000fe200028e0600 */
[----:B------:R1:W-:Y:S04]  /*37ee0*/  STL [R1+0x1968], R28 ;  /* 0x0019681c01007387 */ /* 0x0003e80000100800 */
[----:B------:R-:W-:Y:S04]  /*37ef0*/  STL [R1+0x1974], R9 ;  /* 0x0019740901007387 */ /* 0x000fe80000100800 */
[----:B------:R2:W-:Y:S04]  /*37f00*/  STL [R1+0x1970], R20 ;  /* 0x0019701401007387 */ /* 0x0005e80000100800 */
[----:B------:R3:W-:Y:S04]  /*37f10*/  LDGSTS.E [R3+0x1500], [R6.64], P3 ;  /* 0x0150000006037fae */ /* 0x0007e80009921844 */
[----:B-1----:R-:W4:Y:S04]  /*37f20*/  LDL.LU R28, [R1+0x19f8] ;  /* 0x0019f800011c7983 */ /* 0x002f280000300800 */
[----:B------:R-:W4:Y:S01]  /*37f30*/  LDL.LU R24, [R1+0x19fc] ;  /* 0x0019fc0001187983 */ /* 0x000f220000300800 */
[----:B---3--:R-:W-:Y:S01]  /*37f40*/  IMAD.MOV.U32 R7, RZ, RZ, R20 ;  /* 0x000000ffff077224 */ /* 0x008fe200078e0014 */
[----:B------:R-:W-:-:S02]  /*37f50*/  MOV R6, R9 ;  /* 0x0000000900067202 */ /* 0x000fc40000000f00 */
[----:B--2---:R-:W2:Y:S04]  /*37f60*/  LDL.LU R20, [R1+0x1a60] ;  /* 0x001a600001147983 */ /* 0x004ea80000300800 */
[----:B------:R-:W3:Y:S04]  /*37f70*/  LDL.LU R9, [R1+0x1a64] ;  /* 0x001a640001097983 */ /* 0x000ee80000300800 */
[----:B------:R1:W-:Y:S01]  /*37f80*/  LDGSTS.E [R3+0x1600], [R6.64], P3 ;  /* 0x0160000006037fae */ /* 0x0003e20009921844 */
[----:B------:R-:W-:-:S05]  /*37f90*/  IADD3 R33, P5, R33, R180, RZ ;  /* 0x000000b421217210 */ /* 0x000fca0007fbe0ff */
[--C-:B------:R-:W-:Y:S01]  /*37fa0*/  IMAD.X R36, R36, 0x1, R0.reuse, P5 ;  /* 0x0000000124247824 */ /* 0x100fe200028e0600 */
[----:B------:R-:W-:Y:S01]  /*37fb0*/  IADD3 R21, P6, R21, R180, RZ ;  /* 0x000000b415157210 */ /* 0x000fe20007fde0ff */
[----:B------:R-:W-:Y:S04]  /*37fc0*/  STL [R1+0x197c], R33 ;  /* 0x00197c2101007387 */ /* 0x000fe80000100800 */
[----:B------:R-:W-:Y:S01]  /*37fd0*/  IMAD.X R25, R25, 0x1, R0, P6 ;  /* 0x0000000119197824 */ /* 0x000fe200030e0600 */
[----:B------:R1:W-:Y:S02]  /*37fe0*/  STL [R1+0x1978], R36 ;  /* 0x0019782401007387 */ /* 0x0003e40000100800 */
[----:B-1----:R-:W-:Y:S02]  /*37ff0*/  IMAD.MOV.U32 R6, RZ, RZ, R33 ;  /* 0x000000ffff067224 */ /* 0x002fe400078e0021 */
[----:B------:R-:W-:Y:S01]  /*38000*/  IMAD.MOV.U32 R7, RZ, RZ, R36 ;  /* 0x000000ffff077224 */ /* 0x000fe200078e0024 */
[----:B------:R-:W-:Y:S04]  /*38010*/  STL [R1+0x19e4], R21 ;  /* 0x0019e41501007387 */ /* 0x000fe80000100800 */
[----:B------:R1:W-:Y:S04]  /*38020*/  STL [R1+0x19e0], R25 ;  /* 0x0019e01901007387 */ /* 0x0003e80000100800 */
[----:B------:R-:W2:Y:S04]  /*38030*/  LDL.LU R36, [R1+0x1a68] ;  /* 0x001a680001247983 */ /* 0x000ea80000300800 */
[----:B------:R-:W2:Y:S04]  /*38040*/  LDL.LU R33, [R1+0x1a6c] ;  /* 0x001a6c0001217983 */ /* 0x000ea80000300800 */
[----:B------:R1:W-:Y:S02]  /*38050*/  LDGSTS.E [R3+0x1700], [R6.64], P3 ;  /* 0x0170000006037fae */ /* 0x0003e40009921844 */
[----:B-1----:R-:W-:-:S02]  /*38060*/  IMAD.MOV.U32 R7, RZ, RZ, R25 ;  /* 0x000000ffff077224 */ /* 0x002fc400078e0019 */
[----:B------:R-:W-:Y:S01]  /*38070*/  IMAD.MOV.U32 R6, RZ, RZ, R21 ;  /* 0x000000ffff067224 */ /* 0x000fe200078e0015 */
[----:B------:R-:W2:Y:S04]  /*38080*/  LDL.LU R25, [R1+0x1a70] ;  /* 0x001a700001197983 */ /* 0x000ea80000300800 */
[----:B------:R-:W2:Y:S01]  /*38090*/  LDL.LU R21, [R1+0x1a74] ;  /* 0x001a740001157983 */ /* 0x000ea20000300800 */
[----:B------:R-:W-:-:S04]  /*380a0*/  ISETP.GT.AND P2, PT, R4, 0x9, PT ;  /* 0x000000090400780c */ /* 0x000fc80003f44270 */
[----:B------:R-:W-:-:S04]  /*380b0*/  SEL R5, RZ, 0x4, !P2 ;  /* 0x00000004ff057807 */ /* 0x000fc80005000000 */
[----:B------:R-:W-:-:S04]  /*380c0*/  SEL R5, R5, RZ, !P1 ;  /* 0x000000ff05057207 */ /* 0x000fc80004800000 */
[----:B------:R-:W-:Y:S11]  /*380d0*/  ISETP.NE.U32.AND P2, PT, R5, RZ, PT ;  /* 0x000000ff0500720c */ /* 0x000ff60003f45070 */
[----:B------:R-:W-:Y:S02]  /*380e0*/  @!UPT UIADD3 URZ, URZ, URZ, URZ ;  /* 0x0000003f3f3ff290 */ /* 0x000fe4000fffe03f */
[----:B------:R1:W-:Y:S01]  /*380f0*/  LDGSTS.E [R3+0x2400], [R6.64], P2 ;  /* 0x0240000006037fae */ /* 0x0003e20009121844 */
[----:B------:R-:W-:-:S05]  /*38100*/  IADD3 R29, P3, R29, R180, RZ ;  /* 0x000000b41d1d7210 */ /* 0x000fca0007f7e0ff */
[----:B------:R-:W-:Y:S01]  /*38110*/  IMAD.X R32, R32, 0x1, R0, P3 ;  /* 0x0000000120207824 */ /* 0x000fe200018e0600 */
[----:B------:R-:W-:Y:S01]  /*38120*/  IADD3 R8, P5, R8, R180, RZ ;  /* 0x000000b408087210 */ /* 0x000fe20007fbe0ff */
[----:B-1----:R-:W-:-:S03]  /*38130*/  IMAD.MOV.U32 R6, RZ, RZ, R29 ;  /* 0x000000ffff067224 */ /* 0x002fc600078e001d */
[----:B------:R-:W-:Y:S01]  /*38140*/  MOV R7, R32 ;  /* 0x0000002000077202 */ /* 0x000fe20000000f00 */
[----:B------:R-:W-:Y:S01]  /*38150*/  STL [R1+0x19ec], R29 ;  /* 0x0019ec1d01007387 */ /* 0x000fe20000100800 */
[----:B------:R-:W-:-:S03]  /*38160*/  IMAD.X R16, R16, 0x1, R0, P5 ;  /* 0x0000000110107824 */ /* 0x000fc600028e0600 */
[----:B------:R1:W-:Y:S04]  /*38170*/  STL [R1+0x19e8], R32 ;  /* 0x0019e82001007387 */ /* 0x0003e80000100800 */
[----:B------:R-:W-:Y:S04]  /*38180*/  STL [R1+0x19f4], R8 ;  /* 0x0019f40801007387 */ /* 0x000fe80000100800 */
[----:B------:R1:W-:Y:S04]  /*38190*/  STL [R1+0x19f0], R16 ;  /* 0x0019f01001007387 */ /* 0x0003e80000100800 */
[----:B------:R1:W-:Y:S04]  /*381a0*/  LDGSTS.E [R3+0x2500], [R6.64], P2 ;  /* 0x0250000006037fae */ /* 0x0003e80009121844 */
[----:B-1----:R-:W2:Y:S04]  /*381b0*/  LDL.LU R32, [R1+0x1a78] ;  /* 0x001a780001207983 */ /* 0x002ea80000300800 */
[----:B------:R-:W2:Y:S01]  /*381c0*/  LDL.LU R29, [R1+0x1a7c] ;  /* 0x001a7c00011d7983 */ /* 0x000ea20000300800 */
[----:B------:R-:W-:-:S02]  /*381d0*/  IMAD.MOV.U32 R7, RZ, RZ, R16 ;  /* 0x000000ffff077224 */ /* 0x000fc400078e0010 */
[----:B------:R-:W-:Y:S01]  /*381e0*/  IMAD.MOV.U32 R6, RZ, RZ, R8 ;  /* 0x000000ffff067224 */ /* 0x000fe200078e0008 */
[----:B------:R-:W2:Y:S04]  /*381f0*/  LDL.LU R16, [R1+0x1ae0] ;  /* 0x001ae00001107983 */ /* 0x000ea80000300800 */
[----:B------:R-:W2:Y:S01]  /*38200*/  LDL.LU R8, [R1+0x1ae4] ;  /* 0x001ae40001087983 */ /* 0x000ea20000300800 */
[----:B------:R-:W-:-:S03]  /*38210*/  ISETP.GT.AND P3, PT, R4, 0xd, PT ;  /* 0x0000000d0400780c */ /* 0x000fc60003f64270 */
[----:B------:R1:W-:Y:S01]  /*38220*/  LDGSTS.E [R3+0x2600], [R6.64], P2 ;  /* 0x0260000006037fae */ /* 0x0003e20009121844 */
[----:B------:R-:W-:-:S04]  /*38230*/  SEL R5, RZ, 0x4, !P3 ;  /* 0x00000004ff057807 */ /* 0x000fc80005800000 */
[----:B------:R-:W-:-:S04]  /*38240*/  SEL R5, R5, RZ, !P1 ;  /* 0x000000ff05057207 */ /* 0x000fc80004800000 */
[----:B------:R-:W-:Y:S02]  /*38250*/  ISETP.NE.U32.AND P3, PT, R5, RZ, PT ;  /* 0x000000ff0500720c */ /* 0x000fe40003f65070 */
[----:B----4-:R-:W-:-:S05]  /*38260*/  IADD3 R24, P5, R24, R180, RZ ;  /* 0x000000b418187210 */ /* 0x010fca0007fbe0ff */
[----:B------:R-:W-:Y:S01]  /*38270*/  IMAD.X R28, R28, 0x1, R0, P5 ;  /* 0x000000011c1c7824 */ /* 0x000fe200028e0600 */
[----:B---3--:R-:W-:Y:S01]  /*38280*/  IADD3 R9, P6, R9, R180, RZ ;  /* 0x000000b409097210 */ /* 0x008fe20007fde0ff */
[----:B------:R-:W-:Y:S01]  /*38290*/  STL [R1+0x19fc], R24 ;  /* 0x0019fc1801007387 */ /* 0x000fe20000100800 */
[----:B-1----:R-:W-:-:S03]  /*382a0*/  IMAD.MOV.U32 R6, RZ, RZ, R24 ;  /* 0x000000ffff067224 */ /* 0x002fc600078e0018 */
[----:B--2---:R-:W-:Y:S01]  /*382b0*/  IMAD.X R20, R20, 0x1, R0, P6 ;  /* 0x0000000114147824 */ /* 0x004fe200030e0600 */
[----:B------:R1:W-:Y:S01]  /*382c0*/  STL [R1+0x19f8], R28 ;  /* 0x0019f81c01007387 */ /* 0x0003e20000100800 */
[----:B------:R-:W-:-:S03]  /*382d0*/  IMAD.MOV.U32 R7, RZ, RZ, R28 ;  /* 0x000000ffff077224 */ /* 0x000fc600078e001c */
[----:B------:R-:W-:Y:S04]  /*382e0*/  STL [R1+0x1a64], R9 ;  /* 0x001a640901007387 */ /* 0x000fe80000100800 */
[----:B------:R2:W-:Y:S04]  /*382f0*/  STL [R1+0x1a60], R20 ;  /* 0x001a601401007387 */ /* 0x0005e80000100800 */
[----:B-1----:R-:W3:Y:S04]  /*38300*/  LDL.LU R28, [R1+0x1ae8] ;  /* 0x001ae800011c7983 */ /* 0x002ee80000300800 */
[----:B------:R1:W-:Y:S04]  /*38310*/  LDGSTS.E [R3+0x2700], [R6.64], P2 ;  /* 0x0270000006037fae */ /* 0x0003e80009121844 */
[----:B------:R-:W4:Y:S01]  /*38320*/  LDL.LU R24, [R1+0x1aec] ;  /* 0x001aec0001187983 */ /* 0x000f220000300800 */
[----:B-1----:R-:W-:-:S02]  /*38330*/  IMAD.MOV.U32 R7, RZ, RZ, R20 ;  /* 0x000000ffff077224 */ /* 0x002fc400078e0014 */
[----:B------:R-:W-:Y:S01]  /*38340*/  IMAD.MOV.U32 R6, RZ, RZ, R9 ;  /* 0x000000ffff067224 */ /* 0x000fe200078e0009 */
[----:B--2---:R-:W2:Y:S04]  /*38350*/  LDL.LU R20, [R1+0x1af0] ;  /* 0x001af00001147983 */ /* 0x004ea80000300800 */
[----:B------:R-:W2:Y:S01]  /*38360*/  LDL.LU R9, [R1+0x1af4] ;  /* 0x001af40001097983 */ /* 0x000ea20000300800 */
[----:B------:R-:W-:-:S03]  /*38370*/  IADD3 R33, P2, R33, R180, RZ ;  /* 0x000000b421217210 */ /* 0x000fc60007f5e0ff */
[----:B------:R1:W-:Y:S02]  /*38380*/  LDGSTS.E [R3+0x3400], [R6.64], P3 ;  /* 0x0340000006037fae */ /* 0x0003e40009921844 */
[----:B------:R-:W-:Y:S02]  /*38390*/  IMAD.X R36, R36, 0x1, R0, P2 ;  /* 0x0000000124247824 */ /* 0x000fe400010e0600 */
[----:B------:R-:W-:Y:S04]  /*383a0*/  STL [R1+0x1a6c], R33 ;  /* 0x001a6c2101007387 */ /* 0x000fe80000100800 */
[----:B------:R-:W-:Y:S01]  /*383b0*/  STL [R1+0x1a68], R36 ;  /* 0x001a682401007387 */ /* 0x000fe20000100800 */
[----:B-1----:R-:W-:Y:S01]  /*383c0*/  MOV R6, R33 ;  /* 0x0000002100067202 */ /* 0x002fe20000000f00 */
[----:B------:R-:W-:-:S05]  /*383d0*/  IMAD.MOV.U32 R7, RZ, RZ, R36 ;  /* 0x000000ffff077224 */ /* 0x000fca00078e0024 */
[----:B------:R1:W-:Y:S01]  /*383e0*/  LDGSTS.E [R3+0x3500], [R6.64], P3 ;  /* 0x0350000006037fae */ /* 0x0003e20009921844 */
[----:B------:R-:W-:-:S05]  /*383f0*/  IADD3 R21, P5, R21, R180, RZ ;  /* 0x000000b415157210 */ /* 0x000fca0007fbe0ff */
[----:B------:R-:W-:Y:S01]  /*38400*/  IMAD.X R25, R25, 0x1, R0, P5 ;  /* 0x0000000119197824 */ /* 0x000fe200028e0600 */
[----:B------:R-:W-:Y:S03]  /*38410*/  STL [R1+0x1a74], R21 ;  /* 0x001a741501007387 */ /* 0x000fe60000100800 */
[----:B-1----:R-:W-:Y:S01]  /*38420*/  IMAD.MOV.U32 R7, RZ, RZ, R25 ;  /* 0x000000ffff077224 */ /* 0x002fe200078e0019 */
        /* <DEDUP_REMOVED lines=11> */
[----:B------:R-:W-:-:S05]  /*384e0*/  IADD3 R29, P5, R29, R180, RZ ;  /* 0x000000b41d1d7210 */ /* 0x000fca0007fbe0ff */
[--C-:B------:R-:W-:Y:S01]  /*384f0*/  IMAD.X R32, R32, 0x1, R0.reuse, P5 ;  /* 0x0000000120207824 */ /* 0x100fe200028e0600 */
[----:B------:R-:W-:Y:S01]  /*38500*/  IADD3 R8, P6, R8, R180, RZ ;  /* 0x000000b408087210 */ /* 0x000fe20007fde0ff */
[----:B------:R-:W-:Y:S04]  /*38510*/  STL [R1+0x1a7c], R29 ;  /* 0x001a7c1d01007387 */ /* 0x000fe80000100800 */
[----:B------:R-:W-:Y:S01]  /*38520*/  IMAD.X R16, R16, 0x1, R0, P6 ;  /* 0x0000000110107824 */ /* 0x000fe200030e0600 */
[----:B------:R-:W-:Y:S01]  /*38530*/  STL [R1+0x1a78], R32 ;  /* 0x001a782001007387 */ /* 0x000fe20000100800 */
[----:B------:R-:W-:Y:S02]  /*38540*/  IMAD.MOV.U32 R6, RZ, RZ, R29 ;  /* 0x000000ffff067224 */ /* 0x000fe400078e001d */
        /* <DEDUP_REMOVED lines=9> */
[----:B------:R-:W2:Y:S04]  /*385e0*/  LDL.LU R8, [R1+0x1b74] ;  /* 0x001b740001087983 */ /* 0x000ea80000300800 */
[----:B------:R1:W-:Y:S01]  /*385f0*/  LDGSTS.E [R3+0x4400], [R6.64], P2 ;  /* 0x0440000006037fae */ /* 0x0003e20009121844 */
[----:B----4-:R-:W-:-:S05]  /*38600*/  IADD3 R24, P3, R24, R180, RZ ;  /* 0x000000b418187210 */ /* 0x010fca0007f7e0ff */
[----:B---3--:R-:W-:Y:S01]  /*38610*/  IMAD.X R28, R28, 0x1, R0, P3 ;  /* 0x000000011c1c7824 */ /* 0x008fe200018e0600 */
[----:B------:R-:W-:Y:S01]  /*38620*/  STL [R1+0x1aec], R24 ;  /* 0x001aec1801007387 */ /* 0x000fe20000100800 */
[----:B--2---:R-:W-:-:S03]  /*38630*/  IADD3 R9, P5, R9, R180, RZ ;  /* 0x000000b409097210 */ /* 0x004fc60007fbe0ff */
[----:B------:R3:W-:Y:S01]  /*38640*/  STL [R1+0x1ae8], R28 ;  /* 0x001ae81c01007387 */ /* 0x0007e20000100800 */
[----:B------:R-:W-:-:S03]  /*38650*/  IADD3.X R20, R20, R0, RZ, P5, !PT ;  /* 0x0000000014147210 */ /* 0x000fc60002ffe4ff */
[----:B------:R3:W-:Y:S04]  /*38660*/  STL [R1+0x1af4], R9 ;  /* 0x001af40901007387 */ /* 0x0007e80000100800 */
[----:B------:R4:W-:Y:S04]  /*38670*/  STL [R1+0x1af0], R20 ;  /* 0x001af01401007387 */ /* 0x0009e80000100800 */
[----:B------:R-:W2:Y:S04]  /*38680*/  LDL.LU R32, [R1+0x1b78] ;  /* 0x001b780001207983 */ /* 0x000ea80000300800 */
[----:B------:R-:W2:Y:S01]  /*38690*/  LDL.LU R29, [R1+0x1b7c] ;  /* 0x001b7c00011d7983 */ /* 0x000ea20000300800 */
[----:B-1----:R-:W-:-:S02]  /*386a0*/  IMAD.MOV.U32 R6, RZ, RZ, R24 ;  /* 0x000000ffff067224 */ /* 0x002fc400078e0018 */
[----:B------:R-:W-:Y:S02]  /*386b0*/  IMAD.MOV.U32 R7, RZ, RZ, R28 ;  /* 0x000000ffff077224 */ /* 0x000fe400078e001c */
[----:B---3--:R-:W3:Y:S04]  /*386c0*/  LDL.LU R28, [R1+0x1be0] ;  /* 0x001be000011c7983 */ /* 0x008ee80000300800 */
[----:B------:R1:W-:Y:S02]  /*386d0*/  LDGSTS.E [R3+0x4500], [R6.64], P2 ;  /* 0x0450000006037fae */ /* 0x0003e40009121844 */
[----:B-1----:R-:W-:Y:S02]  /*386e0*/  IMAD.MOV.U32 R6, RZ, RZ, R9 ;  /* 0x000000ffff067224 */ /* 0x002fe400078e0009 */
[----:B------:R-:W3:Y:S01]  /*386f0*/  LDL.LU R9, [R1+0x1be4] ;  /* 0x001be40001097983 */ /* 0x000ee20000300800 */
[----:B------:R-:W-:-:S03]  /*38700*/  IMAD.MOV.U32 R7, RZ, RZ, R20 ;  /* 0x000000ffff077224 */ /* 0x000fc600078e0014 */
[----:B------:R-:W3:Y:S04]  /*38710*/  LDL.LU R24, [R1+0x1bec] ;  /* 0x001bec0001187983 */ /* 0x000ee80000300800 */
[----:B----4-:R-:W3:Y:S01]  /*38720*/  LDL.LU R20, [R1+0x1bf4] ;  /* 0x001bf40001147983 */ /* 0x010ee20000300800 */
[----:B------:R-:W-:-:S03]  /*38730*/  IADD3 R21, P5, R21, R180, RZ ;  /* 0x000000b415157210 */ /* 0x000fc60007fbe0ff */
[----:B------:R1:W-:Y:S02]  /*38740*/  LDGSTS.E [R3+0x4600], [R6.64], P2 ;  /* 0x0460000006037fae */ /* 0x0003e40009121844 */
[----:B------:R-:W-:Y:S01]  /*38750*/  IMAD.X R25, R25, 0x1, R0, P5 ;  /* 0x0000000119197824 */ /* 0x000fe200028e0600 */
[----:B------:R-:W-:Y:S01]  /*38760*/  IADD3 R37, P6, R37, R180, RZ ;  /* 0x000000b425257210 */ /* 0x000fe20007fde0ff */
[----:B------:R-:W-:Y:S04]  /*38770*/  STL [R1+0x1afc], R21 ;  /* 0x001afc1501007387 */ /* 0x000fe80000100800 */
[----:B------:R1:W-:Y:S02]  /*38780*/  STL [R1+0x1af8], R25 ;  /* 0x001af81901007387 */ /* 0x0003e40000100800 */
[----:B-1----:R-:W-:-:S02]  /*38790*/  IMAD.MOV.U32 R7, RZ, RZ, R25 ;  /* 0x000000ffff077224 */ /* 0x002fc400078e0019 */
[----:B------:R-:W-:Y:S01]  /*387a0*/  STL [R1+0x1b64], R37 ;  /* 0x001b642501007387 */ /* 0x000fe20000100800 */
[----:B------:R-:W-:-:S03]  /*387b0*/  IMAD.X R40, R40, 0x1, R0, P6 ;  /* 0x0000000128287824 */ /* 0x000fc600030e0600 */
[----:B------:R-:W3:Y:S01]  /*387c0*/  LDL.LU R25, [R1+0x1be8] ;  /* 0x001be80001197983 */ /* 0x000ee20000300800 */
[----:B------:R-:W-:-:S03]  /*387d0*/  IMAD.MOV.U32 R6, RZ, RZ, R21 ;  /* 0x000000ffff067224 */ /* 0x000fc600078e0015 */
[----:B------:R-:W-:Y:S04]  /*387e0*/  STL [R1+0x1b60], R40 ;  /* 0x001b602801007387 */ /* 0x000fe80000100800 */
[----:B------:R-:W3:Y:S01]  /*387f0*/  LDL.LU R21, [R1+0x1bf0] ;  /* 0x001bf00001157983 */ /* 0x000ee20000300800 */
[----:B------:R-:W-:-:S03]  /*38800*/  ISETP.GT.AND P3, PT, R4, 0x15, PT ;  /* 0x000000150400780c */ /* 0x000fc60003f64270 */
[----:B------:R1:W-:Y:S01]  /*38810*/  LDGSTS.E [R3+0x4700], [R6.64], P2 ;  /* 0x0470000006037fae */ /* 0x0003e20009121844 */
[----:B------:R-:W-:-:S04]  /*38820*/  SEL R5, RZ, 0x4, !P3 ;  /* 0x00000004ff057807 */ /* 0x000fc80005800000 */
[----:B------:R-:W-:-:S04]  /*38830*/  SEL R5, R5, RZ, !P1 ;  /* 0x000000ff05057207 */ /* 0x000fc80004800000 */
[----:B------:R-:W-:Y:S01]  /*38840*/  ISETP.NE.U32.AND P3, PT, R5, RZ, PT ;  /* 0x000000ff0500720c */ /* 0x000fe20003f65070 */
[----:B-1----:R-:W-:Y:S02]  /*38850*/  IMAD.MOV.U32 R6, RZ, RZ, R37 ;  /* 0x000000ffff067224 */ /* 0x002fe400078e0025 */
[----:B------:R-:W-:-:S10]  /*38860*/  IMAD.MOV.U32 R7, RZ, RZ, R40 ;  /* 0x000000ffff077224 */ /* 0x000fd400078e0028 */
[----:B------:R1:W-:Y:S01]  /*38870*/  LDGSTS.E [R3+0x5400], [R6.64], P3 ;  /* 0x0540000006037fae */ /* 0x0003e20009921844 */
[----:B------:R-:W-:-:S04]  /*38880*/  IADD3 R33, P2, R33, R180, RZ ;  /* 0x000000b421217210 */ /* 0x000fc80007f5e0ff */
[----:B------:R-:W-:Y:S01]  /*38890*/  IADD3.X R36, R36, R0, RZ, P2, !PT ;  /* 0x0000000024247210 */ /* 0x000fe200017fe4ff */
[----:B-1----:R-:W-:Y:S01]  /*388a0*/  IMAD.MOV.U32 R6, RZ, RZ, R33 ;  /* 0x000000ffff067224 */ /* 0x002fe200078e0021 */
[----:B------:R-:W-:Y:S03]  /*388b0*/  STL [R1+0x1b6c], R33 ;  /* 0x001b6c2101007387 */ /* 0x000fe60000100800 */
[----:B------:R-:W-:Y:S01]  /*388c0*/  IMAD.MOV.U32 R7, RZ, RZ, R36 ;  /* 0x000000ffff077224 */ /* 0x000fe200078e0024 */
[----:B------:R-:W-:Y:S04]  /*388d0*/  STL [R1+0x1b68], R36 ;  /* 0x001b682401007387 */ /* 0x000fe80000100800 */
[----:B------:R1:W-:Y:S01]  /*388e0*/  LDGSTS.E [R3+0x5500], [R6.64], P3 ;  /* 0x0550000006037fae */ /* 0x0003e20009921844 */
[----:B------:R-:W-:-:S05]  /*388f0*/  IADD3 R8, P5, R8, R180, RZ ;  /* 0x000000b408087210 */ /* 0x000fca0007fbe0ff */
        /* <DEDUP_REMOVED lines=8> */
[----:B--2---:R-:W-:-:S05]  /*38980*/  IADD3 R29, P5, R29, R180, RZ ;  /* 0x000000b41d1d7210 */ /* 0x004fca0007fbe0ff */
[----:B------:R-:W-:Y:S02]  /*38990*/  IMAD.X R32, R32, 0x1, R0, P5 ;  /* 0x0000000120207824 */ /* 0x000fe400028e0600 */
[----:B------:R-:W-:Y:S02]  /*389a0*/  IMAD.MOV.U32 R6, RZ, RZ, R29 ;  /* 0x000000ffff067224 */ /* 0x000fe400078e001d */
[----:B------:R-:W-:Y:S01]  /*389b0*/  IMAD.MOV.U32 R7, RZ, RZ, R32 ;  /* 0x000000ffff077224 */ /* 0x000fe200078e0020 */
[----:B------:R-:W-:Y:S04]  /*389c0*/  STL [R1+0x1b7c], R29 ;  /* 0x001b7c1d01007387 */ /* 0x000fe80000100800 */
[----:B------:R1:W-:Y:S01]  /*389d0*/  LDGSTS.E [R3+0x5700], [R6.64], P3 ;  /* 0x0570000006037fae */ /* 0x0003e20009921844 */
[----:B---3--:R-:W-:-:S02]  /*389e0*/  IADD3 R9, P6, R9, R180, RZ ;  /* 0x000000b409097210 */ /* 0x008fc40007fde0ff */
[----:B------:R-:W-:-:S03]  /*389f0*/  IADD3 R24, P3, R24, R180, RZ ;  /* 0x000000b418187210 */ /* 0x000fc60007f7e0ff */
[--C-:B------:R-:W-:Y:S01]  /*38a00*/  IMAD.X R28, R28, 0x1, R0.reuse, P6 ;  /* 0x000000011c1c7824 */ /* 0x100fe200030e0600 */
[----:B------:R2:W-:Y:S01]  /*38a10*/  STL [R1+0x1b78], R32 ;  /* 0x001b782001007387 */ /* 0x0005e20000100800 */
[----:B-1----:R-:W-:Y:S01]  /*38a20*/  IMAD.MOV.U32 R6, RZ, RZ, R9 ;  /* 0x000000ffff067224 */ /* 0x002fe200078e0009 */
[----:B------:R-:W-:Y:S02]  /*38a30*/  IADD3 R20, P5, R20, R180, RZ ;  /* 0x000000b414147210 */ /* 0x000fe40007fbe0ff */
[----:B------:R1:W-:Y:S04]  /*38a40*/  STL [R1+0x1be4], R9 ;  /* 0x001be40901007387 */ /* 0x0003e80000100800 */
[----:B------:R-:W-:Y:S04]  /*38a50*/  STL [R1+0x1be0], R28 ;  /* 0x001be01c01007387 */ /* 0x000fe80000100800 */
[----:B--2---:R-:W2:Y:S04]  /*38a60*/  LDL.LU R32, [R1+0x1c64] ;  /* 0x001c640001207983 */ /* 0x004ea80000300800 */
[----:B-1----:R-:W3:Y:S04]  /*38a70*/  LDL.LU R9, [R1+0x1c6c] ;  /* 0x001c6c0001097983 */ /* 0x002ee80000300800 */
[----:B------:R-:W-:Y:S01]  /*38a80*/  STL [R1+0x1bec], R24 ;  /* 0x001bec1801007387 */ /* 0x000fe20000100800 */
[----:B------:R-:W-:-:S05]  /*38a90*/  IMAD.X R25, R25, 0x1, R0, P3 ;  /* 0x0000000119197824 */ /* 0x000fca00018e0600 */
[----:B------:R1:W-:Y:S01]  /*38aa0*/  STL [R1+0x1be8], R25 ;  /* 0x001be81901007387 */ /* 0x0003e20000100800 */
[----:B------:R-:W-:-:S03]  /*38ab0*/  IMAD.X R21, R21, 0x1, R0, P5 ;  /* 0x0000000115157824 */ /* 0x000fc600028e0600 */
[----:B------:R-:W-:Y:S04]  /*38ac0*/  STL [R1+0x1bf4], R20 ;  /* 0x001bf41401007387 */ /* 0x000fe80000100800 */
[----:B------:R-:W3:Y:S04]  /*38ad0*/  LDL.LU R33, [R1+0x1c60] ;  /* 0x001c600001217983 */ /* 0x000ee80000300800 */
[----:B------:R1:W-:Y:S04]  /*38ae0*/  STL [R1+0x1bf0], R21 ;  /* 0x001bf01501007387 */ /* 0x0003e80000100800 */
[----:B------:R-:W3:Y:S01]  /*38af0*/  LDL.LU R29, [R1+0x1c68] ;  /* 0x001c6800011d7983 */ /* 0x000ee20000300800 */
[----:B------:R-:W-:-:S04]  /*38b00*/  ISETP.GT.AND P2, PT, R4, 0x19, PT ;  /* 0x000000190400780c */ /* 0x000fc80003f44270 */
[----:B------:R-:W-:-:S04]  /*38b10*/  SEL R5, RZ, 0x4, !P2 ;  /* 0x00000004ff057807 */ /* 0x000fc80005000000 */
[----:B------:R-:W-:-:S04]  /*38b20*/  SEL R5, R5, RZ, !P1 ;  /* 0x000000ff05057207 */ /* 0x000fc80004800000 */
[----:B------:R-:W-:Y:S02]  /*38b30*/  ISETP.NE.U32.AND P2, PT, R5, RZ, PT ;  /* 0x000000ff0500720c */ /* 0x000fe40003f45070 */
[----:B------:R-:W-:-:S11]  /*38b40*/  MOV R7, R28 ;  /* 0x0000001c00077202 */ /* 0x000fd60000000f00 */
[----:B------:R1:W-:Y:S02]  /*38b50*/  LDGSTS.E [R3+0x6400], [R6.64], P2 ;  /* 0x0640000006037fae */ /* 0x0003e40009121844 */
[----:B-1----:R-:W-:Y:S02]  /*38b60*/  IMAD.MOV.U32 R6, RZ, RZ, R24 ;  /* 0x000000ffff067224 */ /* 0x002fe400078e0018 */
[----:B------:R-:W-:Y:S02]  /*38b70*/  IMAD.MOV.U32 R7, RZ, RZ, R25 ;  /* 0x000000ffff077224 */ /* 0x000fe400078e0019 */
[----:B------:R-:W3:Y:S04]  /*38b80*/  LDL.LU R25, [R1+0x1c74] ;  /* 0x001c740001197983 */ /* 0x000ee80000300800 */
[----:B------:R1:W-:Y:S02]  /*38b90*/  LDGSTS.E [R3+0x6500], [R6.64], P2 ;  /* 0x0650000006037fae */ /* 0x0003e40009121844 */
[----:B-1----:R-:W-:-:S02]  /*38ba0*/  IMAD.MOV.U32 R7, RZ, RZ, R21 ;  /* 0x000000ffff077224 */ /* 0x002fc400078e0015 */
        /* <DEDUP_REMOVED lines=8> */
[----:B------:R-:W-:-:S04]  /*38c30*/  ISETP.GT.AND P3, PT, R4, 0x1d, PT ;  /* 0x0000001d0400780c */ /* 0x000fc80003f64270 */
[----:B------:R1:W-:Y:S01]  /*38c40*/  LDGSTS.E [R3+0x6600], [R6.64], P2 ;  /* 0x0660000006037fae */ /* 0x0003e20009121844 */
[----:B----4-:R-:W-:-:S05]  /*38c50*/  IADD3 R8, P5, R8, R180, RZ ;  /* 0x000000b408087210 */ /* 0x010fca0007fbe0ff */
[----:B------:R-:W-:Y:S01]  /*38c60*/  IMAD.X R16, R16, 0x1, R0, P5 ;  /* 0x0000000110107824 */ /* 0x000fe200028e0600 */
[----:B------:R4:W-:Y:S04]  /*38c70*/  STL [R1+0x1bfc], R8 ;  /* 0x001bfc0801007387 */ /* 0x0009e80000100800 */
[----:B------:R1:W-:Y:S04]  /*38c80*/  STL [R1+0x1bf8], R16 ;  /* 0x001bf81001007387 */ /* 0x0003e80000100800 */
[----:B------:R-:W3:Y:S04]  /*38c90*/  LDL.LU R244, [R1+0x11d0] ;  /* 0x0011d00001f47983 */ /* 0x000ee80000300800 */
[----:B------:R-:W3:Y:S04]  /*38ca0*/  LDL.LU R245, [R1+0x11d4] ;  /* 0x0011d40001f57983 */ /* 0x000ee80000300800 */
[----:B------:R-:W3:Y:S01]  /*38cb0*/  LDL.LU R246, [R1+0x11d8] ;  /* 0x0011d80001f67983 */ /* 0x000ee20000300800 */
[----:B------:R-:W-:Y:S01]  /*38cc0*/  SEL R5, RZ, 0x4, !P3 ;  /* 0x00000004ff057807 */ /* 0x000fe20005800000 */
[----:B-1----:R-:W-:-:S02]  /*38cd0*/  IMAD.MOV.U32 R6, RZ, RZ, R8 ;  /* 0x000000ffff067224 */ /* 0x002fc400078e0008 */
[----:B------:R-:W-:Y:S01]  /*38ce0*/  IMAD.MOV.U32 R7, RZ, RZ, R16 ;  /* 0x000000ffff077224 */ /* 0x000fe200078e0010 */
[----:B------:R-:W-:Y:S01]  /*38cf0*/  SEL R5, R5, RZ, !P1 ;  /* 0x000000ff05057207 */ /* 0x000fe20004800000 */
[----:B------:R-:W-:Y:S02]  /*38d00*/  IMAD.MOV.U32 R247, RZ, RZ, R2 ;  /* 0x000000fffff77224 */ /* 0x000fe400078e0002 */
[----:B------:R-:W3:Y:S01]  /*38d10*/  LDL.LU R2, [R1+0x20a8] ;  /* 0x0020a80001027983 */ /* 0x000ee20000300800 */
[----:B------:R-:W-:-:S03]  /*38d20*/  ISETP.NE.U32.AND P3, PT, R5, RZ, PT ;  /* 0x000000ff0500720c */ /* 0x000fc60003f65070 */
[----:B------:R1:W-:Y:S04]  /*38d30*/  LDGSTS.E [R3+0x6700], [R6.64], P2 ;  /* 0x0670000006037fae */ /* 0x0003e80009121844 */
[----:B------:R-:W3:Y:S04]  /*38d40*/  LDL.LU R20, [R1+0x1900] ;  /* 0x0019000001147983 */ /* 0x000ee80000300800 */
[----:B----4-:R-:W4:Y:S04]  /*38d50*/  LDL.LU R8, [R1+0x1904] ;  /* 0x0019040001087983 */ /* 0x010f280000300800 */
[----:B------:R-:W4:Y:S01]  /*38d60*/  LDL.LU R16, [R1+0x190c] ;  /* 0x00190c0001107983 */ /* 0x000f220000300800 */
[----:B--2---:R-:W-:-:S02]  /*38d70*/  IADD3 R32, P2, R32, R180, RZ ;  /* 0x000000b420207210 */ /* 0x004fc40007f5e0ff */
[----:B---3--:R-:W-:-:S03]  /*38d80*/  IADD3 R9, P5, R9, R180, RZ ;  /* 0x000000b409097210 */ /* 0x008fc60007fbe0ff */
[----:B-1----:R-:W-:Y:S01]  /*38d90*/  IMAD.MOV.U32 R6, RZ, RZ, R32 ;  /* 0x000000ffff067224 */ /* 0x002fe200078e0020 */
[----:B------:R-:W-:Y:S01]  /*38da0*/  STL [R1+0x1c64], R32 ;  /* 0x001c642001007387 */ /* 0x000fe20000100800 */
[----:B------:R-:W-:-:S05]  /*38db0*/  IADD3.X R33, R33, R0, RZ, P2, !PT ;  /* 0x0000000021217210 */ /* 0x000fca00017fe4ff */
[----:B------:R-:W-:Y:S02]  /*38dc0*/  IMAD.MOV.U32 R7, RZ, RZ, R33 ;  /* 0x000000ffff077224 */ /* 0x000fe400078e0021 */
[----:B------:R-:W-:Y:S01]  /*38dd0*/  IMAD.X R29, R29, 0x1, R0, P5 ;  /* 0x000000011d1d7824 */ /* 0x000fe200028e0600 */
[----:B------:R-:W-:Y:S04]  /*38de0*/  STL [R1+0x1c60], R33 ;  /* 0x001c602101007387 */ /* 0x000fe80000100800 */
[----:B------:R-:W-:Y:S04]  /*38df0*/  STL [R1+0x1c6c], R9 ;  /* 0x001c6c0901007387 */ /* 0x000fe80000100800 */
[----:B------:R1:W-:Y:S04]  /*38e00*/  LDGSTS.E [R3+0x7400], [R6.64], P3 ;  /* 0x0740000006037fae */ /* 0x0003e80009921844 */
[----:B------:R2:W-:Y:S01]  /*38e10*/  STL [R1+0x1c68], R29 ;  /* 0x001c681d01007387 */ /* 0x0005e20000100800 */
[----:B-1----:R-:W-:-:S02]  /*38e20*/  IMAD.MOV.U32 R7, RZ, RZ, R29 ;  /* 0x000000ffff077224 */ /* 0x002fc400078e001d */
[----:B------:R-:W-:Y:S01]  /*38e30*/  IMAD.MOV.U32 R6, RZ, RZ, R9 ;  /* 0x000000ffff067224 */ /* 0x000fe200078e0009 */
[----:B--2---:R-:W2:Y:S04]  /*38e40*/  LDL.LU R29, [R1+0x1908] ;  /* 0x00190800011d7983 */ /* 0x004ea80000300800 */
[----:B------:R-:W3:Y:S04]  /*38e50*/  LDL.LU R9, [R1+0x1910] ;  /* 0x0019100001097983 */ /* 0x000ee80000300800 */
[----:B------:R-:W3:Y:S04]  /*38e60*/  LDL.LU R5, [R1+0x1914] ;  /* 0x0019140001057983 */ /* 0x000ee80000300800 */
[----:B------:R1:W-:Y:S01]  /*38e70*/  LDGSTS.E [R3+0x7500], [R6.64], P3 ;  /* 0x0750000006037fae */ /* 0x0003e20009921844 */
[----:B------:R-:W-:-:S05]  /*38e80*/  IADD3 R25, P2, R25, R180, RZ ;  /* 0x000000b419197210 */ /* 0x000fca0007f5e0ff */
[----:B-1----:R-:W-:Y:S01]  /*38e90*/  IMAD.MOV.U32 R6, RZ, RZ, R25 ;  /* 0x000000ffff067224 */ /* 0x002fe200078e0019 */
[----:B------:R-:W-:Y:S01]  /*38ea0*/  STL [R1+0x1c74], R25 ;  /* 0x001c741901007387 */ /* 0x000fe20000100800 */
[----:B------:R-:W-:Y:S01]  /*38eb0*/  IADD3 R21, P5, R21, R180, RZ ;  /* 0x000000b415157210 */ /* 0x000fe20007fbe0ff */
[----:B------:R-:W-:Y:S01]  /*38ec0*/  HMMA.1688.F32.TF32 R68, R232, R10, R68 ;  /* 0x0000000ae844723c */ /* 0x000fe20000081044 */
[----:B------:R-:W-:-:S03]  /*38ed0*/  IMAD.X R28, R28, 0x1, R0, P2 ;  /* 0x000000011c1c7824 */ /* 0x000fc600010e0600 */
[----:B------:R-:W-:Y:S02]  /*38ee0*/  IMAD.X R24, R24, 0x1, R0, P5 ;  /* 0x0000000118187824 */ /* 0x000fe400028e0600 */
[----:B------:R-:W-:Y:S01]  /*38ef0*/  IMAD.MOV.U32 R7, RZ, RZ, R28 ;  /* 0x000000ffff077224 */ /* 0x000fe200078e001c */
[----:B------:R1:W-:Y:S04]  /*38f00*/  STL [R1+0x1c70], R28 ;  /* 0x001c701c01007387 */ /* 0x0003e80000100800 */
[----:B------:R-:W-:Y:S04]  /*38f10*/  STL [R1+0x1c7c], R21 ;  /* 0x001c7c1501007387 */ /* 0x000fe80000100800 */
[----:B------:R1:W-:Y:S04]  /*38f20*/  LDGSTS.E [R3+0x7600], [R6.64], P3 ;  /* 0x0760000006037fae */ /* 0x0003e80009921844 */
[----:B------:R1:W-:Y:S04]  /*38f30*/  STL [R1+0x1c78], R24 ;  /* 0x001c781801007387 */ /* 0x0003e80000100800 */
[----:B-1----:R-:W3:Y:S01]  /*38f40*/  LDL.LU R28, [R1+0x1918] ;  /* 0x00191800011c7983 */ /* 0x002ee20000300800 */
[----:B------:R-:W-:-:S03]  /*38f50*/  MOV R7, R24 ;  /* 0x0000001800077202 */ /* 0x000fc60000000f00 */
[----:B------:R-:W3:Y:S04]  /*38f60*/  LDL.LU R24, [R1+0x191c] ;  /* 0x00191c0001187983 */ /* 0x000ee80000300800 */
[----:B------:R-:W-:Y:S04]  /*38f70*/  STL.64 [R1+0x870], R68 ;  /* 0x0008704401007387 */ /* 0x000fe80000100a00 */
[----:B------:R1:W-:Y:S02]  /*38f80*/  STL.64 [R1+0x878], R70 ;  /* 0x0008784601007387 */ /* 0x0003e40000100a00 */
[----:B-1----:R-:W-:Y:S01]  /*38f90*/  HMMA.1688.F32.TF32 R68, R232, R14, R244 ;  /* 0x0000000ee844723c */ /* 0x002fe200000810f4 */
[----:B------:R-:W-:Y:S01]  /*38fa0*/  IMAD.MOV.U32 R6, RZ, RZ, R21 ;  /* 0x000000ffff067224 */ /* 0x000fe200078e0015 */
[----:B------:R-:W-:Y:S01]  /*38fb0*/  LOP3.LUT R17, R17, 0x3f, RZ, 0xc0, !PT ;  /* 0x0000003f11117812 */ /* 0x000fe200078ec0ff */
[----:B------:R-:W3:Y:S01]  /*38fc0*/  LDL.LU R21, [R1+0x1984] ;  /* 0x0019840001157983 */ /* 0x000ee20000300800 */
[----:B------:R-:W-:-:S03]  /*38fd0*/  ISETP.GT.AND P2, PT, R4, 0x2, PT ;  /* 0x000000020400780c */ /* 0x000fc60003f44270 */
[----:B------:R1:W-:Y:S01]  /*38fe0*/  LDGSTS.E [R3+0x7700], [R6.64], P3 ;  /* 0x0770000006037fae */ /* 0x0003e20009921844 */
[----:B------:R-:W-:-:S03]  /*38ff0*/  IMAD.SHL.U32 R17, R17, 0x4, RZ ;  /* 0x0000000411117824 */ /* 0x000fc600078e00ff */
[----:B------:R-:W3:Y:S01]  /*39000*/  LDL.LU R25, [R1+0x1980] ;  /* 0x0019800001197983 */ /* 0x000ee20000300800 */
[----:B----4-:R-:W-:Y:S02]  /*39010*/  IADD3 R8, P3, R8, R180, RZ ;  /* 0x000000b408087210 */ /* 0x010fe40007f7e0ff */
[----:B-1----:R-:W-:Y:S02]  /*39020*/  SEL R3, RZ, 0x4, !P2 ;  /* 0x00000004ff037807 */ /* 0x002fe40005000000 */
[----:B------:R-:W-:Y:S01]  /*39030*/  LOP3.LUT R32, R17, 0x40, RZ, 0x3c, !PT ;  /* 0x0000004011207812 */ /* 0x000fe200078e3cff */
[----:B------:R-:W-:-:S06]  /*39040*/  IMAD.X R20, R20, 0x1, R0, P3 ;  /* 0x0000000114147824 */ /* 0x000fcc00018e0600 */
[----:B------:R-:W-:Y:S01]  /*39050*/  STL.64 [R1+0x8b0], R68 ;  /* 0x0008b04401007387 */ /* 0x000fe20000100a00 */
[----:B------:R-:W-:-:S03]  /*39060*/  SEL R3, R3, RZ, !P1 ;  /* 0x000000ff03037207 */ /* 0x000fc60004800000 */
[----:B------:R-:W-:Y:S01]  /*39070*/  STL.64 [R1+0x8b8], R70 ;  /* 0x0008b84601007387 */ /* 0x000fe20000100a00 */
[----:B------:R-:W-:-:S03]  /*39080*/  IADD3 R16, P3, R16, R180, RZ ;  /* 0x000000b410107210 */ /* 0x000fc60007f7e0ff */
[----:B------:R-:W4:Y:S01]  /*39090*/  LDL.LU R17, [R1+0x198c] ;  /* 0x00198c0001117983 */ /* 0x000f220000300800 */
[----:B------:R-:W-:Y:S01]  /*390a0*/  IMAD.MOV.U32 R7, RZ, RZ, R20 ;  /* 0x000000ffff077224 */ /* 0x000fe200078e0014 */
[----:B------:R-:W-:Y:S02]  /*390b0*/  ISETP.NE.U32.AND P2, PT, R3, RZ, PT ;  /* 0x000000ff0300720c */ /* 0x000fe40003f45070 */
[----:B------:R-:W-:Y:S04]  /*390c0*/  STL [R1+0x1904], R8 ;  /* 0x0019040801007387 */ /* 0x000fe80000100800 */
[----:B------:R1:W-:Y:S01]  /*390d0*/  STL [R1+0x1900], R20 ;  /* 0x0019001401007387 */ /* 0x0003e20000100800 */
[----:B------:R-:W-:-:S03]  /*390e0*/  IMAD.MOV.U32 R6, RZ, RZ, R8 ;  /* 0x000000ffff067224 */ /* 0x000fc600078e0008 */
[----:B-1----:R-:W4:Y:S04]  /*390f0*/  LDL.LU R20, [R1+0x1988] ;  /* 0x0019880001147983 */ /* 0x002f280000300800 */
[----:B------:R-:W4:Y:S01]  /*39100*/  LDL.LU R8, [R1+0x1994] ;  /* 0x0019940001087983 */ /* 0x000f220000300800 */
[----:B------:R-:W-:-:S03]  /*39110*/  IMAD R3, R144, 0x8000, R32 ;  /* 0x0000800090037824 */ /* 0x000fc600078e0220 */
[----:B------:R1:W-:Y:S04]  /*39120*/  STL [R1+0x190c], R16 ;  /* 0x00190c1001007387 */ /* 0x0003e80000100800 */
[----:B------:R1:W-:Y:S02]  /*39130*/  LDGSTS.E [R3+0x800], [R6.64], P2 ;  /* 0x0080000006037fae */ /* 0x0003e40009121844 */
[----:B-1----:R-:W-:Y:S02]  /*39140*/  IMAD.MOV.U32 R6, RZ, RZ, R16 ;  /* 0x000000ffff067224 */ /* 0x002fe400078e0010 */
[----:B--2---:R-:W-:Y:S01]  /*39150*/  IMAD.X R29, R29, 0x1, R0, P3 ;  /* 0x000000011d1d7824 */ /* 0x004fe200018e0600 */
[----:B---3--:R-:W-:-:S04]  /*39160*/  IADD3 R5, P3, R5, R180, RZ ;  /* 0x000000b405057210 */ /* 0x008fc80007f7e0ff */
[----:B------:R-:W-:Y:S04]  /*39170*/  STL [R1+0x1908], R29 ;  /* 0x0019081d01007387 */ /* 0x000fe80000100800 */
[----:B------:R-:W2:Y:S01]  /*39180*/  LDL.LU R11, [R1+0x1990] ;  /* 0x00199000010b7983 */ /* 0x000ea20000300800 */
[----:B------:R-:W-:-:S03]  /*39190*/  IMAD.X R9, R9, 0x1, R0, P3 ;  /* 0x0000000109097824 */ /* 0x000fc600018e0600 */
[----:B------:R-:W-:Y:S04]  /*391a0*/  STL [R1+0x1914], R5 ;  /* 0x0019140501007387 */ /* 0x000fe80000100800 */
[----:B------:R1:W-:Y:S04]  /*391b0*/  STL [R1+0x1910], R9 ;  /* 0x0019100901007387 */ /* 0x0003e80000100800 */
[----:B------:R-:W3:Y:S04]  /*391c0*/  LDL.LU R16, [R1+0x1998] ;  /* 0x0019980001107983 */ /* 0x000ee80000300800 */
[----:B------:R-:W3:Y:S01]  /*391d0*/  LDL.LU R10, [R1+0x199c] ;  /* 0x00199c00010a7983 */ /* 0x000ee20000300800 */
[----:B------:R-:W-:Y:S01]  /*391e0*/  IMAD.MOV.U32 R7, RZ, RZ, R29 ;  /* 0x000000ffff077224 */ /* 0x000fe200078e001d */
[----:B------:R-:W-:-:S04]  /*391f0*/  ISETP.GT.AND P3, PT, R4, 0x6, PT ;  /* 0x000000060400780c */ /* 0x000fc80003f64270 */
[----:B------:R1:W-:Y:S02]  /*39200*/  LDGSTS.E [R3+0x900], [R6.64], P2 ;  /* 0x0090000006037fae */ /* 0x0003e40009121844 */
[----:B-1----:R-:W-:Y:S01]  /*39210*/  IMAD.MOV.U32 R6, RZ, RZ, R5 ;  /* 0x000000ffff067224 */ /* 0x002fe200078e0005 */
[----:B------:R-:W-:Y:S02]  /*39220*/  MOV R7, R9 ;  /* 0x0000000900077202 */ /* 0x000fe40000000f00 */
[----:B------:R-:W3:Y:S01]  /*39230*/  LDL.LU R9, [R1+0x1a04] ;  /* 0x001a040001097983 */ /* 0x000ee20000300800 */
[----:B------:R-:W-:-:S03]  /*39240*/  SEL R5, RZ, 0x4, !P3 ;  /* 0x00000004ff057807 */ /* 0x000fc60005800000 */
[----:B------:R1:W-:Y:S01]  /*39250*/  LDGSTS.E [R3+0xa00], [R6.64], P2 ;  /* 0x00a0000006037fae */ /* 0x0003e20009121844 */
[----:B------:R-:W-:-:S04]  /*39260*/  SEL R5, R5, RZ, !P1 ;  /* 0x000000ff05057207 */ /* 0x000fc80004800000 */
[----:B------:R-:W-:Y:S02]  /*39270*/  ISETP.NE.U32.AND P3, PT, R5, RZ, PT ;  /* 0x000000ff0500720c */ /* 0x000fe40003f65070 */
[----:B------:R-:W-:-:S05]  /*39280*/  IADD3 R24, P5, R24, R180, RZ ;  /* 0x000000b418187210 */ /* 0x000fca0007fbe0ff */
[----:B------:R-:W-:Y:S01]  /*39290*/  IMAD.X R28, R28, 0x1, R0, P5 ;  /* 0x000000011c1c7824 */ /* 0x000fe200028e0600 */
[----:B------:R1:W-:Y:S02]  /*392a0*/  STL [R1+0x191c], R24 ;  /* 0x00191c1801007387 */ /* 0x0003e40000100800 */
[----:B-1----:R-:W-:Y:S02]  /*392b0*/  IMAD.MOV.U32 R6, RZ, RZ, R24 ;  /* 0x000000ffff067224 */ /* 0x002fe400078e0018 */
[----:B------:R-:W-:Y:S01]  /*392c0*/  STL [R1+0x1918], R28 ;  /* 0x0019181c01007387 */ /* 0x000fe20000100800 */
[----:B------:R-:W-:-:S03]  /*392d0*/  IMAD.MOV.U32 R7, RZ, RZ, R28 ;  /* 0x000000ffff077224 */ /* 0x000fc600078e001c */
[----:B------:R-:W3:Y:S04]  /*392e0*/  LDL.LU R24, [R1+0x1a00] ;  /* 0x001a000001187983 */ /* 0x000ee80000300800 */
[----:B------:R1:W-:Y:S01]  /*392f0*/  LDGSTS.E [R3+0xb00], [R6.64], P2 ;  /* 0x00b0000006037fae */ /* 0x0003e20009121844 */
[----:B------:R-:W-:-:S03]  /*39300*/  IADD3 R21, P5, R21, R180, RZ ;  /* 0x000000b415157210 */ /* 0x000fc60007fbe0ff */
[----:B------:R-:W3:Y:S02]  /*39310*/  LDL.LU R14, [R1+0x1a0c] ;  /* 0x001a0c00010e7983 */ /* 0x000ee40000300800 */
[----:B------:R-:W-:Y:S02]  /*39320*/  IMAD.X R25, R25, 0x1, R0, P5 ;  /* 0x0000000119197824 */ /* 0x000fe400028e0600 */
[----:B------:R4:W-:Y:S01]  /*39330*/  STL [R1+0x1984], R21 ;  /* 0x0019841501007387 */ /* 0x0009e20000100800 */
[----:B-1----:R-:W-:Y:S02]  /*39340*/  IMAD.MOV.U32 R6, RZ, RZ, R21 ;  /* 0x000000ffff067224 */ /* 0x002fe400078e0015 */
[----:B------:R-:W-:Y:S01]  /*39350*/  IMAD.MOV.U32 R7, RZ, RZ, R25 ;  /* 0x000000ffff077224 */ /* 0x000fe200078e0019 */
[----:B------:R-:W-:Y:S04]  /*39360*/  STL [R1+0x1980], R25 ;  /* 0x0019801901007387 */ /* 0x000fe80000100800 */
[----:B------:R1:W-:Y:S04]  /*39370*/  LDGSTS.E [R3+0x1800], [R6.64], P3 ;  /* 0x0180000006037fae */ /* 0x0003e80009921844 */
[----:B----4-:R-:W4:Y:S04]  /*39380*/  LDL.LU R21, [R1+0x1a08] ;  /* 0x001a080001157983 */ /* 0x010f280000300800 */
[----:B------:R-:W4:Y:S01]  /*39390*/  LDL.LU R15, [R1+0x1a14] ;  /* 0x001a1400010f7983 */ /* 0x000f220000300800 */
[----:B------:R-:W-:-:S05]  /*393a0*/  IADD3 R17, P2, R17, R180, RZ ;  /* 0x000000b411117210 */ /* 0x000fca0007f5e0ff */
[----:B------:R-:W-:Y:S01]  /*393b0*/  STL [R1+0x198c], R17 ;  /* 0x00198c1101007387 */ /* 0x000fe20000100800 */
[----:B-1----:R-:W-:Y:S02]  /*393c0*/  IMAD.MOV.U32 R6, RZ, RZ, R17 ;  /* 0x000000ffff067224 */ /* 0x002fe400078e0011 */
[----:B------:R-:W-:Y:S01]  /*393d0*/  IMAD.X R20, R20, 0x1, R0, P2 ;  /* 0x0000000114147824 */ /* 0x000fe200010e0600 */
[----:B------:R-:W-:-:S04]  /*393e0*/  IADD3 R8, P2, R8, R180, RZ ;  /* 0x000000b408087210 */ /* 0x000fc80007f5e0ff */
[----:B------:R1:W-:Y:S01]  /*393f0*/  STL [R1+0x1988], R20 ;  /* 0x0019881401007387 */ /* 0x0003e20000100800 */
[----:B------:R-:W-:-:S05]  /*39400*/  IMAD.MOV.U32 R7, RZ, RZ, R20 ;  /* 0x000000ffff077224 */ /* 0x000fca00078e0014 */
[----:B------:R1:W-:Y:S04]  /*39410*/  LDGSTS.E [R3+0x1900], [R6.64], P3 ;  /* 0x0190000006037fae */ /* 0x0003e80009921844 */
[----:B-1----:R-:W4:Y:S04]  /*39420*/  LDL.LU R20, [R1+0x1a10] ;  /* 0x001a100001147983 */ /* 0x002f280000300800 */
[----:B------:R-:W-:Y:S01]  /*39430*/  STL [R1+0x1994], R8 ;  /* 0x0019940801007387 */ /* 0x000fe20000100800 */
[----:B------:R-:W-:Y:S01]  /*39440*/  MOV R6, R8 ;  /* 0x0000000800067202 */ /* 0x000fe20000000f00 */
[----:B--2---:R-:W-:-:S04]  /*39450*/  IMAD.X R11, R11, 0x1, R0, P2 ;  /* 0x000000010b0b7824 */ /* 0x004fc800010e0600 */
[----:B------:R-:W-:Y:S01]  /*39460*/  IMAD.MOV.U32 R7, RZ, RZ, R11 ;  /* 0x000000ffff077224 */ /* 0x000fe200078e000b */
[----:B------:R1:W-:Y:S04]  /*39470*/  STL [R1+0x1990], R11 ;  /* 0x0019900b01007387 */ /* 0x0003e80000100800 */
[----:B------:R-:W2:Y:S04]  /*39480*/  LDL.LU R17, [R1+0x1a18] ;  /* 0x001a180001117983 */ /* 0x000ea80000300800 */
[----:B------:R3:W-:Y:S02]  /*39490*/  LDGSTS.E [R3+0x1a00], [R6.64], P3 ;  /* 0x01a0000006037fae */ /* 0x0007e40009921844 */
[----:B---3--:R-:W-:-:S02]  /*394a0*/  IADD3 R10, P5, R10, R180, RZ ;  /* 0x000000b40a0a7210 */ /* 0x008fc40007fbe0ff */
[----:B-1----:R-:W3:Y:S03]  /*394b0*/  LDL.LU R11, [R1+0x1a1c] ;  /* 0x001a1c00010b7983 */ /* 0x002ee60000300800 */
[----:B------:R-:W-:Y:S01]  /*394c0*/  IMAD.X R16, R16, 0x1, R0, P5 ;  /* 0x0000000110107824 */ /* 0x000fe200028e0600 */
[----:B------:R-:W2:Y:S03]  /*394d0*/  LDL.LU R8, [R1+0x1a84] ;  /* 0x001a840001087983 */ /* 0x000ea60000300800 */
[----:B------:R-:W-:Y:S01]  /*394e0*/  IMAD.MOV.U32 R7, RZ, RZ, R16 ;  /* 0x000000ffff077224 */ /* 0x000fe200078e0010 */
[----:B------:R-:W-:Y:S04]  /*394f0*/  STL [R1+0x199c], R10 ;  /* 0x00199c0a01007387 */ /* 0x000fe80000100800 */
[----:B------:R1:W-:Y:S04]  /*39500*/  STL [R1+0x1998], R16 ;  /* 0x0019981001007387 */ /* 0x0003e80000100800 */
[----:B-1----:R-:W2:Y:S01]  /*39510*/  LDL.LU R16, [R1+0x1a80] ;  /* 0x001a800001107983 */ /* 0x002ea20000300800 */
[----:B------:R-:W-:-:S02]  /*39520*/  ISETP.GT.AND P2, PT, R4, 0xa, PT ;  /* 0x0000000a0400780c */ /* 0x000fc40003f44270 */
[----:B------:R-:W-:Y:S01]  /*39530*/  IADD3 R9, P5, R9, R180, RZ ;  /* 0x000000b409097210 */ /* 0x000fe20007fbe0ff */
[----:B------:R-:W-:Y:S01]  /*39540*/  IMAD.MOV.U32 R6, RZ, RZ, R10 ;  /* 0x000000ffff067224 */ /* 0x000fe200078e000a */
[----:B------:R-:W-:Y:S01]  /*39550*/  SEL R5, RZ, 0x4, !P2 ;  /* 0x00000004ff057807 */ /* 0x000fe20005000000 */
[----:B------:R-:W2:Y:S03]  /*39560*/  LDL.LU R10, [R1+0x1a8c] ;  /* 0x001a8c00010a7983 */ /* 0x000ea60000300800 */
[----:B------:R-:W-:Y:S01]  /*39570*/  SEL R5, R5, RZ, !P1 ;  /* 0x000000ff05057207 */ /* 0x000fe20004800000 */
[----:B------:R-:W-:Y:S04]  /*39580*/  STL [R1+0x1a04], R9 ;  /* 0x001a040901007387 */ /* 0x000fe80000100800 */
[----:B------:R1:W-:Y:S01]  /*39590*/  LDGSTS.E [R3+0x1b00], [R6.64], P3 ;  /* 0x01b0000006037fae */ /* 0x0003e20009921844 */
[----:B------:R-:W-:Y:S01]  /*395a0*/  ISETP.NE.U32.AND P2, PT, R5, RZ, PT ;  /* 0x000000ff0500720c */ /* 0x000fe20003f45070 */
[----:B-1----:R-:W-:-:S02]  /*395b0*/  IMAD.MOV.U32 R6, RZ, RZ, R9 ;  /* 0x000000ffff067224 */ /* 0x002fc400078e0009 */
[----:B------:R-:W-:-:S04]  /*395c0*/  IMAD.X R24, R24, 0x1, R0, P5 ;  /* 0x0000000118187824 */ /* 0x000fc800028e0600 */
[----:B------:R-:W-:Y:S01]  /*395d0*/  IMAD.MOV.U32 R7, RZ, RZ, R24 ;  /* 0x000000ffff077224 */ /* 0x000fe200078e0018 */
[----:B------:R1:W-:Y:S01]  /*395e0*/  STL [R1+0x1a00], R24 ;  /* 0x001a001801007387 */ /* 0x0003e20000100800 */
[----:B------:R-:W-:-:S04]  /*395f0*/  IADD3 R14, P3, R14, R180, RZ ;  /* 0x000000b40e0e7210 */ /* 0x000fc80007f7e0ff */
[----:B------:R1:W-:Y:S04]  /*39600*/  LDGSTS.E [R3+0x2800], [R6.64], P2 ;  /* 0x0280000006037fae */ /* 0x0003e80009121844 */
[----:B-1----:R-:W2:Y:S04]  /*39610*/  LDL.LU R24, [R1+0x1a88] ;  /* 0x001a880001187983 */ /* 0x002ea80000300800 */
[----:B------:R-:W2:Y:S01]  /*39620*/  LDL.LU R9, [R1+0x1a94] ;  /* 0x001a940001097983 */ /* 0x000ea20000300800 */
[----:B------:R-:W-:-:S03]  /*39630*/  IMAD.MOV.U32 R6, RZ, RZ, R14 ;  /* 0x000000ffff067224 */ /* 0x000fc600078e000e */
[----:B------:R1:W-:Y:S01]  /*39640*/  STL [R1+0x1a0c], R14 ;  /* 0x001a0c0e01007387 */ /* 0x0003e20000100800 */
[----:B----4-:R-:W-:Y:S01]  /*39650*/  IMAD.X R21, R21, 0x1, R0, P3 ;  /* 0x0000000115157824 */ /* 0x010fe200018e0600 */
[----:B------:R-:W-:-:S04]  /*39660*/  IADD3 R15, P3, R15, R180, RZ ;  /* 0x000000b40f0f7210 */ /* 0x000fc80007f7e0ff */
[----:B------:R4:W-:Y:S01]  /*39670*/  STL [R1+0x1a08], R21 ;  /* 0x001a081501007387 */ /* 0x0009e20000100800 */
[----:B------:R-:W-:-:S03]  /*39680*/  IMAD.MOV.U32 R7, RZ, RZ, R21 ;  /* 0x000000ffff077224 */ /* 0x000fc600078e0015 */
[----:B-1----:R-:W2:Y:S04]  /*39690*/  LDL.LU R14, [R1+0x1a90] ;  /* 0x001a9000010e7983 */ /* 0x002ea80000300800 */
[----:B------:R-:W-:Y:S04]  /*396a0*/  STL [R1+0x1a14], R15 ;  /* 0x001a140f01007387 */ /* 0x000fe80000100800 */
[----:B------:R1:W-:Y:S01]  /*396b0*/  LDGSTS.E [R3+0x2900], [R6.64], P2 ;  /* 0x0290000006037fae */ /* 0x0003e20009121844 */
[----:B------:R-:W-:-:S05]  /*396c0*/  IADD3.X R20, R20, R0, RZ, P3, !PT ;  /* 0x0000000014147210 */ /* 0x000fca0001ffe4ff */
[----:B------:R4:W-:Y:S01]  /*396d0*/  STL [R1+0x1a10], R20 ;  /* 0x001a101401007387 */ /* 0x0009e20000100800 */
[----:B-1----:R-:W-:-:S03]  /*396e0*/  IMAD.MOV.U32 R7, RZ, RZ, R20 ;  /* 0x000000ffff077224 */ /* 0x002fc600078e0014 */
[----:B----4-:R-:W4:Y:S04]  /*396f0*/  LDL.LU R21, [R1+0x1a98] ;  /* 0x001a980001157983 */ /* 0x010f280000300800 */
[----:B------:R-:W4:Y:S01]  /*39700*/  LDL.LU R20, [R1+0x1a9c] ;  /* 0x001a9c0001147983 */ /* 0x000f220000300800 */
[----:B------:R-:W-:-:S03]  /*39710*/  IMAD.MOV.U32 R6, RZ, RZ, R15 ;  /* 0x000000ffff067224 */ /* 0x000fc600078e000f */
[----:B------:R-:W4:Y:S04]  /*39720*/  LDL.LU R15, [R1+0x1b04] ;  /* 0x001b0400010f7983 */ /* 0x000f280000300800 */
[----:B------:R1:W-:Y:S01]  /*39730*/  LDGSTS.E [R3+0x2a00], [R6.64], P2 ;  /* 0x02a0000006037fae */ /* 0x0003e20009121844 */
[----:B---3--:R-:W-:-:S05]  /*39740*/  IADD3 R11, P5, R11, R180, RZ ;  /* 0x000000b40b0b7210 */ /* 0x008fca0007fbe0ff */
[--C-:B--2---:R-:W-:Y:S01]  /*39750*/  IMAD.X R17, R17, 0x1, R0.reuse, P5 ;  /* 0x0000000111117824 */ /* 0x104fe200028e0600 */
[----:B------:R-:W-:Y:S01]  /*39760*/  IADD3 R8, P5, R8, R180, RZ ;  /* 0x000000b408087210 */ /* 0x000fe20007fbe0ff */
[----:B------:R-:W-:Y:S01]  /*39770*/  STL [R1+0x1a1c], R11 ;  /* 0x001a1c0b01007387 */ /* 0x000fe20000100800 */
[----:B-1----:R-:W-:Y:S02]  /*39780*/  IMAD.MOV.U32 R6, RZ, RZ, R11 ;  /* 0x000000ffff067224 */ /* 0x002fe400078e000b */
[----:B------:R-:W-:Y:S01]  /*39790*/  IMAD.MOV.U32 R7, RZ, RZ, R17 ;  /* 0x000000ffff077224 */ /* 0x000fe200078e0011 */
[----:B------:R1:W-:Y:S04]  /*397a0*/  STL [R1+0x1a18], R17 ;  /* 0x001a181101007387 */ /* 0x0003e80000100800 */
[----:B------:R2:W-:Y:S04]  /*397b0*/  LDGSTS.E [R3+0x2b00], [R6.64], P2 ;  /* 0x02b0000006037fae */ /* 0x0005e80009121844 */
[----:B-1----:R-:W3:Y:S01]  /*397c0*/  LDL.LU R17, [R1+0x1b00] ;  /* 0x001b000001117983 */ /* 0x002ee20000300800 */
[----:B------:R-:W-:-:S03]  /*397d0*/  IMAD.X R16, R16, 0x1, R0, P5 ;  /* 0x0000000110107824 */ /* 0x000fc600028e0600 */
[----:B------:R-:W3:Y:S01]  /*397e0*/  LDL.LU R11, [R1+0x1b0c] ;  /* 0x001b0c00010b7983 */ /* 0x000ee20000300800 */
[----:B--2---:R-:W-:-:S03]  /*397f0*/  IMAD.MOV.U32 R7, RZ, RZ, R16 ;  /* 0x000000ffff077224 */ /* 0x004fc600078e0010 */
[----:B------:R-:W-:Y:S04]  /*39800*/  STL [R1+0x1a84], R8 ;  /* 0x001a840801007387 */ /* 0x000fe80000100800 */
[----:B------:R1:W-:Y:S04]  /*39810*/  STL [R1+0x1a80], R16 ;  /* 0x001a801001007387 */ /* 0x0003e80000100800 */
[----:B-1----:R-:W2:Y:S01]  /*39820*/  LDL.LU R16, [R1+0x1b08] ;  /* 0x001b080001107983 */ /* 0x002ea20000300800 */
[----:B------:R-:W-:-:S04]  /*39830*/  ISETP.GT.AND P3, PT, R4, 0xe, PT ;  /* 0x0000000e0400780c */ /* 0x000fc80003f64270 */
[----:B------:R-:W-:-:S04]  /*39840*/  SEL R5, RZ, 0x4, !P3 ;  /* 0x00000004ff057807 */ /* 0x000fc80005800000 */
[----:B------:R-:W-:-:S04]  /*39850*/  SEL R5, R5, RZ, !P1 ;  /* 0x000000ff05057207 */ /* 0x000fc80004800000 */
[----:B------:R-:W-:Y:S02]  /*39860*/  ISETP.NE.U32.AND P3, PT, R5, RZ, PT ;  /* 0x000000ff0500720c */ /* 0x000fe40003f65070 */
[----:B------:R-:W-:Y:S01]  /*39870*/  IADD3 R10, P2, R10, R180, RZ ;  /* 0x000000b40a0a7210 */ /* 0x000fe20007f5e0ff */
[----:B------:R-:W-:Y:S02]  /*39880*/  IMAD.MOV.U32 R6, RZ, RZ, R8 ;  /* 0x000000ffff067224 */ /* 0x000fe400078e0008 */
[----:B------:R-:W2:Y:S04]  /*39890*/  LDL.LU R8, [R1+0x1b14] ;  /* 0x001b140001087983 */ /* 0x000ea80000300800 */
[----:B------:R1:W-:Y:S04]  /*398a0*/  STL [R1+0x1a8c], R10 ;  /* 0x001a8c0a01007387 */ /* 0x0003e80000100800 */
[----:B------:R1:W-:Y:S02]  /*398b0*/  LDGSTS.E [R3+0x3800], [R6.64], P3 ;  /* 0x0380000006037fae */ /* 0x0003e40009921844 */
[----:B-1----:R-:W-:-:S02]  /*398c0*/  IMAD.MOV.U32 R6, RZ, RZ, R10 ;  /* 0x000000ffff067224 */ /* 0x002fc400078e000a */
[----:B------:R-:W-:-:S05]  /*398d0*/  IMAD.X R24, R24, 0x1, R0, P2 ;  /* 0x0000000118187824 */ /* 0x000fca00010e0600 */
[----:B------:R-:W-:Y:S04]  /*398e0*/  STL [R1+0x1a88], R24 ;  /* 0x001a881801007387 */ /* 0x000fe80000100800 */
[----:B------:R-:W2:Y:S01]  /*398f0*/  LDL.LU R10, [R1+0x1b10] ;  /* 0x001b1000010a7983 */ /* 0x000ea20000300800 */
[----:B------:R-:W-:Y:S02]  /*39900*/  IADD3 R9, P2, R9, R180, RZ ;  /* 0x000000b409097210 */ /* 0x000fe40007f5e0ff */
[----:B------:R-:W-:-:S03]  /*39910*/  MOV R7, R24 ;  /* 0x0000001800077202 */ /* 0x000fc60000000f00 */
[----:B------:R1:W-:Y:S04]  /*39920*/  STL [R1+0x1a94], R9 ;  /* 0x001a940901007387 */ /* 0x0003e80000100800 */
[----:B------:R1:W-:Y:S01]  /*39930*/  LDGSTS.E [R3+0x3900], [R6.64], P3 ;  /* 0x0390000006037fae */ /* 0x0003e20009921844 */
[----:B------:R-:W-:-:S05]  /*39940*/  IMAD.X R14, R14, 0x1, R0, P2 ;  /* 0x000000010e0e7824 */ /* 0x000fca00010e0600 */
[----:B------:R1:W-:Y:S02]  /*39950*/  STL [R1+0x1a90], R14 ;  /* 0x001a900e01007387 */ /* 0x0003e40000100800 */
[----:B-1----:R-:W-:Y:S02]  /*39960*/  IMAD.MOV.U32 R6, RZ, RZ, R9 ;  /* 0x000000ffff067224 */ /* 0x002fe400078e0009 */
[----:B------:R-:W2:Y:S01]  /*39970*/  LDL.LU R28, [R1+0x1b18] ;  /* 0x001b1800011c7983 */ /* 0x000ea20000300800 */
[----:B------:R-:W-:-:S03]  /*39980*/  IMAD.MOV.U32 R7, RZ, RZ, R14 ;  /* 0x000000ffff077224 */ /* 0x000fc600078e000e */
[----:B------:R-:W2:Y:S04]  /*39990*/  LDL.LU R9, [R1+0x1b1c] ;  /* 0x001b1c0001097983 */ /* 0x000ea80000300800 */
[----:B------:R1:W-:Y:S04]  /*399a0*/  LDGSTS.E [R3+0x3a00], [R6.64], P3 ;  /* 0x03a0000006037fae */ /* 0x0003e80009921844 */
[----:B------:R-:W2:Y:S01]  /*399b0*/  LDL.LU R14, [R1+0x1b84] ;  /* 0x001b8400010e7983 */ /* 0x000ea20000300800 */
[----:B----4-:R-:W-:-:S05]  /*399c0*/  IADD3 R20, P5, R20, R180, RZ ;  /* 0x000000b414147210 */ /* 0x010fca0007fbe0ff */
[----:B------:R-:W-:Y:S01]  /*399d0*/  IMAD.X R21, R21, 0x1, R0, P5 ;  /* 0x0000000115157824 */ /* 0x000fe200028e0600 */
[----:B------:R-:W-:Y:S01]  /*399e0*/  IADD3 R15, P5, R15, R180, RZ ;  /* 0x000000b40f0f7210 */ /* 0x000fe20007fbe0ff */
[----:B-1----:R-:W-:Y:S02]  /*399f0*/  IMAD.MOV.U32 R6, RZ, RZ, R20 ;  /* 0x000000ffff067224 */ /* 0x002fe400078e0014 */
[----:B------:R-:W-:Y:S01]  /*39a00*/  IMAD.MOV.U32 R7, RZ, RZ, R21 ;  /* 0x000000ffff077224 */ /* 0x000fe200078e0015 */
[----:B------:R-:W-:Y:S04]  /*39a10*/  STL [R1+0x1a9c], R20 ;  /* 0x001a9c1401007387 */ /* 0x000fe80000100800 */
[----:B------:R1:W-:Y:S04]  /*39a20*/  STL [R1+0x1a98], R21 ;  /* 0x001a981501007387 */ /* 0x0003e80000100800 */
[----:B------:R4:W-:Y:S04]  /*39a30*/  LDGSTS.E [R3+0x3b00], [R6.64], P3 ;  /* 0x03b0000006037fae */ /* 0x0009e80009921844 */
[----:B------:R-:W2:Y:S04]  /*39a40*/  LDL.LU R25, [R1+0x1b80] ;  /* 0x001b800001197983 */ /* 0x000ea80000300800 */
[----:B-1----:R-:W2:Y:S04]  /*39a50*/  LDL.LU R21, [R1+0x1b8c] ;  /* 0x001b8c0001157983 */ /* 0x002ea80000300800 */
[----:B------:R1:W-:Y:S01]  /*39a60*/  STL [R1+0x1b04], R15 ;  /* 0x001b040f01007387 */ /* 0x0003e20000100800 */
[----:B----4-:R-:W-:-:S02]  /*39a70*/  IMAD.MOV.U32 R6, RZ, RZ, R15 ;  /* 0x000000ffff067224 */ /* 0x010fc400078e000f */
[----:B---3--:R-:W-:Y:S01]  /*39a80*/  IMAD.X R17, R17, 0x1, R0, P5 ;  /* 0x0000000111117824 */ /* 0x008fe200028e0600 */
[----:B------:R-:W-:-:S04]  /*39a90*/  IADD3 R11, P3, R11, R180, RZ ;  /* 0x000000b40b0b7210 */ /* 0x000fc80007f7e0ff */
[----:B------:R3:W-:Y:S04]  /*39aa0*/  STL [R1+0x1b00], R17 ;  /* 0x001b001101007387 */ /* 0x0007e80000100800 */
[----:B------:R-:W4:Y:S04]  /*39ab0*/  LDL.LU R24, [R1+0x1b88] ;  /* 0x001b880001187983 */ /* 0x000f280000300800 */
[----:B-1----:R-:W4:Y:S04]  /*39ac0*/  LDL.LU R15, [R1+0x1b94] ;  /* 0x001b9400010f7983 */ /* 0x002f280000300800 */
[----:B------:R-:W-:Y:S01]  /*39ad0*/  STL [R1+0x1b0c], R11 ;  /* 0x001b0c0b01007387 */ /* 0x000fe20000100800 */
[----:B--2---:R-:W-:-:S05]  /*39ae0*/  IMAD.X R16, R16, 0x1, R0, P3 ;  /* 0x0000000110107824 */ /* 0x004fca00018e0600 */
[----:B------:R1:W-:Y:S04]  /*39af0*/  STL [R1+0x1b08], R16 ;  /* 0x001b081001007387 */ /* 0x0003e80000100800 */
[----:B------:R-:W2:Y:S01]  /*39b00*/  LDL.LU R20, [R1+0x1b90] ;  /* 0x001b900001147983 */ /* 0x000ea20000300800 */
[----:B------:R-:W-:-:S04]  /*39b10*/  ISETP.GT.AND P2, PT, R4, 0x12, PT ;  /* 0x000000120400780c */ /* 0x000fc80003f44270 */
[----:B------:R-:W-:-:S04]  /*39b20*/  SEL R5, RZ, 0x4, !P2 ;  /* 0x00000004ff057807 */ /* 0x000fc80005000000 */
[----:B------:R-:W-:-:S04]  /*39b30*/  SEL R5, R5, RZ, !P1 ;  /* 0x000000ff05057207 */ /* 0x000fc80004800000 */
[----:B------:R-:W-:Y:S02]  /*39b40*/  ISETP.NE.U32.AND P2, PT, R5, RZ, PT ;  /* 0x000000ff0500720c */ /* 0x000fe40003f45070 */
[----:B------:R-:W-:Y:S01]  /*39b50*/  IADD3 R8, P3, R8, R180, RZ ;  /* 0x000000b408087210 */ /* 0x000fe20007f7e0ff */
[----:B------:R-:W-:-:S04]  /*39b60*/  IMAD.MOV.U32 R7, RZ, RZ, R17 ;  /* 0x000000ffff077224 */ /* 0x000fc800078e0011 */
[----:B------:R-:W-:Y:S06]  /*39b70*/  STL [R1+0x1b14], R8 ;  /* 0x001b140801007387 */ /* 0x000fec0000100800 */
[----:B------:R1:W-:Y:S01]  /*39b80*/  LDGSTS.E [R3+0x4800], [R6.64], P2 ;  /* 0x0480000006037fae */ /* 0x0003e20009121844 */
[----:B------:R-:W-:Y:S01]  /*39b90*/  IMAD.X R10, R10, 0x1, R0, P3 ;  /* 0x000000010a0a7824 */ /* 0x000fe200018e0600 */
[----:B-1----:R-:W-:Y:S01]  /*39ba0*/  MOV R6, R11 ;  /* 0x0000000b00067202 */ /* 0x002fe20000000f00 */
[----:B------:R-:W-:-:S03]  /*39bb0*/  IMAD.MOV.U32 R7, RZ, RZ, R16 ;  /* 0x000000ffff077224 */ /* 0x000fc600078e0010 */
[----:B------:R1:W-:Y:S04]  /*39bc0*/  STL [R1+0x1b10], R10 ;  /* 0x001b100a01007387 */ /* 0x0003e80000100800 */
[----:B---3--:R-:W3:Y:S04]  /*39bd0*/  LDL.LU R17, [R1+0x1b98] ;  /* 0x001b980001117983 */ /* 0x008ee80000300800 */
[----:B------:R-:W3:Y:S01]  /*39be0*/  LDL.LU R16, [R1+0x1b9c] ;  /* 0x001b9c0001107983 */ /* 0x000ee20000300800 */
[----:B------:R-:W-:-:S03]  /*39bf0*/  ISETP.GT.AND P3, PT, R4, 0x16, PT ;  /* 0x000000160400780c */ /* 0x000fc60003f64270 */
[----:B------:R1:W-:Y:S04]  /*39c00*/  LDGSTS.E [R3+0x4900], [R6.64], P2 ;  /* 0x0490000006037fae */ /* 0x0003e80009121844 */
[----:B------:R-:W3:Y:S01]  /*39c10*/  LDL.LU R11, [R1+0x1c00] ;  /* 0x001c0000010b7983 */ /* 0x000ee20000300800 */
[----:B------:R-:W-:Y:S01]  /*39c20*/  SEL R5, RZ, 0x4, !P3 ;  /* 0x00000004ff057807 */ /* 0x000fe20005800000 */
[----:B-1----:R-:W-:Y:S02]  /*39c30*/  IMAD.MOV.U32 R7, RZ, RZ, R10 ;  /* 0x000000ffff077224 */ /* 0x002fe400078e000a */
[----:B------:R-:W3:Y:S01]  /*39c40*/  LDL.LU R10, [R1+0x1c04] ;  /* 0x001c0400010a7983 */ /* 0x000ee20000300800 */
[-C--:B------:R-:W-:Y:S01]  /*39c50*/  IADD3 R9, P5, R9, R180.reuse, RZ ;  /* 0x000000b409097210 */ /* 0x080fe20007fbe0ff */
[----:B------:R-:W-:Y:S01]  /*39c60*/  IMAD.MOV.U32 R6, RZ, RZ, R8 ;  /* 0x000000ffff067224 */ /* 0x000fe200078e0008 */
[----:B------:R-:W-:Y:S01]  /*39c70*/  SEL R5, R5, RZ, !P1 ;  /* 0x000000ff05057207 */ /* 0x000fe20004800000 */
[----:B------:R-:W3:Y:S02]  /*39c80*/  LDL.LU R8, [R1+0x1c0c] ;  /* 0x001c0c0001087983 */ /* 0x000ee40000300800 */
[----:B------:R-:W-:Y:S01]  /*39c90*/  IMAD.X R28, R28, 0x1, R0, P5 ;  /* 0x000000011c1c7824 */ /* 0x000fe200028e0600 */
[----:B------:R-:W-:Y:S01]  /*39ca0*/  IADD3 R14, P5, R14, R180, RZ ;  /* 0x000000b40e0e7210 */ /* 0x000fe20007fbe0ff */
[----:B------:R1:W-:Y:S01]  /*39cb0*/  LDGSTS.E [R3+0x4a00], [R6.64], P2 ;  /* 0x04a0000006037fae */ /* 0x0003e20009121844 */
[----:B------:R-:W-:-:S03]  /*39cc0*/  ISETP.NE.U32.AND P3, PT, R5, RZ, PT ;  /* 0x000000ff0500720c */ /* 0x000fc60003f65070 */
[----:B------:R1:W-:Y:S04]  /*39cd0*/  STL [R1+0x1b1c], R9 ;  /* 0x001b1c0901007387 */ /* 0x0003e80000100800 */
[----:B------:R1:W-:Y:S02]  /*39ce0*/  STL [R1+0x1b18], R28 ;  /* 0x001b181c01007387 */ /* 0x0003e40000100800 */
[----:B-1----:R-:W-:Y:S02]  /*39cf0*/  IMAD.MOV.U32 R6, RZ, RZ, R9 ;  /* 0x000000ffff067224 */ /* 0x002fe400078e0009 */
[----:B------:R-:W-:Y:S01]  /*39d00*/  IMAD.MOV.U32 R7, RZ, RZ, R28 ;  /* 0x000000ffff077224 */ /* 0x000fe200078e001c */
[----:B------:R-:W3:Y:S04]  /*39d10*/  LDL.LU R9, [R1+0x1c08] ;  /* 0x001c080001097983 */ /* 0x000ee80000300800 */
[----:B------:R1:W-:Y:S04]  /*39d20*/  LDGSTS.E [R3+0x4b00], [R6.64], P2 ;  /* 0x04b0000006037fae */ /* 0x0003e80009121844 */
[----:B------:R-:W3:Y:S01]  /*39d30*/  LDL.LU R28, [R1+0x1c14] ;  /* 0x001c1400011c7983 */ /* 0x000ee20000300800 */
[----:B-1----:R-:W-:-:S03]  /*39d40*/  IMAD.MOV.U32 R6, RZ, RZ, R14 ;  /* 0x000000ffff067224 */ /* 0x002fc600078e000e */
[----:B------:R1:W-:Y:S01]  /*39d50*/  STL [R1+0x1b84], R14 ;  /* 0x001b840e01007387 */ /* 0x0003e20000100800 */
[----:B------:R-:W-:Y:S01]  /*39d60*/  IMAD.X R25, R25, 0x1, R0, P5 ;  /* 0x0000000119197824 */ /* 0x000fe200028e0600 */
[----:B------:R-:W-:-:S03]  /*39d70*/  IADD3 R21, P2, R21, R180, RZ ;  /* 0x000000b415157210 */ /* 0x000fc60007f5e0ff */
[----:B------:R-:W-:Y:S01]  /*39d80*/  IMAD.MOV.U32 R7, RZ, RZ, R25 ;  /* 0x000000ffff077224 */ /* 0x000fe200078e0019 */
[----:B------:R-:W-:Y:S04]  /*39d90*/  STL [R1+0x1b80], R25 ;  /* 0x001b801901007387 */ /* 0x000fe80000100800 */
[----:B------:R1:W-:Y:S04]  /*39da0*/  LDGSTS.E [R3+0x5800], [R6.64], P3 ;  /* 0x0580000006037fae */ /* 0x0003e80009921844 */
[----:B------:R-:W3:Y:S04]  /*39db0*/  LDL.LU R29, [R1+0x1c10] ;  /* 0x001c1000011d7983 */ /* 0x000ee80000300800 */
[----:B-1----:R-:W3:Y:S01]  /*39dc0*/  LDL.LU R14, [R1+0x1c1c] ;  /* 0x001c1c00010e7983 */ /* 0x002ee20000300800 */
[----:B------:R-:W-:-:S03]  /*39dd0*/  IMAD.MOV.U32 R6, RZ, RZ, R21 ;  /* 0x000000ffff067224 */ /* 0x000fc600078e0015 */
[----:B------:R-:W-:Y:S01]  /*39de0*/  STL [R1+0x1b8c], R21 ;  /* 0x001b8c1501007387 */ /* 0x000fe20000100800 */
[----:B----4-:R-:W-:Y:S02]  /*39df0*/  IADD3.X R24, R24, R0, RZ, P2, !PT ;  /* 0x0000000018187210 */ /* 0x010fe400017fe4ff */
[----:B------:R-:W-:-:S03]  /*39e00*/  IADD3 R15, P2, R15, R180, RZ ;  /* 0x000000b40f0f7210 */ /* 0x000fc60007f5e0ff */
[----:B------:R-:W-:Y:S01]  /*39e10*/  IMAD.MOV.U32 R7, RZ, RZ, R24 ;  /* 0x000000ffff077224 */ /* 0x000fe200078e0018 */
[----:B------:R-:W-:Y:S04]  /*39e20*/  STL [R1+0x1b88], R24 ;  /* 0x001b881801007387 */ /* 0x000fe80000100800 */
[----:B------:R1:W-:Y:S04]  /*39e30*/  LDGSTS.E [R3+0x5900], [R6.64], P3 ;  /* 0x0590000006037fae */ /* 0x0003e80009921844 */
[----:B------:R4:W-:Y:S01]  /*39e40*/  STL [R1+0x1b94], R15 ;  /* 0x001b940f01007387 */ /* 0x0009e20000100800 */
[----:B--2---:R-:W-:-:S02]  /*39e50*/  IMAD.X R20, R20, 0x1, R0, P2 ;  /* 0x0000000114147824 */ /* 0x004fc400010e0600 */
[----:B-1----:R-:W-:-:S03]  /*39e60*/  IMAD.MOV.U32 R6, RZ, RZ, R15 ;  /* 0x000000ffff067224 */ /* 0x002fc600078e000f */
[----:B------:R-:W-:Y:S04]  /*39e70*/  STL [R1+0x1b90], R20 ;  /* 0x001b901401007387 */ /* 0x000fe80000100800 */
[----:B----4-:R-:W2:Y:S01]  /*39e80*/  LDL.LU R15, [R1+0x1c18] ;  /* 0x001c1800010f7983 */ /* 0x010ea20000300800 */
[----:B------:R-:W-:Y:S01]  /*39e90*/  ISETP.GT.AND P2, PT, R4, 0x1a, PT ;  /* 0x0000001a0400780c */ /* 0x000fe20003f44270 */
[----:B------:R-:W-:-:S03]  /*39ea0*/  IMAD.MOV.U32 R7, RZ, RZ, R20 ;  /* 0x000000ffff077224 */ /* 0x000fc600078e0014 */
[----:B------:R-:W-:Y:S02]  /*39eb0*/  SEL R5, RZ, 0x4, !P2 ;  /* 0x00000004ff057807 */ /* 0x000fe40005000000 */
[----:B------:R1:W-:Y:S02]  /*39ec0*/  LDGSTS.E [R3+0x5a00], [R6.64], P3 ;  /* 0x05a0000006037fae */ /* 0x0003e40009921844 */
[----:B------:R-:W-:-:S04]  /*39ed0*/  SEL R5, R5, RZ, !P1 ;  /* 0x000000ff05057207 */ /* 0x000fc80004800000 */
[----:B------:R-:W-:Y:S02]  /*39ee0*/  ISETP.NE.U32.AND P2, PT, R5, RZ, PT ;  /* 0x000000ff0500720c */ /* 0x000fe40003f45070 */
[----:B---3--:R-:W-:-:S05]  /*39ef0*/  IADD3 R16, P5, R16, R180, RZ ;  /* 0x000000b410107210 */ /* 0x008fca0007fbe0ff */
[----:B------:R-:W-:Y:S01]  /*39f00*/  IMAD.X R17, R17, 0x1, R0, P5 ;  /* 0x0000000111117824 */ /* 0x000fe200028e0600 */
[----:B------:R-:W-:Y:S01]  /*39f10*/  STL [R1+0x1b9c], R16 ;  /* 0x001b9c1001007387 */ /* 0x000fe20000100800 */
[----:B-1----:R-:W-:Y:S02]  /*39f20*/  IMAD.MOV.U32 R6, RZ, RZ, R16 ;  /* 0x000000ffff067224 */ /* 0x002fe400078e0010 */
[----:B------:R-:W-:Y:S01]  /*39f30*/  IMAD.MOV.U32 R7, RZ, RZ, R17 ;  /* 0x000000ffff077224 */ /* 0x000fe200078e0011 */
[----:B------:R1:W-:Y:S04]  /*39f40*/  STL [R1+0x1b98], R17 ;  /* 0x001b981101007387 */ /* 0x0003e80000100800 */
[----:B------:R3:W-:Y:S01]  /*39f50*/  LDGSTS.E [R3+0x5b00], [R6.64], P3 ;  /* 0x05b0000006037fae */ /* 0x0007e20009921844 */
[----:B------:R-:W-:-:S05]  /*39f60*/  IADD3 R10, P5, R10, R180, RZ ;  /* 0x000000b40a0a7210 */ /* 0x000fca0007fbe0ff */
[----:B------:R-:W-:Y:S01]  /*39f70*/  IMAD.X R11, R11, 0x1, R0, P5 ;  /* 0x000000010b0b7824 */ /* 0x000fe200028e0600 */
[----:B------:R-:W-:Y:S01]  /*39f80*/  STL [R1+0x1c04], R10 ;  /* 0x001c040a01007387 */ /* 0x000fe20000100800 */
[----:B------:R-:W-:-:S03]  /*39f90*/  IADD3 R8, P3, R8, R180, RZ ;  /* 0x000000b408087210 */ /* 0x000fc60007f7e0ff */
[----:B------:R4:W-:Y:S04]  /*39fa0*/  STL [R1+0x1c00], R11 ;  /* 0x001c000b01007387 */ /* 0x0009e80000100800 */
[----:B-1----:R-:W2:Y:S01]  /*39fb0*/  LDL.LU.64 R16, [R1+0x18a0] ;  /* 0x0018a00001107983 */ /* 0x002ea20000300a00 */
[----:B---3--:R-:W-:Y:S01]  /*39fc0*/  IMAD.MOV.U32 R6, RZ, RZ, R10 ;  /* 0x000000ffff067224 */ /* 0x008fe200078e000a */
[----:B------:R-:W-:Y:S02]  /*39fd0*/  MOV R7, R11 ;  /* 0x0000000b00077202 */ /* 0x000fe40000000f00 */
[----:B------:R-:W3:Y:S01]  /*39fe0*/  LDL.LU.64 R24, [R1+0x1898] ;  /* 0x0018980001187983 */ /* 0x000ee20000300a00 */
[----:B------:R-:W-:-:S03]  /*39ff0*/  IMAD.X R9, R9, 0x1, R0, P3 ;  /* 0x0000000109097824 */ /* 0x000fc600018e0600 */
[----:B------:R-:W-:Y:S04]  /*3a000*/  STL [R1+0x1c0c], R8 ;  /* 0x001c0c0801007387 */ /* 0x000fe80000100800 */
[----:B------:R-:W3:Y:S01]  /*3a010*/  LDL.LU.64 R20, [R1+0x1890] ;  /* 0x0018900001147983 */ /* 0x000ee20000300a00 */
[----:B------:R-:W-:-:S03]  /*3a020*/  IADD3 R28, P3, R28, R180, RZ ;  /* 0x000000b41c1c7210 */ /* 0x000fc60007f7e0ff */
[----:B------:R1:W-:Y:S04]  /*3a030*/  STL [R1+0x1c08], R9 ;  /* 0x001c080901007387 */ /* 0x0003e80000100800 */
[----:B----4-:R-:W4:Y:S04]  /*3a040*/  LDL.LU.64 R10, [R1+0x1888] ;  /* 0x00188800010a7983 */ /* 0x010f280000300a00 */
[----:B------:R1:W-:Y:S02]  /*3a050*/  LDGSTS.E [R3+0x6800], [R6.64], P2 ;  /* 0x0680000006037fae */ /* 0x0003e40009121844 */
[----:B-1----:R-:W-:-:S02]  /*3a060*/  IMAD.MOV.U32 R6, RZ, RZ, R8 ;  /* 0x000000ffff067224 */ /* 0x002fc400078e0008 */
[----:B------:R-:W-:Y:S02]  /*3a070*/  IMAD.MOV.U32 R7, RZ, RZ, R9 ;  /* 0x000000ffff077224 */ /* 0x000fe400078e0009 */
[----:B------:R-:W4:Y:S04]  /*3a080*/  LDL.LU.64 R8, [R1+0x1880] ;  /* 0x0018800001087983 */ /* 0x000f280000300a00 */
[----:B------:R-:W-:Y:S01]  /*3a090*/  STL [R1+0x1c14], R28 ;  /* 0x001c141c01007387 */ /* 0x000fe20000100800 */
[----:B------:R-:W-:-:S03]  /*3a0a0*/  IMAD.X R29, R29, 0x1, R0, P3 ;  /* 0x000000011d1d7824 */ /* 0x000fc600018e0600 */
[----:B------:R1:W-:Y:S01]  /*3a0b0*/  LDGSTS.E [R3+0x6900], [R6.64], P2 ;  /* 0x0690000006037fae */ /* 0x0003e20009121844 */
[----:B------:R-:W-:-:S03]  /*3a0c0*/  IADD3 R14, P3, R14, R180, RZ ;  /* 0x000000b40e0e7210 */ /* 0x000fc60007f7e0ff */
[----:B------:R1:W-:Y:S04]  /*3a0d0*/  STL [R1+0x1c10], R29 ;  /* 0x001c101d01007387 */ /* 0x0003e80000100800 */
[----:B------:R-:W4:Y:S01]  /*3a0e0*/  LDL.LU.64 R52, [R1+0x1878] ;  /* 0x0018780001347983 */ /* 0x000f220000300a00 */
[----:B-1----:R-:W-:Y:S02]  /*3a0f0*/  IMAD.MOV.U32 R6, RZ, RZ, R28 ;  /* 0x000000ffff067224 */ /* 0x002fe400078e001c */
[----:B------:R-:W-:Y:S02]  /*3a100*/  IMAD.MOV.U32 R7, RZ, RZ, R29 ;  /* 0x000000ffff077224 */ /* 0x000fe400078e001d */
[----:B------:R-:W4:Y:S04]  /*3a110*/  LDL.LU.64 R28, [R1+0x1870] ;  /* 0x00187000011c7983 */ /* 0x000f280000300a00 */
[----:B------:R-:W-:Y:S04]  /*3a120*/  STL [R1+0x1c1c], R14 ;  /* 0x001c1c0e01007387 */ /* 0x000fe80000100800 */
[----:B------:R1:W-:Y:S02]  /*3a130*/  LDGSTS.E [R3+0x6a00], [R6.64], P2 ;  /* 0x06a0000006037fae */ /* 0x0003e40009121844 */
[----:B-1----:R-:W-:-:S02]  /*3a140*/  IMAD.MOV.U32 R6, RZ, RZ, R14 ;  /* 0x000000ffff067224 */ /* 0x002fc400078e000e */
[----:B--2---:R-:W-:-:S05]  /*3a150*/  IMAD.X R15, R15, 0x1, R0, P3 ;  /* 0x000000010f0f7824 */ /* 0x004fca00018e0600 */
[----:B------:R1:W-:Y:S04]  /*3a160*/  STL [R1+0x1c18], R15 ;  /* 0x001c180f01007387 */ /* 0x0003e80000100800 */
[----:B------:R-:W2:Y:S04]  /*3a170*/  LDL.LU.64 R56, [R1+0x1868] ;  /* 0x0018680001387983 */ /* 0x000ea80000300a00 */
[----:B------:R-:W2:Y:S04]  /*3a180*/  LDL.LU.64 R32, [R1+0x1860] ;  /* 0x0018600001207983 */ /* 0x000ea80000300a00 */
[----:B------:R-:W2:Y:S04]  /*3a190*/  LDL.LU.64 R60, [R1+0x1858] ;  /* 0x00185800013c7983 */ /* 0x000ea80000300a00 */
[----:B------:R-:W2:Y:S01]  /*3a1a0*/  LDL.LU.64 R36, [R1+0x1850] ;  /* 0x0018500001247983 */ /* 0x000ea20000300a00 */
[----:B------:R-:W-:-:S03]  /*3a1b0*/  IMAD.MOV.U32 R7, RZ, RZ, R15 ;  /* 0x000000ffff077224 */ /* 0x000fc600078e000f */
[----:B------:R-:W2:Y:S04]  /*3a1c0*/  LDL.LU.64 R48, [R1+0x17e8] ;  /* 0x0017e80001307983 */ /* 0x000ea80000300a00 */
[----:B------:R-:W2:Y:S04]  /*3a1d0*/  LDL.LU.64 R40, [R1+0x1848] ;  /* 0x0018480001287983 */ /* 0x000ea80000300a00 */
[----:B------:R1:W-:Y:S04]  /*3a1e0*/  LDGSTS.E [R3+0x6b00], [R6.64], P2 ;  /* 0x06b0000006037fae */ /* 0x0003e80009121844 */
[----:B------:R-:W2:Y:S04]  /*3a1f0*/  LDL.LU.64 R44, [R1+0x1840] ;  /* 0x00184000012c7983 */ /* 0x000ea80000300a00 */
[----:B-1----:R-:W2:Y:S01]  /*3a200*/  LDL.LU.64 R6, [R1+0x1838] ;  /* 0x0018380001067983 */ /* 0x002ea20000300a00 */
[----:B------:R-:W-:-:S05]  /*3a210*/  IMAD.MOV.U32 R15, RZ, RZ, c[0x0][0x18c] ;  /* 0x00006300ff0f7624 */ /* 0x000fca00078e00ff */
[----:B------:R-:W-:Y:S02]  /*3a220*/  SHF.L.U32 R15, R15, 0x5, RZ ;  /* 0x000000050f0f7819 */ /* 0x000fe400000006ff */
[----:B------:R-:W-:-:S03]  /*3a230*/  ISETP.GT.AND P3, PT, R4, 0x1e, PT ;  /* 0x0000001e0400780c */ /* 0x000fc60003f64270 */
[----:B------:R-:W-:Y:S01]  /*3a240*/  IMAD.SHL.U32 R15, R15, 0x4, RZ ;  /* 0x000000040f0f7824 */ /* 0x000fe200078e00ff */
[----:B------:R-:W-:-:S04]  /*3a250*/  SEL R5, RZ, 0x4, !P3 ;  /* 0x00000004ff057807 */ /* 0x000fc80005800000 */
[----:B------:R-:W-:-:S05]  /*3a260*/  IADD3 R64, P3, R16, R15, RZ ;  /* 0x0000000f10407210 */ /* 0x000fca0007f7e0ff */
[----:B------:R-:W-:Y:S01]  /*3a270*/  IMAD.X R16, R17, 0x1, R2, P3 ;  /* 0x0000000111107824 */ /* 0x000fe200018e0602 */
[----:B---3--:R-:W-:-:S05]  /*3a280*/  IADD3 R65, P3, R24, R15, RZ ;  /* 0x0000000f18417210 */ /* 0x008fca0007f7e0ff */
[----:B------:R-:W-:Y:S01]  /*3a290*/  IMAD.X R17, R25, 0x1, R2, P3 ;  /* 0x0000000119117824 */ /* 0x000fe200018e0602 */
[----:B------:R-:W-:-:S05]  /*3a2a0*/  IADD3 R236, P5, R20, R15, RZ ;  /* 0x0000000f14ec7210 */ /* 0x000fca0007fbe0ff */
[----:B------:R-:W-:Y:S01]  /*3a2b0*/  IMAD.X R20, R21, 0x1, R2, P5 ;  /* 0x0000000115147824 */ /* 0x000fe200028e0602 */
[----:B----4-:R-:W-:-:S05]  /*3a2c0*/  IADD3 R237, P3, R10, R15, RZ ;  /* 0x0000000f0aed7210 */ /* 0x010fca0007f7e0ff */
[----:B------:R-:W-:Y:S02]  /*3a2d0*/  IMAD.X R21, R11, 0x1, R2, P3 ;  /* 0x000000010b157824 */ /* 0x000fe400018e0602 */
[----:B------:R-:W3:Y:S01]  /*3a2e0*/  LDL.LU.64 R10, [R1+0x1830] ;  /* 0x00183000010a7983 */ /* 0x000ee20000300a00 */
[----:B------:R-:W-:-:S05]  /*3a2f0*/  IADD3 R238, P5, R8, R15, RZ ;  /* 0x0000000f08ee7210 */ /* 0x000fca0007fbe0ff */
[----:B------:R-:W-:Y:S02]  /*3a300*/  IMAD.X R24, R9, 0x1, R2, P5 ;  /* 0x0000000109187824 */ /* 0x000fe400028e0602 */
[----:B------:R-:W4:Y:S04]  /*3a310*/  LDL.LU.64 R8, [R1+0x1828] ;  /* 0x0018280001087983 */ /* 0x000f280000300a00 */
[----:B------:R-:W4:Y:S01]  /*3a320*/  LDL.LU.64 R76, [R1+0x1820] ;  /* 0x00182000014c7983 */ /* 0x000f220000300a00 */
[-C--:B------:R-:W-:Y:S02]  /*3a330*/  IADD3 R239, P3, R52, R15.reuse, RZ ;  /* 0x0000000f34ef7210 */ /* 0x080fe40007f7e0ff */
[----:B------:R-:W-:-:S03]  /*3a340*/  IADD3 R252, P5, R28, R15, RZ ;  /* 0x0000000f1cfc7210 */ /* 0x000fc60007fbe0ff */
[--C-:B------:R-:W-:Y:S02]  /*3a350*/  IMAD.X R25, R53, 0x1, R2.reuse, P3 ;  /* 0x0000000135197824 */ /* 0x100fe400018e0602 */
[----:B------:R-:W4:Y:S01]  /*3a360*/  LDL.LU.64 R52, [R1+0x1818] ;  /* 0x0018180001347983 */ /* 0x000f220000300a00 */
[----:B------:R-:W-:-:S03]  /*3a370*/  IMAD.X R28, R29, 0x1, R2, P5 ;  /* 0x000000011d1c7824 */ /* 0x000fc600028e0602 */
[----:B------:R-:W4:Y:S01]  /*3a380*/  LDL.LU.64 R74, [R1+0x1810] ;  /* 0x00181000014a7983 */ /* 0x000f220000300a00 */
[-C--:B--2---:R-:W-:Y:S02]  /*3a390*/  IADD3 R207, P3, R56, R15.reuse, RZ ;  /* 0x0000000f38cf7210 */ /* 0x084fe40007f7e0ff */
[----:B------:R-:W-:-:S03]  /*3a3a0*/  IADD3 R200, P5, R32, R15, RZ ;  /* 0x0000000f20c87210 */ /* 0x000fc60007fbe0ff */
[--C-:B------:R-:W-:Y:S02]  /*3a3b0*/  IMAD.X R29, R57, 0x1, R2.reuse, P3 ;  /* 0x00000001391d7824 */ /* 0x100fe400018e0602 */
[----:B------:R-:W2:Y:S01]  /*3a3c0*/  LDL.LU.64 R56, [R1+0x1808] ;  /* 0x0018080001387983 */ /* 0x000ea20000300a00 */
[-C--:B------:R-:W-:Y:S01]  /*3a3d0*/  IADD3 R201, P3, R60, R15.reuse, RZ ;  /* 0x0000000f3cc97210 */ /* 0x080fe20007f7e0ff */
[--C-:B------:R-:W-:Y:S02]  /*3a3e0*/  IMAD.X R32, R33, 0x1, R2.reuse, P5 ;  /* 0x0000000121207824 */ /* 0x100fe400028e0602 */
[----:B------:R-:W2:Y:S01]  /*3a3f0*/  LDL.LU.64 R72, [R1+0x1800] ;  /* 0x0018000001487983 */ /* 0x000ea20000300a00 */
[-C--:B------:R-:W-:Y:S02]  /*3a400*/  IADD3 R202, P5, R36, R15.reuse, RZ ;  /* 0x0000000f24ca7210 */ /* 0x080fe40007fbe0ff */
[----:B------:R-:W-:Y:S02]  /*3a410*/  IADD3.X R33, R61, R2, RZ, P3, !PT ;  /* 0x000000023d217210 */ /* 0x000fe40001ffe4ff */
[----:B------:R-:W2:Y:S01]  /*3a420*/  LDL.LU.64 R60, [R1+0x17f8] ;  /* 0x0017f800013c7983 */ /* 0x000ea20000300a00 */
[----:B------:R-:W-:Y:S01]  /*3a430*/  IMAD.X R36, R37, 0x1, R2, P5 ;  /* 0x0000000125247824 */ /* 0x000fe200028e0602 */
[----:B------:R-:W-:-:S02]  /*3a440*/  IADD3 R196, P5, R40, R15, RZ ;  /* 0x0000000f28c47210 */ /* 0x000fc40007fbe0ff */
[----:B------:R-:W2:Y:S01]  /*3a450*/  LDL.LU.64 R70, [R1+0x17f0] ;  /* 0x0017f00001467983 */ /* 0x000ea20000300a00 */
[-C--:B------:R-:W-:Y:S02]  /*3a460*/  IADD3 R203, P3, R48, R15.reuse, RZ ;  /* 0x0000000f30cb7210 */ /* 0x080fe40007f7e0ff */
[--C-:B------:R-:W-:Y:S01]  /*3a470*/  IMAD.X R40, R41, 0x1, R2.reuse, P5 ;  /* 0x0000000129287824 */ /* 0x100fe200028e0602 */
[----:B------:R-:W2:Y:S02]  /*3a480*/  LDL.LU.64 R68, [R1+0x17d8] ;  /* 0x0017d80001447983 */ /* 0x000ea40000300a00 */
[----:B------:R-:W-:Y:S01]  /*3a490*/  IMAD.X R37, R49, 0x1, R2, P3 ;  /* 0x0000000131257824 */ /* 0x000fe200018e0602 */
[-C--:B------:R-:W-:Y:S01]  /*3a4a0*/  IADD3 R197, P3, R44, R15.reuse, RZ ;  /* 0x0000000f2cc57210 */ /* 0x080fe20007f7e0ff */
[----:B------:R-:W2:Y:S01]  /*3a4b0*/  LDL.LU.64 R78, [R1+0x17d0] ;  /* 0x0017d000014e7983 */ /* 0x000ea20000300a00 */
[----:B------:R-:W-:-:S05]  /*3a4c0*/  IADD3 R198, P5, R6, R15, RZ ;  /* 0x0000000f06c67210 */ /* 0x000fca0007fbe0ff */
[--C-:B------:R-:W-:Y:S02]  /*3a4d0*/  IMAD.X R44, R7, 0x1, R2.reuse, P5 ;  /* 0x00000001072c7824 */ /* 0x100fe400028e0602 */
[----:B------:R-:W2:Y:S01]  /*3a4e0*/  LDL.LU.64 R6, [R1+0x17c8] ;  /* 0x0017c80001067983 */ /* 0x000ea20000300a00 */
[----:B------:R-:W-:Y:S01]  /*3a4f0*/  IMAD.X R41, R45, 0x1, R2, P3 ;  /* 0x000000012d297824 */ /* 0x000fe200018e0602 */
[----:B---3--:R-:W-:-:S05]  /*3a500*/  IADD3 R199, P3, R10, R15, RZ ;  /* 0x0000000f0ac77210 */ /* 0x008fca0007f7e0ff */
[----:B------:R-:W-:Y:S02]  /*3a510*/  IMAD.X R45, R11, 0x1, R2, P3 ;  /* 0x000000010b2d7824 */ /* 0x000fe400018e0602 */
[----:B------:R-:W3:Y:S01]  /*3a520*/  LDL.LU.64 R10, [R1+0x17c0] ;  /* 0x0017c000010a7983 */ /* 0x000ee20000300a00 */
[----:B----4-:R-:W-:-:S05]  /*3a530*/  IADD3 R192, P5, R8, R15, RZ ;  /* 0x0000000f08c07210 */ /* 0x010fca0007fbe0ff */
[----:B------:R-:W-:Y:S02]  /*3a540*/  IMAD.X R48, R9, 0x1, R2, P5 ;  /* 0x0000000109307824 */ /* 0x000fe400028e0602 */
[----:B------:R-:W4:Y:S01]  /*3a550*/  LDL.LU.64 R8, [R1+0x17b8] ;  /* 0x0017b80001087983 */ /* 0x000f220000300a00 */
[----:B------:R-:W-:-:S03]  /*3a560*/  IADD3 R193, P3, R76, R15, RZ ;  /* 0x0000000f4cc17210 */ /* 0x000fc60007f7e0ff */
[----:B------:R-:W4:Y:S02]  /*3a570*/  LDL.LU.64 R84, [R1+0x17b0] ;  /* 0x0017b00001547983 */ /* 0x000f240000300a00 */
[----:B------:R-:W-:Y:S02]  /*3a580*/  IMAD.X R49, R77, 0x1, R2, P3 ;  /* 0x000000014d317824 */ /* 0x000fe400018e0602 */
[----:B------:R-:W4:Y:S04]  /*3a590*/  LDL.LU.64 R82, [R1+0x17a8] ;  /* 0x0017a80001527983 */ /* 0x000f280000300a00 */
[----:B------:R-:W4:Y:S01]  /*3a5a0*/  LDL.LU.64 R76, [R1+0x17a0] ;  /* 0x0017a000014c7983 */ /* 0x000f220000300a00 */
[-C--:B------:R-:W-:Y:S02]  /*3a5b0*/  IADD3 R194, P5, R52, R15.reuse, RZ ;  /* 0x0000000f34c27210 */ /* 0x080fe40007fbe0ff */
[----:B------:R-:W-:-:S03]  /*3a5c0*/  IADD3 R195, P3, R74, R15, RZ ;  /* 0x0000000f4ac37210 */ /* 0x000fc60007f7e0ff */
[--C-:B------:R-:W-:Y:S02]  /*3a5d0*/  IMAD.X R52, R53, 0x1, R2.reuse, P5 ;  /* 0x0000000135347824 */ /* 0x100fe400028e0602 */
[----:B------:R-:W-:Y:S02]  /*3a5e0*/  IMAD.X R53, R75, 0x1, R2, P3 ;  /* 0x000000014b357824 */ /* 0x000fe400018e0602 */
[----:B------:R-:W4:Y:S04]  /*3a5f0*/  LDL.LU.64 R74, [R1+0x1798] ;  /* 0x00179800014a7983 */ /* 0x000f280000300a00 */
[----:B------:R-:W4:Y:S01]  /*3a600*/  LDL.LU.64 R80, [R1+0x1790] ;  /* 0x0017900001507983 */ /* 0x000f220000300a00 */
[----:B--2---:R-:W-:-:S04]  /*3a610*/  IADD3 R188, P5, R56, R15, RZ ;  /* 0x0000000f38bc7210 */ /* 0x004fc80007fbe0ff */
[----:B------:R-:W-:Y:S02]  /*3a620*/  IADD3.X R56, R57, R2, RZ, P5, !PT ;  /* 0x0000000239387210 */ /* 0x000fe40002ffe4ff */
[-C--:B------:R-:W-:Y:S02]  /*3a630*/  IADD3 R189, P3, R72, R15.reuse, RZ ;  /* 0x0000000f48bd7210 */ /* 0x080fe40007f7e0ff */
[----:B------:R-:W-:-:S03]  /*3a640*/  IADD3 R190, P5, R60, R15, RZ ;  /* 0x0000000f3cbe7210 */ /* 0x000fc60007fbe0ff */
[--C-:B------:R-:W-:Y:S02]  /*3a650*/  IMAD.X R57, R73, 0x1, R2.reuse, P3 ;  /* 0x0000000149397824 */ /* 0x100fe400018e0602 */
[----:B------:R-:W2:Y:S01]  /*3a660*/  LDL.LU.64 R72, [R1+0x1788] ;  /* 0x0017880001487983 */ /* 0x000ea20000300a00 */
[----:B------:R-:W-:Y:S01]  /*3a670*/  IMAD.X R60, R61, 0x1, R2, P5 ;  /* 0x000000013d3c7824 */ /* 0x000fe200028e0602 */
[-C--:B------:R-:W-:Y:S02]  /*3a680*/  IADD3 R191, P5, R70, R15.reuse, RZ ;  /* 0x0000000f46bf7210 */ /* 0x080fe40007fbe0ff */
[----:B------:R-:W-:-:S03]  /*3a690*/  IADD3 R177, P3, R68, R15, RZ ;  /* 0x0000000f44b17210 */ /* 0x000fc60007f7e0ff */
[--C-:B------:R-:W-:Y:S02]  /*3a6a0*/  IMAD.X R61, R71, 0x1, R2.reuse, P5 ;  /* 0x00000001473d7824 */ /* 0x100fe400028e0602 */
[----:B------:R-:W2:Y:S01]  /*3a6b0*/  LDL.LU.64 R70, [R1+0x1780] ;  /* 0x0017800001467983 */ /* 0x000ea20000300a00 */
[--C-:B------:R-:W-:Y:S01]  /*3a6c0*/  IMAD.X R176, R69, 0x1, R2.reuse, P3 ;  /* 0x0000000145b07824 */ /* 0x100fe200018e0602 */
[-C--:B------:R-:W-:Y:S02]  /*3a6d0*/  IADD3 R179, P3, R78, R15.reuse, RZ ;  /* 0x0000000f4eb37210 */ /* 0x080fe40007f7e0ff */
[----:B------:R-:W2:Y:S03]  /*3a6e0*/  LDL.LU.64 R68, [R1+0x1778] ;  /* 0x0017780001447983 */ /* 0x000ea60000300a00 */
[----:B------:R-:W-:Y:S02]  /*3a6f0*/  IMAD.X R178, R79, 0x1, R2, P3 ;  /* 0x000000014fb27824 */ /* 0x000fe400018e0602 */
[----:B------:R-:W2:Y:S01]  /*3a700*/  LDL.LU.64 R78, [R1+0x1770] ;  /* 0x00177000014e7983 */ /* 0x000ea20000300a00 */
[----:B------:R-:W-:-:S05]  /*3a710*/  IADD3 R173, P5, R6, R15, RZ ;  /* 0x0000000f06ad7210 */ /* 0x000fca0007fbe0ff */
[----:B------:R-:W-:Y:S02]  /*3a720*/  IMAD.X R172, R7, 0x1, R2, P5 ;  /* 0x0000000107ac7824 */ /* 0x000fe400028e0602 */
[----:B------:R-:W2:Y:S01]  /*3a730*/  LDL.LU.64 R6, [R1+0x1720] ;  /* 0x0017200001067983 */ /* 0x000ea20000300a00 */
[----:B---3--:R-:W-:-:S05]  /*3a740*/  IADD3 R175, P3, R10, R15, RZ ;  /* 0x0000000f0aaf7210 */ /* 0x008fca0007f7e0ff */
[----:B------:R-:W-:Y:S02]  /*3a750*/  IMAD.X R174, R11, 0x1, R2, P3 ;  /* 0x000000010bae7824 */ /* 0x000fe400018e0602 */
[----:B------:R-:W3:Y:S01]  /*3a760*/  LDL.LU.64 R10, [R1+0x1768] ;  /* 0x00176800010a7983 */ /* 0x000ee20000300a00 */
[-C--:B----4-:R-:W-:Y:S02]  /*3a770*/  IADD3 R169, P5, R8, R15.reuse, RZ ;  /* 0x0000000f08a97210 */ /* 0x090fe40007fbe0ff */
[----:B------:R-:W-:-:S03]  /*3a780*/  IADD3 R171, P3, R84, R15, RZ ;  /* 0x0000000f54ab7210 */ /* 0x000fc60007f7e0ff */
[--C-:B------:R-:W-:Y:S02]  /*3a790*/  IMAD.X R168, R9, 0x1, R2.reuse, P5 ;  /* 0x0000000109a87824 */ /* 0x100fe400028e0602 */
[----:B------:R-:W4:Y:S01]  /*3a7a0*/  LDL.LU.64 R8, [R1+0x1760] ;  /* 0x0017600001087983 */ /* 0x000f220000300a00 */
[-C--:B------:R-:W-:Y:S01]  /*3a7b0*/  IADD3 R165, P5, R82, R15.reuse, RZ ;  /* 0x0000000f52a57210 */ /* 0x080fe20007fbe0ff */
[--C-:B------:R-:W-:Y:S02]  /*3a7c0*/  IMAD.X R170, R85, 0x1, R2.reuse, P3 ;  /* 0x0000000155aa7824 */ /* 0x100fe400018e0602 */
[----:B------:R-:W4:Y:S01]  /*3a7d0*/  LDL.LU.64 R84, [R1+0x1758] ;  /* 0x0017580001547983 */ /* 0x000f220000300a00 */
[----:B------:R-:W-:Y:S01]  /*3a7e0*/  IADD3 R167, P3, R76, R15, RZ ;  /* 0x0000000f4ca77210 */ /* 0x000fe20007f7e0ff */
[----:B------:R-:W-:Y:S02]  /*3a7f0*/  IMAD.X R164, R83, 0x1, R2, P5 ;  /* 0x0000000153a47824 */ /* 0x000fe400028e0602 */
[----:B------:R-:W4:Y:S01]  /*3a800*/  LDL.LU.64 R82, [R1+0x1750] ;  /* 0x0017500001527983 */ /* 0x000f220000300a00 */
[----:B------:R-:W-:-:S03]  /*3a810*/  IADD3.X R166, R77, R2, RZ, P3, !PT ;  /* 0x000000024da67210 */ /* 0x000fc60001ffe4ff */
[----:B------:R-:W4:Y:S01]  /*3a820*/  LDL.LU.64 R76, [R1+0x1748] ;  /* 0x00174800014c7983 */ /* 0x000f220000300a00 */
[-C--:B------:R-:W-:Y:S02]  /*3a830*/  IADD3 R225, P5, R74, R15.reuse, RZ ;  /* 0x0000000f4ae17210 */ /* 0x080fe40007fbe0ff */
[----:B------:R-:W-:-:S03]  /*3a840*/  IADD3 R227, P3, R80, R15, RZ ;  /* 0x0000000f50e37210 */ /* 0x000fc60007f7e0ff */
[--C-:B------:R-:W-:Y:S02]  /*3a850*/  IMAD.X R224, R75, 0x1, R2.reuse, P5 ;  /* 0x000000014be07824 */ /* 0x100fe400028e0602 */
[----:B------:R-:W4:Y:S01]  /*3a860*/  LDL.LU.64 R74, [R1+0x1740] ;  /* 0x00174000014a7983 */ /* 0x000f220000300a00 */
[----:B------:R-:W-:-:S03]  /*3a870*/  IMAD.X R226, R81, 0x1, R2, P3 ;  /* 0x0000000151e27824 */ /* 0x000fc600018e0602 */
[----:B------:R-:W4:Y:S01]  /*3a880*/  LDL.LU.64 R80, [R1+0x1738] ;  /* 0x0017380001507983 */ /* 0x000f220000300a00 */
[----:B--2---:R-:W-:-:S05]  /*3a890*/  IADD3 R157, P5, R72, R15, RZ ;  /* 0x0000000f489d7210 */ /* 0x004fca0007fbe0ff */
[----:B------:R-:W-:Y:S02]  /*3a8a0*/  IMAD.X R156, R73, 0x1, R2, P5 ;  /* 0x00000001499c7824 */ /* 0x000fe400028e0602 */
[----:B------:R-:W2:Y:S01]  /*3a8b0*/  LDL.LU.64 R72, [R1+0x1730] ;  /* 0x0017300001487983 */ /* 0x000ea20000300a00 */
        /* <DEDUP_REMOVED lines=22> */
[----:B------:R-:W-:Y:S02]  /*3aa20*/  IADD3 R143, P3, R76, R15, RZ ;  /* 0x0000000f4c8f7210 */ /* 0x000fe40007f7e0ff */
[----:B------:R-:W-:Y:S02]  /*3aa30*/  IADD3.X R140, R83, R2, RZ, P5, !PT ;  /* 0x00000002538c7210 */ /* 0x000fe40002ffe4ff */
[----:B------:R-:W4:Y:S01]  /*3aa40*/  LDL.LU.64 R82, [R1+0x16d8] ;  /* 0x0016d80001527983 */ /* 0x000f220000300a00 */
[----:B------:R-:W-:-:S03]  /*3aa50*/  IMAD.X R142, R77, 0x1, R2, P3 ;  /* 0x000000014d8e7824 */ /* 0x000fc600018e0602 */
        /* <DEDUP_REMOVED lines=27> */
[----:B------:R-:W-:Y:S02]  /*3ac10*/  IMAD.X R120, R9, 0x1, R2, P5 ;  /* 0x0000000109787824 */ /* 0x000fe400028e0602 */
[----:B------:R-:W4:Y:S01]  /*3ac20*/  LDL.LU.64 R8, [R1+0x1688] ;  /* 0x0016880001087983 */ /* 0x000f220000300a00 */
[----:B------:R-:W-:Y:S02]  /*3ac30*/  IADD3.X R122, R85, R2, RZ, P3, !PT ;  /* 0x00000002557a7210 */ /* 0x000fe40001ffe4ff */
[-C--:B------:R-:W-:Y:S01]  /*3ac40*/  IADD3 R117, P5, R82, R15.reuse, RZ ;  /* 0x0000000f52757210 */ /* 0x080fe20007fbe0ff */
[----:B------:R-:W4:Y:S01]  /*3ac50*/  LDL.LU.64 R88, [R1+0x1680] ;  /* 0x0016800001587983 */ /* 0x000f220000300a00 */
[----:B------:R-:W-:-:S03]  /*3ac60*/  IADD3 R119, P3, R76, R15, RZ ;  /* 0x0000000f4c777210 */ /* 0x000fc60007f7e0ff */
[--C-:B------:R-:W-:Y:S02]  /*3ac70*/  IMAD.X R116, R83, 0x1, R2.reuse, P5 ;  /* 0x0000000153747824 */ /* 0x100fe400028e0602 */
[----:B------:R-:W-:Y:S02]  /*3ac80*/  IMAD.X R118, R77, 0x1, R2, P3 ;  /* 0x000000014d767824 */ /* 0x000fe400018e0602 */
[----:B------:R-:W4:Y:S01]  /*3ac90*/  LDL.LU.64 R76, [R1+0x1678] ;  /* 0x00167800014c7983 */ /* 0x000f220000300a00 */
[-C--:B------:R-:W-:Y:S02]  /*3aca0*/  IADD3 R113, P5, R74, R15.reuse, RZ ;  /* 0x0000000f4a717210 */ /* 0x080fe40007fbe0ff */
[----:B------:R-:W-:-:S03]  /*3acb0*/  IADD3 R115, P3, R80, R15, RZ ;  /* 0x0000000f50737210 */ /* 0x000fc60007f7e0ff */
[--C-:B------:R-:W-:Y:S02]  /*3acc0*/  IMAD.X R112, R75, 0x1, R2.reuse, P5 ;  /* 0x000000014b707824 */ /* 0x100fe400028e0602 */
[----:B------:R-:W4:Y:S04]  /*3acd0*/  LDL.LU.64 R74, [R1+0x1670] ;  /* 0x00167000014a7983 */ /* 0x000f280000300a00 */
        /* <DEDUP_REMOVED lines=10> */
[----:B------:R-:W-:-:S03]  /*3ad80*/  IMAD.X R104, R69, 0x1, R2, P5 ;  /* 0x0000000145687824 */ /* 0x000fc600028e0602 */
[----:B------:R-:W2:Y:S01]  /*3ad90*/  LDL.LU.64 R68, [R1+0x1640] ;  /* 0x0016400001447983 */ /* 0x000ea20000300a00 */
[----:B------:R-:W-:-:S05]  /*3ada0*/  IADD3 R101, P5, R6, R15, RZ ;  /* 0x0000000f06657210 */ /* 0x000fca0007fbe0ff */
[----:B------:R-:W-:Y:S02]  /*3adb0*/  IMAD.X R100, R7, 0x1, R2, P5 ;  /* 0x0000000107647824 */ /* 0x000fe400028e0602 */
[----:B------:R-:W2:Y:S01]  /*3adc0*/  LDL.LU.64 R6, [R1+0x1638] ;  /* 0x0016380001067983 */ /* 0x000ea20000300a00 */
[----:B------:R-:W-:-:S03]  /*3add0*/  IADD3 R107, P3, R78, R15, RZ ;  /* 0x0000000f4e6b7210 */ /* 0x000fc60007f7e0ff */
[----:B------:R-:W2:Y:S02]  /*3ade0*/  LDL.LU.64 R82, [R1+0x1630] ;  /* 0x0016300001527983 */ /* 0x000ea40000300a00 */
[----:B------:R-:W-:Y:S02]  /*3adf0*/  IMAD.X R106, R79, 0x1, R2, P3 ;  /* 0x000000014f6a7824 */ /* 0x000fe400018e0602 */
[----:B------:R-:W2:Y:S04]  /*3ae00*/  LDL.LU.64 R80, [R1+0x1628] ;  /* 0x0016280001507983 */ /* 0x000ea80000300a00 */
[----:B------:R-:W2:Y:S01]  /*3ae10*/  LDL.LU.64 R78, [R1+0x1620] ;  /* 0x00162000014e7983 */ /* 0x000ea20000300a00 */
[----:B---3--:R-:W-:-:S05]  /*3ae20*/  IADD3 R103, P3, R10, R15, RZ ;  /* 0x0000000f0a677210 */ /* 0x008fca0007f7e0ff */
[----:B------:R-:W-:Y:S02]  /*3ae30*/  IMAD.X R102, R11, 0x1, R2, P3 ;  /* 0x000000010b667824 */ /* 0x000fe400018e0602 */
[----:B------:R-:W3:Y:S01]  /*3ae40*/  LDL.LU.64 R10, [R1+0x1618] ;  /* 0x00161800010a7983 */ /* 0x000ee20000300a00 */
[----:B----4-:R-:W-:-:S04]  /*3ae50*/  IADD3 R97, P5, R8, R15, RZ ;  /* 0x0000000f08617210 */ /* 0x010fc80007fbe0ff */
[----:B------:R-:W-:Y:S02]  /*3ae60*/  IADD3.X R96, R9, R2, RZ, P5, !PT ;  /* 0x0000000209607210 */ /* 0x000fe40002ffe4ff */
[----:B------:R-:W4:Y:S01]  /*3ae70*/  LDL.LU.64 R8, [R1+0x1610] ;  /* 0x0016100001087983 */ /* 0x000f220000300a00 */
[-C--:B------:R-:W-:Y:S02]  /*3ae80*/  IADD3 R99, P3, R88, R15.reuse, RZ ;  /* 0x0000000f58637210 */ /* 0x080fe40007f7e0ff */
[----:B------:R-:W-:-:S03]  /*3ae90*/  IADD3 R161, P5, R76, R15, RZ ;  /* 0x0000000f4ca17210 */ /* 0x000fc60007fbe0ff */
[--C-:B------:R-:W-:Y:S02]  /*3aea0*/  IMAD.X R98, R89, 0x1, R2.reuse, P3 ;  /* 0x0000000159627824 */ /* 0x100fe400018e0602 */
[----:B------:R-:W-:Y:S02]  /*3aeb0*/  IMAD.X R160, R77, 0x1, R2, P5 ;  /* 0x000000014da07824 */ /* 0x000fe400028e0602 */
[----:B------:R-:W4:Y:S01]  /*3aec0*/  LDL.LU.64 R76, [R1+0x1608] ;  /* 0x00160800014c7983 */ /* 0x000f220000300a00 */
[-C--:B------:R-:W-:Y:S02]  /*3aed0*/  IADD3 R163, P3, R74, R15.reuse, RZ ;  /* 0x0000000f4aa37210 */ /* 0x080fe40007f7e0ff */
[----:B------:R-:W-:-:S03]  /*3aee0*/  IADD3 R153, P5, R86, R15, RZ ;  /* 0x0000000f56997210 */ /* 0x000fc60007fbe0ff */
[--C-:B------:R-:W-:Y:S02]  /*3aef0*/  IMAD.X R162, R75, 0x1, R2.reuse, P3 ;  /* 0x000000014ba27824 */ /* 0x100fe400018e0602 */
[----:B------:R-:W4:Y:S01]  /*3af00*/  LDL.LU.64 R74, [R1+0x1600] ;  /* 0x00160000014a7983 */ /* 0x000f220000300a00 */
[----:B------:R-:W-:Y:S01]  /*3af10*/  IADD3 R155, P3, R84, R15, RZ ;  /* 0x0000000f549b7210 */ /* 0x000fe20007f7e0ff */
[----:B------:R-:W-:-:S04]  /*3af20*/  IMAD.X R152, R87, 0x1, R2, P5 ;  /* 0x0000000157987824 */ /* 0x000fc800028e0602 */
[----:B------:R-:W-:Y:S01]  /*3af30*/  IMAD.X R154, R85, 0x1, R2, P3 ;  /* 0x00000001559a7824 */ /* 0x000fe200018e0602 */
        /* <DEDUP_REMOVED lines=12> */
[-C--:B------:R-:W-:Y:S02]  /*3b000*/  IADD3 R94, P5, R82, R15.reuse, RZ ;  /* 0x0000000f525e7210 */ /* 0x080fe40007fbe0ff */
[----:B------:R-:W-:-:S03]  /*3b010*/  IADD3 R88, P3, R80, R15, RZ ;  /* 0x0000000f50587210 */ /* 0x000fc60007f7e0ff */
[----:B------:R-:W-:Y:S01]  /*3b020*/  IMAD.X R93, R83, 0x1, R2, P5 ;  /* 0x00000001535d7824 */ /* 0x000fe200028e0602 */
[----:B------:R-:W-:Y:S02]  /*3b030*/  IADD3 R90, P5, R78, R15, RZ ;  /* 0x0000000f4e5a7210 */ /* 0x000fe40007fbe0ff */
[----:B------:R-:W-:-:S03]  /*3b040*/  IADD3.X R95, R81, R2, RZ, P3, !PT ;  /* 0x00000002515f7210 */ /* 0x000fc60001ffe4ff */
[----:B------:R-:W-:Y:S01]  /*3b050*/  IMAD.X R89, R79, 0x1, R2, P5 ;  /* 0x000000014f597824 */ /* 0x000fe200028e0602 */
[----:B---3--:R-:W-:-:S05]  /*3b060*/  IADD3 R84, P3, R10, R15, RZ ;  /* 0x0000000f0a547210 */ /* 0x008fca0007f7e0ff */
[----:B------:R-:W-:Y:S02]  /*3b070*/  IMAD.X R91, R11, 0x1, R2, P3 ;  /* 0x000000010b5b7824 */ /* 0x000fe400018e0602 */
[----:B------:R-:W3:Y:S01]  /*3b080*/  LDL.LU.64 R10, [R1+0x15d8] ;  /* 0x0015d800010a7983 */ /* 0x000ee20000300a00 */
[----:B----4-:R-:W-:-:S05]  /*3b090*/  IADD3 R86, P5, R8, R15, RZ ;  /* 0x0000000f08567210 */ /* 0x010fca0007fbe0ff */
[----:B------:R-:W-:Y:S02]  /*3b0a0*/  IMAD.X R85, R9, 0x1, R2, P5 ;  /* 0x0000000109557824 */ /* 0x000fe400028e0602 */
[----:B------:R-:W4:Y:S04]  /*3b0b0*/  LDL.LU.64 R8, [R1+0x15d0] ;  /* 0x0015d00001087983 */ /* 0x000f280000300a00 */
[----:B------:R-:W4:Y:S04]  /*3b0c0*/  LDL.LU R220, [R1+0x1210] ;  /* 0x0012100001dc7983 */ /* 0x000f280000300800 */
[----:B------:R-:W4:Y:S04]  /*3b0d0*/  LDL.LU R221, [R1+0x1214] ;  /* 0x0012140001dd7983 */ /* 0x000f280000300800 */
[----:B------:R-:W4:Y:S04]  /*3b0e0*/  LDL.LU R222, [R1+0x1218] ;  /* 0x0012180001de7983 */ /* 0x000f280000300800 */
[----:B------:R-:W4:Y:S01]  /*3b0f0*/  LDL.LU R223, [R1+0x121c] ;  /* 0x00121c0001df7983 */ /* 0x000f220000300800 */
[----:B------:R-:W-:-:S03]  /*3b100*/  IADD3 R82, P5, R74, R15, RZ ;  /* 0x0000000f4a527210 */ /* 0x000fc60007fbe0ff */
[----:B------:R-:W4:Y:S01]  /*3b110*/  LDL.LU.64 R248, [R1+0x15c8] ;  /* 0x0015c80001f87983 */ /* 0x000f220000300a00 */
[-C--:B------:R-:W-:Y:S01]  /*3b120*/  IADD3 R80, P3, R76, R15.reuse, RZ ;  /* 0x0000000f4c507210 */ /* 0x080fe20007f7e0ff */
[--C-:B------:R-:W-:Y:S02]  /*3b130*/  IMAD.X R81, R75, 0x1, R2.reuse, P5 ;  /* 0x000000014b517824 */ /* 0x100fe400028e0602 */
[----:B------:R-:W4:Y:S02]  /*3b140*/  LDL.LU.64 R218, [R1+0x15c0] ;  /* 0x0015c00001da7983 */ /* 0x000f240000300a00 */
[----:B------:R-:W-:Y:S01]  /*3b150*/  IMAD.X R87, R77, 0x1, R2, P3 ;  /* 0x000000014d577824 */ /* 0x000fe200018e0602 */
[----:B--2---:R-:W-:-:S05]  /*3b160*/  IADD3 R78, P5, R70, R15, RZ ;  /* 0x0000000f464e7210 */ /* 0x004fca0007fbe0ff */
[----:B------:R-:W-:Y:S01]  /*3b170*/  IMAD.X R77, R71, 0x1, R2, P5 ;  /* 0x00000001474d7824 */ /* 0x000fe200028e0602 */
[-C--:B------:R-:W-:Y:S02]  /*3b180*/  IADD3 R74, P5, R6, R15.reuse, RZ ;  /* 0x0000000f064a7210 */ /* 0x080fe40007fbe0ff */
[----:B------:R-:W2:Y:S04]  /*3b190*/  LDL.LU R6, [R1+0x1c84] ;  /* 0x001c840001067983 */ /* 0x000ea80000300800 */
[----:B------:R-:W2:Y:S01]  /*3b1a0*/  LDL.LU.64 R182, [R1+0x15b8] ;  /* 0x0015b80001b67983 */ /* 0x000ea20000300a00 */
[----:B------:R-:W-:-:S03]  /*3b1b0*/  IADD3 R76, P3, R72, R15, RZ ;  /* 0x0000000f484c7210 */ /* 0x000fc60007f7e0ff */
[----:B------:R-:W2:Y:S04]  /*3b1c0*/  LDL.LU R184, [R1+0x1200] ;  /* 0x0012000001b87983 */ /* 0x000ea80000300800 */
[----:B------:R-:W2:Y:S01]  /*3b1d0*/  LDL.LU R185, [R1+0x1204] ;  /* 0x0012040001b97983 */ /* 0x000ea20000300800 */
[----:B------:R-:W-:-:S03]  /*3b1e0*/  IMAD.X R83, R73, 0x1, R2, P3 ;  /* 0x0000000149537824 */ /* 0x000fc600018e0602 */
[----:B------:R-:W2:Y:S01]  /*3b1f0*/  LDL.LU R186, [R1+0x1208] ;  /* 0x0012080001ba7983 */ /* 0x000ea20000300800 */
[----:B------:R-:W-:-:S03]  /*3b200*/  IADD3 R72, P3, R68, R15, RZ ;  /* 0x0000000f44487210 */ /* 0x000fc60007f7e0ff */
[----:B------:R-:W2:Y:S01]  /*3b210*/  LDL.LU R187, [R1+0x120c] ;  /* 0x00120c0001bb7983 */ /* 0x000ea20000300800 */
[--C-:B------:R-:W-:Y:S02]  /*3b220*/  IMAD.X R73, R7, 0x1, R2.reuse, P5 ;  /* 0x0000000107497824 */ /* 0x100fe400028e0602 */
[----:B------:R-:W-:Y:S01]  /*3b230*/  IMAD.X R79, R69, 0x1, R2, P3 ;  /* 0x00000001454f7824 */ /* 0x000fe200018e0602 */
[----:B------:R-:W2:Y:S04]  /*3b240*/  LDL.LU.64 R216, [R1+0x1648] ;  /* 0x0016480001d87983 */ /* 0x000ea80000300a00 */
[----:B------:R-:W2:Y:S01]  /*3b250*/  LDL.LU R7, [R1+0x1c80] ;  /* 0x001c800001077983 */ /* 0x000ea20000300800 */
[----:B---3--:R-:W-:-:S03]  /*3b260*/  IADD3 R68, P3, R10, R15, RZ ;  /* 0x0000000f0a447210 */ /* 0x008fc60007f7e0ff */
[----:B------:R-:W3:Y:S02]  /*3b270*/  LDL.LU R10, [R1+0x1c8c] ;  /* 0x001c8c00010a7983 */ /* 0x000ee40000300800 */
[----:B------:R-:W-:Y:S01]  /*3b280*/  IMAD.X R75, R11, 0x1, R2, P3 ;  /* 0x000000010b4b7824 */ /* 0x000fe200018e0602 */
[-C--:B----4-:R-:W-:Y:S02]  /*3b290*/  IADD3 R70, P5, R8, R15.reuse, RZ ;  /* 0x0000000f08467210 */ /* 0x090fe40007fbe0ff */
[----:B------:R-:W4:Y:S01]  /*3b2a0*/  LDL.LU R8, [R1+0x1c94] ;  /* 0x001c940001087983 */ /* 0x000f220000300800 */
[----:B------:R-:W-:Y:S01]  /*3b2b0*/  HMMA.1688.F32.TF32 R220, R232, R18, R220 ;  /* 0x00000012e8dc723c */ /* 0x000fe200000810dc */
[----:B------:R-:W-:Y:S02]  /*3b2c0*/  IADD3.X R69, R9, R2, RZ, P5, !PT ;  /* 0x0000000209457210 */ /* 0x000fe40002ffe4ff */
[----:B------:R-:W4:Y:S04]  /*3b2d0*/  LDL.LU R14, [R1+0x1c88] ;  /* 0x001c8800010e7983 */ /* 0x000f280000300800 */
[----:B------:R-:W4:Y:S01]  /*3b2e0*/  LDL.LU R11, [R1+0x1c90] ;  /* 0x001c9000010b7983 */ /* 0x000f220000300800 */
[----:B------:R-:W-:-:S03]  /*3b2f0*/  IADD3 R246, P5, R218, R15, RZ ;  /* 0x0000000fdaf67210 */ /* 0x000fc60007fbe0ff */
[----:B------:R-:W4:Y:S01]  /*3b300*/  LDL.LU R9, [R1+0x1c9c] ;  /* 0x001c9c0001097983 */ /* 0x000f220000300800 */
[----:B------:R-:W-:Y:S01]  /*3b310*/  IADD3 R244, P3, R248, R15, RZ ;  /* 0x0000000ff8f47210 */ /* 0x000fe20007f7e0ff */
[----:B------:R-:W-:-:S10]  /*3b320*/  IMAD.X R245, R219, 0x1, R2, P5 ;  /* 0x00000001dbf57824 */ /* 0x000fd400028e0602 */
[----:B------:R-:W-:Y:S04]  /*3b330*/  STL.64 [R1+0x8a0], R220 ;  /* 0x0008a0dc01007387 */ /* 0x000fe80000100a00 */
[----:B------:R1:W-:Y:S04]  /*3b340*/  STL.64 [R1+0x8a8], R222 ;  /* 0x0008a8de01007387 */ /* 0x0003e80000100a00 */
[----:B-1----:R1:W5:Y:S04]  /*3b350*/  LDL.LU.64 R222, [R1+0x20a0] ;  /* 0x0020a00001de7983 */ /* 0x0023680000300a00 */
[----:B------:R1:W5:Y:S01]  /*3b360*/  LDL.LU.64 R220, [R1+0x2098] ;  /* 0x0020980001dc7983 */ /* 0x0003620000300a00 */
[----:B--2---:R-:W-:-:S03]  /*3b370*/  IADD3 R248, P5, R182, R15, RZ ;  /* 0x0000000fb6f87210 */ /* 0x004fc60007fbe0ff */
[----:B------:R-:W2:Y:S02]  /*3b380*/  LDL.LU R182, [R1+0x1c98] ;  /* 0x001c980001b67983 */ /* 0x000ea40000300800 */
[----:B------:R-:W-:Y:S01]  /*3b390*/  IMAD.X R247, R183, 0x1, R2, P5 ;  /* 0x00000001b7f77824 */ /* 0x000fe200028e0602 */
[----:B------:R-:W-:Y:S01]  /*3b3a0*/  IADD3 R6, P5, R6, R180, RZ ;  /* 0x000000b406067210 */ /* 0x000fe20007fbe0ff */
[----:B------:R-:W-:Y:S01]  /*3b3b0*/  HMMA.1688.F32.TF32 R184, R232, R22, R184 ;  /* 0x00000016e8b8723c */ /* 0x000fe200000810b8 */
[----:B------:R-:W-:-:S03]  /*3b3c0*/  SEL R5, R5, RZ, !P1 ;  /* 0x000000ff05057207 */ /* 0x000fc60004800000 */
[----:B------:R-:W-:Y:S01]  /*3b3d0*/  STL [R1+0x1c84], R6 ;  /* 0x001c840601007387 */ /* 0x000fe20000100800 */
[----:B------:R-:W-:Y:S01]  /*3b3e0*/  IMAD.X R7, R7, 0x1, R0, P5 ;  /* 0x0000000107077824 */ /* 0x000fe200028e0600 */
[----:B------:R-:W-:-:S04]  /*3b3f0*/  ISETP.NE.U32.AND P2, PT, R5, RZ, PT ;  /* 0x000000ff0500720c */ /* 0x000fc80003f45070 */
[----:B------:R-:W-:Y:S01]  /*3b400*/  STL [R1+0x1c80], R7 ;  /* 0x001c800701007387 */ /* 0x000fe20000100800 */
[----:B------:R-:W-:Y:S01]  /*3b410*/  IMAD.X R71, R249, 0x1, R2, P3 ;  /* 0x00000001f9477824 */ /* 0x000fe200018e0602 */
[----:B------:R-:W-:-:S07]  /*3b420*/  ISETP.GT.AND P3, PT, R4, 0x3, PT ;  /* 0x000000030400780c */ /* 0x000fce0003f64270 */
[----:B------:R1:W-:Y:S01]  /*3b430*/  LDGSTS.E [R3+0x7800], [R6.64], P2 ;  /* 0x0780000006037fae */ /* 0x0003e20009121844 */
[----:B---3--:R-:W-:-:S05]  /*3b440*/  IADD3 R10, P6, R10, R180, RZ ;  /* 0x000000b40a0a7210 */ /* 0x008fca0007fde0ff */
[----:B------:R-:W-:Y:S04]  /*3b450*/  STL [R1+0x1c8c], R10 ;  /* 0x001c8c0a01007387 */ /* 0x000fe80000100800 */
[----:B------:R-:W3:Y:S01]  /*3b460*/  LDL.LU R18, [R1+0x1924] ;  /* 0x0019240001127983 */ /* 0x000ee20000300800 */
[----:B----4-:R-:W-:-:S05]  /*3b470*/  IADD3 R8, P5, R8, R180, RZ ;  /* 0x000000b408087210 */ /* 0x010fca0007fbe0ff */
[----:B------:R-:W-:Y:S01]  /*3b480*/  STL [R1+0x1c94], R8 ;  /* 0x001c940801007387 */ /* 0x000fe20000100800 */
[--C-:B------:R-:W-:Y:S02]  /*3b490*/  IMAD.X R14, R14, 0x1, R0.reuse, P6 ;  /* 0x000000010e0e7824 */ /* 0x100fe400030e0600 */
[----:B------:R-:W-:Y:S01]  /*3b4a0*/  IMAD.X R11, R11, 0x1, R0, P5 ;  /* 0x000000010b0b7824 */ /* 0x000fe200028e0600 */
[----:B------:R-:W-:Y:S02]  /*3b4b0*/  IADD3 R9, P5, R9, R180, RZ ;  /* 0x000000b409097210 */ /* 0x000fe40007fbe0ff */
[----:B------:R-:W-:Y:S04]  /*3b4c0*/  STL [R1+0x1c88], R14 ;  /* 0x001c880e01007387 */ /* 0x000fe80000100800 */
[----:B------:R-:W-:Y:S04]  /*3b4d0*/  STL [R1+0x1c90], R11 ;  /* 0x001c900b01007387 */ /* 0x000fe80000100800 */
[----:B------:R4:W-:Y:S04]  /*3b4e0*/  STL.64 [R1+0x890], R184 ;  /* 0x000890b801007387 */ /* 0x0009e80000100a00 */
[----:B------:R2:W-:Y:S04]  /*3b4f0*/  STL.64 [R1+0x898], R186 ;  /* 0x000898ba01007387 */ /* 0x0005e80000100a00 */
[----:B------:R2:W-:Y:S04]  /*3b500*/  STL [R1+0x1c9c], R9 ;  /* 0x001c9c0901007387 */ /* 0x0005e80000100800 */
[----:B----4-:R-:W4:Y:S01]  /*3b510*/  LDL.LU R184, [R1+0x12b0] ;  /* 0x0012b00001b87983 */ /* 0x010f220000300800 */
[----:B-1----:R-:W-:-:S02]  /*3b520*/  IMAD.MOV.U32 R7, RZ, RZ, R14 ;  /* 0x000000ffff077224 */ /* 0x002fc400078e000e */
[----:B------:R-:W-:Y:S01]  /*3b530*/  IMAD.MOV.U32 R6, RZ, RZ, R10 ;  /* 0x000000ffff067224 */ /* 0x000fe200078e000a */
[----:B------:R-:W-:Y:S02]  /*3b540*/  SEL R5, RZ, 0x4, !P3 ;  /* 0x00000004ff057807 */ /* 0x000fe40005800000 */
[----:B------:R-:W-:Y:S01]  /*3b550*/  IADD3 R250, P3, R216, R15, RZ ;  /* 0x0000000fd8fa7210 */ /* 0x000fe20007f7e0ff */
[----:B--2---:R-:W-:Y:S01]  /*3b560*/  IMAD.X R182, R182, 0x1, R0, P5 ;  /* 0x00000001b6b67824 */ /* 0x004fe200028e0600 */
[----:B------:R1:W-:Y:S04]  /*3b570*/  LDGSTS.E [R3+0x7900], [R6.64], P2 ;  /* 0x0790000006037fae */ /* 0x0003e80009121844 */
[----:B------:R-:W-:Y:S04]  /*3b580*/  STL [R1+0x1c98], R182 ;  /* 0x001c98b601007387 */ /* 0x000fe80000100800 */
[----:B------:R-:W4:Y:S04]  /*3b590*/  LDL.LU R185, [R1+0x12b4] ;  /* 0x0012b40001b97983 */ /* 0x000f280000300800 */
[----:B------:R-:W4:Y:S04]  /*3b5a0*/  LDL.LU R186, [R1+0x12b8] ;  /* 0x0012b80001ba7983 */ /* 0x000f280000300800 */
[----:B------:R-:W4:Y:S04]  /*3b5b0*/  LDL.LU R187, [R1+0x12bc] ;  /* 0x0012bc0001bb7983 */ /* 0x000f280000300800 */
[----:B------:R-:W2:Y:S04]  /*3b5c0*/  LDL.LU R14, [R1+0x192c] ;  /* 0x00192c00010e7983 */ /* 0x000ea80000300800 */
[----:B------:R-:W4:Y:S04]  /*3b5d0*/  LDL.LU R10, [R1+0x1934] ;  /* 0x00193400010a7983 */ /* 0x000f280000300800 */
[----:B------:R-:W4:Y:S04]  /*3b5e0*/  LDL.LU R19, [R1+0x1920] ;  /* 0x0019200001137983 */ /* 0x000f280000300800 */
[----:B------:R-:W4:Y:S01]  /*3b5f0*/  LDL.LU R15, [R1+0x1928] ;  /* 0x00192800010f7983 */ /* 0x000f220000300800 */
[----:B------:R-:W-:-:S02]  /*3b600*/  SEL R5, R5, RZ, !P1 ;  /* 0x000000ff05057207 */ /* 0x000fc40004800000 */
[----:B------:R-:W-:Y:S01]  /*3b610*/  ISETP.GT.AND P5, PT, R4, 0x7, PT ;  /* 0x000000070400780c */ /* 0x000fe20003fa4270 */
[----:B------:R-:W-:Y:S01]  /*3b620*/  IMAD.X R249, R217, 0x1, R2, P3 ;  /* 0x00000001d9f97824 */ /* 0x000fe200018e0602 */
[----:B------:R-:W-:Y:S01]  /*3b630*/  ISETP.NE.U32.AND P3, PT, R5, RZ, PT ;  /* 0x000000ff0500720c */ /* 0x000fe20003f65070 */
[----:B-1----:R-:W-:Y:S01]  /*3b640*/  IMAD.MOV.U32 R7, RZ, RZ, R11 ;  /* 0x000000ffff077224 */ /* 0x002fe200078e000b */
[----:B------:R-:W-:Y:S01]  /*3b650*/  SEL R5, RZ, 0x4, !P5 ;  /* 0x00000004ff057807 */ /* 0x000fe20006800000 */
[----:B------:R-:W4:Y:S01]  /*3b660*/  LDL.LU R11, [R1+0x1930] ;  /* 0x00193000010b7983 */ /* 0x000f220000300800 */
[----:B------:R-:W-:-:S03]  /*3b670*/  MOV R6, R8 ;  /* 0x0000000800067202 */ /* 0x000fc60000000f00 */
[----:B------:R-:W4:Y:S04]  /*3b680*/  LDL.LU R8, [R1+0x193c] ;  /* 0x00193c0001087983 */ /* 0x000f280000300800 */
[----:B------:R-:W4:Y:S04]  /*3b690*/  LDL.LU R216, [R1+0x12a0] ;  /* 0x0012a00001d87983 */ /* 0x000f280000300800 */
[----:B------:R-:W4:Y:S04]  /*3b6a0*/  LDL.LU R217, [R1+0x12a4] ;  /* 0x0012a40001d97983 */ /* 0x000f280000300800 */
[----:B------:R1:W-:Y:S01]  /*3b6b0*/  LDGSTS.E [R3+0x7a00], [R6.64], P2 ;  /* 0x07a0000006037fae */ /* 0x0003e20009121844 */
[----:B---3--:R-:W-:Y:S01]  /*3b6c0*/  IADD3 R18, P5, R18, R180, RZ ;  /* 0x000000b412127210 */ /* 0x008fe20007fbe0ff */
[----:B-1----:R-:W-:-:S04]  /*3b6d0*/  IMAD.MOV.U32 R6, RZ, RZ, R9 ;  /* 0x000000ffff067224 */ /* 0x002fc800078e0009 */
[----:B------:R-:W-:Y:S04]  /*3b6e0*/  STL [R1+0x1924], R18 ;  /* 0x0019241201007387 */ /* 0x000fe80000100800 */
[----:B------:R-:W3:Y:S01]  /*3b6f0*/  LDL.LU R218, [R1+0x12a8] ;  /* 0x0012a80001da7983 */ /* 0x000ee20000300800 */
[----:B------:R-:W-:-:S03]  /*3b700*/  IMAD.MOV.U32 R7, RZ, RZ, R182 ;  /* 0x000000ffff077224 */ /* 0x000fc600078e00b6 */
[----:B------:R-:W3:Y:S04]  /*3b710*/  LDL.LU R219, [R1+0x12ac] ;  /* 0x0012ac0001db7983 */ /* 0x000ee80000300800 */
[----:B------:R-:W3:Y:S04]  /*3b720*/  LDL.LU R9, [R1+0x1938] ;  /* 0x0019380001097983 */ /* 0x000ee80000300800 */
[----:B------:R1:W-:Y:S01]  /*3b730*/  LDGSTS.E [R3+0x7b00], [R6.64], P2 ;  /* 0x07b0000006037fae */ /* 0x0003e20009121844 */
[----:B------:R-:W-:Y:S02]  /*3b740*/  LOP3.LUT R22, R181, 0x60, RZ, 0x3c, !PT ;  /* 0x00000060b5167812 */ /* 0x000fe400078e3cff */
[----:B-1----:R-:W-:-:S02]  /*3b750*/  SEL R3, R5, RZ, !P1 ;  /* 0x000000ff05037207 */ /* 0x002fc40004800000 */
[-C--:B--2---:R-:W-:Y:S01]  /*3b760*/  IADD3 R14, P2, R14, R180.reuse, RZ ;  /* 0x000000b40e0e7210 */ /* 0x084fe20007f5e0ff */
[----:B----4-:R-:W-:Y:S01]  /*3b770*/  IMAD.X R19, R19, 0x1, R0, P5 ;  /* 0x0000000113137824 */ /* 0x010fe200028e0600 */
[----:B------:R-:W-:-:S03]  /*3b780*/  IADD3 R10, P5, R10, R180, RZ ;  /* 0x000000b40a0a7210 */ /* 0x000fc60007fbe0ff */
[----:B------:R-:W-:Y:S01]  /*3b790*/  STL [R1+0x192c], R14 ;  /* 0x00192c0e01007387 */ /* 0x000fe20000100800 */
[----:B------:R-:W-:Y:S01]  /*3b7a0*/  IMAD.X R15, R15, 0x1, R0, P2 ;  /* 0x000000010f0f7824 */ /* 0x000fe200010e0600 */
[----:B------:R-:W-:Y:S02]  /*3b7b0*/  ISETP.NE.U32.AND P2, PT, R3, RZ, PT ;  /* 0x000000ff0300720c */ /* 0x000fe40003f45070 */
[----:B------:R-:W-:Y:S01]  /*3b7c0*/  STL [R1+0x1920], R19 ;  /* 0x0019201301007387 */ /* 0x000fe20000100800 */
[----:B------:R-:W-:-:S03]  /*3b7d0*/  IMAD R3, R144, 0x8000, R22 ;  /* 0x0000800090037824 */ /* 0x000fc600078e0216 */
[----:B------:R-:W-:Y:S04]  /*3b7e0*/  STL [R1+0x1934], R10 ;  /* 0x0019340a01007387 */ /* 0x000fe80000100800 */
[----:B------:R-:W-:Y:S04]  /*3b7f0*/  STL [R1+0x1928], R15 ;  /* 0x0019280f01007387 */ /* 0x000fe80000100800 */
[----:B------:R-:W2:Y:S01]  /*3b800*/  LDL.LU R22, [R1+0x19a4] ;  /* 0x0019a40001167983 */ /* 0x000ea20000300800 */
[----:B------:R-:W-:Y:S01]  /*3b810*/  HMMA.1688.F32.TF32 R184, R232, R26, R184 ;  /* 0x0000001ae8b8723c */ /* 0x000fe200000810b8 */
[----:B------:R-:W-:Y:S01]  /*3b820*/  IMAD.X R11, R11, 0x1, R0, P5 ;  /* 0x000000010b0b7824 */ /* 0x000fe200028e0600 */
[----:B------:R-:W-:Y:S01]  /*3b830*/  IADD3 R8, P5, R8, R180, RZ ;  /* 0x000000b408087210 */ /* 0x000fe20007fbe0ff */
[----:B------:R-:W-:-:S02]  /*3b840*/  IMAD.MOV.U32 R6, RZ, RZ, R18 ;  /* 0x000000ffff067224 */ /* 0x000fc400078e0012 */
[----:B------:R-:W-:Y:S01]  /*3b850*/  IMAD.MOV.U32 R7, RZ, RZ, R19 ;  /* 0x000000ffff077224 */ /* 0x000fe200078e0013 */
[----:B------:R-:W-:Y:S04]  /*3b860*/  STL [R1+0x1930], R11 ;  /* 0x0019300b01007387 */ /* 0x000fe80000100800 */
[----:B------:R1:W-:Y:S11]  /*3b870*/  LDGSTS.E [R3+0xc00], [R6.64], P3 ;  /* 0x00c0000006037fae */ /* 0x0003f60009921844 */
[----:B------:R-:W-:Y:S02]  /*3b880*/  @!UPT UIADD3 URZ, URZ, URZ, URZ ;  /* 0x0000003f3f3ff290 */ /* 0x000fe4000fffe03f */
[----:B------:R4:W-:Y:S01]  /*3b890*/  STL.64 [R1+0x860], R184 ;  /* 0x000860b801007387 */ /* 0x0009e20000100a00 */
[----:B-1----:R-:W-:-:S03]  /*3b8a0*/  MOV R6, R14 ;  /* 0x0000000e00067202 */ /* 0x002fc60000000f00 */
[----:B------:R1:W-:Y:S01]  /*3b8b0*/  STL.64 [R1+0x868], R186 ;  /* 0x000868ba01007387 */ /* 0x0003e20000100a00 */
[----:B---3--:R-:W-:Y:S01]  /*3b8c0*/  HMMA.1688.F32.TF32 R216, R232, R30, R216 ;  /* 0x0000001ee8d8723c */ /* 0x008fe200000810d8 */
[----:B------:R-:W-:Y:S02]  /*3b8d0*/  IMAD.X R9, R9, 0x1, R0, P5 ;  /* 0x0000000109097824 */ /* 0x000fe400028e0600 */
[----:B------:R-:W-:Y:S01]  /*3b8e0*/  STL [R1+0x193c], R8 ;  /* 0x00193c0801007387 */ /* 0x000fe20000100800 */
[----:B------:R-:W-:-:S03]  /*3b8f0*/  IMAD.MOV.U32 R7, RZ, RZ, R15 ;  /* 0x000000ffff077224 */ /* 0x000fc600078e000f */
[----:B------:R3:W-:Y:S04]  /*3b900*/  STL [R1+0x1938], R9 ;  /* 0x0019380901007387 */ /* 0x0007e80000100800 */
[----:B----4-:R-:W4:Y:S04]  /*3b910*/  LDL.LU R184, [R1+0x1290] ;  /* 0x0012900001b87983 */ /* 0x010f280000300800 */
[----:B------:R-:W4:Y:S04]  /*3b920*/  LDL.LU R185, [R1+0x1294] ;  /* 0x0012940001b97983 */ /* 0x000f280000300800 */
[----:B-1----:R-:W4:Y:S04]  /*3b930*/  LDL.LU R186, [R1+0x1298] ;  /* 0x0012980001ba7983 */ /* 0x002f280000300800 */
[----:B------:R-:W4:Y:S04]  /*3b940*/  LDL.LU R187, [R1+0x129c] ;  /* 0x00129c0001bb7983 */ /* 0x000f280000300800 */
[----:B------:R-:W4:Y:S04]  /*3b950*/  LDL.LU.64 R182, [R1+0x1710] ;  /* 0x0017100001b67983 */ /* 0x000f280000300a00 */
[----:B------:R1:W-:Y:S04]  /*3b960*/  LDGSTS.E [R3+0xd00], [R6.64], P3 ;  /* 0x00d0000006037fae */ /* 0x0003e80009921844 */
[----:B------:R-:W4:Y:S04]  /*3b970*/  LDL.LU R23, [R1+0x19a0] ;  /* 0x0019a00001177983 */ /* 0x000f280000300800 */
[----:B------:R-:W4:Y:S01]  /*3b980*/  LDL.LU R14, [R1+0x19ac] ;  /* 0x0019ac00010e7983 */ /* 0x000f220000300800 */
[----:B-1----:R-:W-:-:S02]  /*3b990*/  IMAD.MOV.U32 R6, RZ, RZ, R10 ;  /* 0x000000ffff067224 */ /* 0x002fc400078e000a */
[----:B------:R-:W-:-:S05]  /*3b9a0*/  IMAD.MOV.U32 R7, RZ, RZ, R11 ;  /* 0x000000ffff077224 */ /* 0x000fca00078e000b */
[----:B------:R1:W-:Y:S02]  /*3b9b0*/  LDGSTS.E [R3+0xe00], [R6.64], P3 ;  /* 0x00e0000006037fae */ /* 0x0003e40009921844 */
[----:B-1----:R-:W-:Y:S02]  /*3b9c0*/  IMAD.MOV.U32 R7, RZ, RZ, R9 ;  /* 0x000000ffff077224 */ /* 0x002fe400078e0009 */
[----:B---3--:R-:W3:Y:S04]  /*3b9d0*/  LDL.LU R9, [R1+0x19b4] ;  /* 0x0019b40001097983 */ /* 0x008ee80000300800 */
[----:B------:R-:W3:Y:S01]  /*3b9e0*/  LDL.LU R15, [R1+0x19a8] ;  /* 0x0019a800010f7983 */ /* 0x000ee20000300800 */
[----:B------:R-:W-:-:S03]  /*3b9f0*/  IMAD.MOV.U32 R6, RZ, RZ, R8 ;  /* 0x000000ffff067224 */ /* 0x000fc600078e0008 */
[----:B------:R-:W3:Y:S04]  /*3ba00*/  LDL.LU R11, [R1+0x19b0] ;  /* 0x0019b000010b7983 */ /* 0x000ee80000300800 */
[----:B------:R1:W-:Y:S04]  /*3ba10*/  STL.64 [R1+0x850], R216 ;  /* 0x000850d801007387 */ /* 0x0003e80000100a00 */
[----:B------:R1:W-:Y:S01]  /*3ba20*/  STL.64 [R1+0x858], R218 ;  /* 0x000858da01007387 */ /* 0x0003e20000100a00 */
[----:B--2---:R-:W-:-:S03]  /*3ba30*/  IADD3 R22, P6, R22, R180, RZ ;  /* 0x000000b416167210 */ /* 0x004fc60007fde0ff */
[----:B------:R3:W-:Y:S04]  /*3ba40*/  LDGSTS.E [R3+0xf00], [R6.64], P3 ;  /* 0x00f0000006037fae */ /* 0x0007e80009921844 */
[----:B------:R-:W-:Y:S04]  /*3ba50*/  STL [R1+0x19a4], R22 ;  /* 0x0019a41601007387 */ /* 0x000fe80000100800 */
[----:B------:R-:W2:Y:S04]  /*3ba60*/  LDL.LU R8, [R1+0x19bc] ;  /* 0x0019bc0001087983 */ /* 0x000ea80000300800 */
[----:B-1----:R-:W2:Y:S04]  /*3ba70*/  LDL.LU R216, [R1+0x1280] ;  /* 0x0012800001d87983 */ /* 0x002ea80000300800 */
[----:B------:R-:W2:Y:S04]  /*3ba80*/  LDL.LU R217, [R1+0x1284] ;  /* 0x0012840001d97983 */ /* 0x000ea80000300800 */
[----:B------:R-:W2:Y:S04]  /*3ba90*/  LDL.LU R218, [R1+0x1288] ;  /* 0x0012880001da7983 */ /* 0x000ea80000300800 */
[----:B------:R-:W2:Y:S04]  /*3baa0*/  LDL.LU R219, [R1+0x128c] ;  /* 0x00128c0001db7983 */ /* 0x000ea80000300800 */
[----:B------:R-:W2:Y:S01]  /*3bab0*/  LDL.LU R10, [R1+0x19b8] ;  /* 0x0019b800010a7983 */ /* 0x000ea20000300800 */
[----:B------:R-:W-:-:S04]  /*3bac0*/  ISETP.GT.AND P5, PT, R4, 0xb, PT ;  /* 0x0000000b0400780c */ /* 0x000fc80003fa4270 */
[----:B------:R-:W-:Y:S01]  /*3bad0*/  SEL R5, RZ, 0x4, !P5 ;  /* 0x00000004ff057807 */ /* 0x000fe20006800000 */
[----:B----4-:R-:W-:Y:S01]  /*3bae0*/  HMMA.1688.F32.TF32 R184, R232, R34, R184 ;  /* 0x00000022e8b8723c */ /* 0x010fe200000810b8 */
[----:B------:R-:W-:Y:S01]  /*3baf0*/  IMAD.X R23, R23, 0x1, R0, P6 ;  /* 0x0000000117177824 */ /* 0x000fe200030e0600 */
[----:B------:R-:W-:-:S04]  /*3bb00*/  IADD3 R14, P6, R14, R180, RZ ;  /* 0x000000b40e0e7210 */ /* 0x000fc80007fde0ff */
[----:B------:R-:W-:Y:S04]  /*3bb10*/  STL [R1+0x19a0], R23 ;  /* 0x0019a01701007387 */ /* 0x000fe80000100800 */
[----:B------:R-:W-:Y:S04]  /*3bb20*/  STL [R1+0x19ac], R14 ;  /* 0x0019ac0e01007387 */ /* 0x000fe80000100800 */
[----:B------:R-:W4:Y:S01]  /*3bb30*/  LDL.LU R26, [R1+0x1a24] ;  /* 0x001a2400011a7983 */ /* 0x000f220000300800 */
[----:B---3--:R-:W-:Y:S02]  /*3bb40*/  IADD3 R9, P5, R9, R180, RZ ;  /* 0x000000b409097210 */ /* 0x008fe40007fbe0ff */
[----:B------:R-:W-:-:S03]  /*3bb50*/  IADD3.X R15, R15, R0, RZ, P6, !PT ;  /* 0x000000000f0f7210 */ /* 0x000fc600037fe4ff */
[----:B------:R-:W-:Y:S01]  /*3bb60*/  IMAD.X R11, R11, 0x1, R0, P5 ;  /* 0x000000010b0b7824 */ /* 0x000fe200028e0600 */
[----:B------:R-:W-:Y:S04]  /*3bb70*/  STL [R1+0x19b4], R9 ;  /* 0x0019b40901007387 */ /* 0x000fe80000100800 */
[----:B------:R-:W-:Y:S04]  /*3bb80*/  STL [R1+0x19a8], R15 ;  /* 0x0019a80f01007387 */ /* 0x000fe80000100800 */
[----:B------:R-:W-:Y:S04]  /*3bb90*/  STL [R1+0x19b0], R11 ;  /* 0x0019b00b01007387 */ /* 0x000fe80000100800 */
[----:B------:R1:W-:Y:S04]  /*3bba0*/  STL.64 [R1+0x840], R184 ;  /* 0x000840b801007387 */ /* 0x0003e80000100a00 */
[----:B------:R3:W-:Y:S01]  /*3bbb0*/  STL.64 [R1+0x848], R186 ;  /* 0x000848ba01007387 */ /* 0x0007e20000100a00 */
[----:B------:R-:W-:Y:S01]  /*3bbc0*/  IMAD.MOV.U32 R6, RZ, RZ, R22 ;  /* 0x000000ffff067224 */ /* 0x000fe200078e0016 */
[----:B--2---:R-:W-:-:S05]  /*3bbd0*/  IADD3 R8, P5, R8, R180, RZ ;  /* 0x000000b408087210 */ /* 0x004fca0007fbe0ff */
[----:B------:R3:W-:Y:S01]  /*3bbe0*/  STL [R1+0x19bc], R8 ;  /* 0x0019bc0801007387 */ /* 0x0007e20000100800 */
[----:B------:R-:W-:-:S05]  /*3bbf0*/  IMAD.X R10, R10, 0x1, R0, P5 ;  /* 0x000000010a0a7824 */ /* 0x000fca00028e0600 */
[----:B------:R-:W-:Y:S04]  /*3bc00*/  STL [R1+0x19b8], R10 ;  /* 0x0019b80a01007387 */ /* 0x000fe80000100800 */
[----:B-1----:R-:W2:Y:S04]  /*3bc10*/  LDL.LU R184, [R1+0x1270] ;  /* 0x0012700001b87983 */ /* 0x002ea80000300800 */
[----:B------:R-:W2:Y:S04]  /*3bc20*/  LDL.LU R185, [R1+0x1274] ;  /* 0x0012740001b97983 */ /* 0x000ea80000300800 */
[----:B---3--:R-:W2:Y:S04]  /*3bc30*/  LDL.LU R186, [R1+0x1278] ;  /* 0x0012780001ba7983 */ /* 0x008ea80000300800 */
[----:B------:R-:W2:Y:S04]  /*3bc40*/  LDL.LU R187, [R1+0x127c] ;  /* 0x00127c0001bb7983 */ /* 0x000ea80000300800 */
[----:B------:R-:W3:Y:S04]  /*3bc50*/  LDL.LU.64 R34, [R1+0x1718] ;  /* 0x0017180001227983 */ /* 0x000ee80000300a00 */
[----:B------:R-:W2:Y:S04]  /*3bc60*/  LDL.LU R30, [R1+0x1a20] ;  /* 0x001a2000011e7983 */ /* 0x000ea80000300800 */
[----:B------:R-:W3:Y:S01]  /*3bc70*/  LDL.LU R22, [R1+0x1a2c] ;  /* 0x001a2c0001167983 */ /* 0x000ee20000300800 */
[----:B------:R-:W-:Y:S01]  /*3bc80*/  HMMA.1688.F32.TF32 R216, R232, R38, R216 ;  /* 0x00000026e8d8723c */ /* 0x000fe200000810d8 */
[----:B------:R-:W-:-:S05]  /*3bc90*/  IMAD.MOV.U32 R7, RZ, RZ, R23 ;  /* 0x000000ffff077224 */ /* 0x000fca00078e0017 */
[----:B------:R1:W-:Y:S02]  /*3bca0*/  LDGSTS.E [R3+0x1c00], [R6.64], P2 ;  /* 0x01c0000006037fae */ /* 0x0003e40009121844 */
[----:B-1----:R-:W-:Y:S02]  /*3bcb0*/  IMAD.MOV.U32 R6, RZ, RZ, R14 ;  /* 0x000000ffff067224 */ /* 0x002fe400078e000e */
[----:B------:R-:W-:Y:S01]  /*3bcc0*/  IMAD.MOV.U32 R7, RZ, RZ, R15 ;  /* 0x000000ffff077224 */ /* 0x000fe200078e000f */
[----:B----4-:R-:W-:-:S04]  /*3bcd0*/  IADD3 R26, P6, R26, R180, RZ ;  /* 0x000000b41a1a7210 */ /* 0x010fc80007fde0ff */
[----:B------:R1:W-:Y:S02]  /*3bce0*/  LDGSTS.E [R3+0x1d00], [R6.64], P2 ;  /* 0x01d0000006037fae */ /* 0x0003e40009121844 */
[----:B-1----:R-:W-:Y:S02]  /*3bcf0*/  IMAD.MOV.U32 R6, RZ, RZ, R9 ;  /* 0x000000ffff067224 */ /* 0x002fe400078e0009 */
[----:B------:R-:W-:Y:S01]  /*3bd00*/  IMAD.MOV.U32 R7, RZ, RZ, R11 ;  /* 0x000000ffff077224 */ /* 0x000fe200078e000b */
[----:B------:R-:W4:Y:S04]  /*3bd10*/  LDL.LU R9, [R1+0x1a34] ;  /* 0x001a340001097983 */ /* 0x000f280000300800 */
[----:B------:R-:W4:Y:S04]  /*3bd20*/  LDL.LU R23, [R1+0x1a28] ;  /* 0x001a280001177983 */ /* 0x000f280000300800 */
[----:B------:R-:W4:Y:S04]  /*3bd30*/  LDL.LU R11, [R1+0x1a30] ;  /* 0x001a3000010b7983 */ /* 0x000f280000300800 */
[----:B------:R1:W-:Y:S04]  /*3bd40*/  STL.64 [R1+0x830], R216 ;  /* 0x000830d801007387 */ /* 0x0003e80000100a00 */
[----:B------:R1:W-:Y:S04]  /*3bd50*/  LDGSTS.E [R3+0x1e00], [R6.64], P2 ;  /* 0x01e0000006037fae */ /* 0x0003e80009121844 */
[----:B------:R1:W-:Y:S04]  /*3bd60*/  STL.64 [R1+0x838], R218 ;  /* 0x000838da01007387 */ /* 0x0003e80000100a00 */
[----:B------:R-:W-:Y:S01]  /*3bd70*/  STL [R1+0x1a24], R26 ;  /* 0x001a241a01007387 */ /* 0x000fe20000100800 */
[----:B-1----:R-:W-:-:S03]  /*3bd80*/  IMAD.MOV.U32 R6, RZ, RZ, R8 ;  /* 0x000000ffff067224 */ /* 0x002fc600078e0008 */
[----:B------:R-:W4:Y:S04]  /*3bd90*/  LDL.LU R8, [R1+0x1a3c] ;  /* 0x001a3c0001087983 */ /* 0x000f280000300800 */
[----:B------:R-:W4:Y:S04]  /*3bda0*/  LDL.LU R216, [R1+0x1260] ;  /* 0x0012600001d87983 */ /* 0x000f280000300800 */
[----:B------:R-:W4:Y:S04]  /*3bdb0*/  LDL.LU R217, [R1+0x1264] ;  /* 0x0012640001d97983 */ /* 0x000f280000300800 */
[----:B------:R-:W4:Y:S01]  /*3bdc0*/  LDL.LU R218, [R1+0x1268] ;  /* 0x0012680001da7983 */ /* 0x000f220000300800 */
[----:B------:R-:W-:-:S03]  /*3bdd0*/  IMAD.MOV.U32 R7, RZ, RZ, R10 ;  /* 0x000000ffff077224 */ /* 0x000fc600078e000a */
[----:B------:R-:W4:Y:S04]  /*3bde0*/  LDL.LU R219, [R1+0x126c] ;  /* 0x00126c0001db7983 */ /* 0x000f280000300800 */
[----:B------:R-:W4:Y:S01]  /*3bdf0*/  LDL.LU R10, [R1+0x1a38] ;  /* 0x001a3800010a7983 */ /* 0x000f220000300800 */
[----:B------:R-:W-:Y:S01]  /*3be00*/  IMAD.MOV.U32 R27, RZ, RZ, c[0x0][0x18c] ;  /* 0x00006300ff1b7624 */ /* 0x000fe200078e00ff */
[----:B------:R-:W-:Y:S02]  /*3be10*/  SEL R5, R5, RZ, !P1 ;  /* 0x000000ff05057207 */ /* 0x000fe40004800000 */
[----:B------:R-:W-:Y:S02]  /*3be20*/  ISETP.GT.AND P5, PT, R4, 0xf, PT ;  /* 0x0000000f0400780c */ /* 0x000fe40003fa4270 */
[----:B--2---:R-:W-:Y:S01]  /*3be30*/  IADD3.X R30, R30, R0, RZ, P6, !PT ;  /* 0x000000001e1e7210 */ /* 0x004fe200037fe4ff */
[----:B------:R-:W-:Y:S01]  /*3be40*/  HMMA.1688.F32.TF32 R184, R232, R42, R184 ;  /* 0x0000002ae8b8723c */ /* 0x000fe200000810b8 */
[----:B------:R1:W-:Y:S01]  /*3be50*/  LDGSTS.E [R3+0x1f00], [R6.64], P2 ;  /* 0x01f0000006037fae */ /* 0x0003e20009121844 */
[----:B---3--:R-:W-:-:S03]  /*3be60*/  IADD3 R22, P6, R22, R180, RZ ;  /* 0x000000b416167210 */ /* 0x008fc60007fde0ff */
[----:B------:R-:W-:Y:S04]  /*3be70*/  STL [R1+0x1a20], R30 ;  /* 0x001a201e01007387 */ /* 0x000fe80000100800 */
[----:B------:R-:W-:Y:S04]  /*3be80*/  STL [R1+0x1a2c], R22 ;  /* 0x001a2c1601007387 */ /* 0x000fe80000100800 */
[----:B------:R-:W2:Y:S01]  /*3be90*/  LDL.LU R39, [R1+0x1aa4] ;  /* 0x001aa40001277983 */ /* 0x000ea20000300800 */
[----:B------:R-:W-:-:S04]  /*3bea0*/  IMAD.SHL.U32 R27, R27, 0x20, RZ ;  /* 0x000000201b1b7824 */ /* 0x000fc800078e00ff */
[----:B------:R-:W-:-:S05]  /*3beb0*/  IMAD.SHL.U32 R27, R27, 0x4, RZ ;  /* 0x000000041b1b7824 */ /* 0x000fca00078e00ff */
[----:B------:R-:W-:-:S05]  /*3bec0*/  IADD3 R19, P3, R182, R27, RZ ;  /* 0x0000001bb6137210 */ /* 0x000fca0007f7e0ff */
[----:B------:R-:W-:Y:S01]  /*3bed0*/  IMAD.X R18, R183, 0x1, R2, P3 ;  /* 0x00000001b7127824 */ /* 0x000fe200018e0602 */
[----:B------:R-:W-:Y:S02]  /*3bee0*/  ISETP.NE.U32.AND P3, PT, R5, RZ, PT ;  /* 0x000000ff0500720c */ /* 0x000fe40003f65070 */
[----:B------:R-:W-:Y:S02]  /*3bef0*/  SEL R5, RZ, 0x4, !P5 ;  /* 0x00000004ff057807 */ /* 0x000fe40006800000 */
[----:B----4-:R-:W-:Y:S01]  /*3bf00*/  IADD3 R9, P5, R9, R180, RZ ;  /* 0x000000b409097210 */ /* 0x010fe20007fbe0ff */
[----:B------:R-:W-:-:S04]  /*3bf10*/  IMAD.X R23, R23, 0x1, R0, P6 ;  /* 0x0000000117177824 */ /* 0x000fc800030e0600 */
[----:B------:R-:W-:Y:S01]  /*3bf20*/  IMAD.X R11, R11, 0x1, R0, P5 ;  /* 0x000000010b0b7824 */ /* 0x000fe200028e0600 */
[----:B------:R-:W-:Y:S01]  /*3bf30*/  STL [R1+0x1a34], R9 ;  /* 0x001a340901007387 */ /* 0x000fe20000100800 */
[----:B-1----:R-:W-:-:S03]  /*3bf40*/  IMAD.MOV.U32 R6, RZ, RZ, R26 ;  /* 0x000000ffff067224 */ /* 0x002fc600078e001a */
[----:B------:R-:W-:Y:S01]  /*3bf50*/  STL [R1+0x1a28], R23 ;  /* 0x001a281701007387 */ /* 0x000fe20000100800 */
[----:B------:R-:W-:-:S03]  /*3bf60*/  IMAD.MOV.U32 R7, RZ, RZ, R30 ;  /* 0x000000ffff077224 */ /* 0x000fc600078e001e */
[----:B------:R-:W-:Y:S04]  /*3bf70*/  STL [R1+0x1a30], R11 ;  /* 0x001a300b01007387 */ /* 0x000fe80000100800 */
[----:B------:R1:W-:Y:S01]  /*3bf80*/  STL.64 [R1+0x820], R184 ;  /* 0x000820b801007387 */ /* 0x0003e20000100a00 */
[----:B------:R-:W-:-:S03]  /*3bf90*/  IADD3 R8, P5, R8, R180, RZ ;  /* 0x000000b408087210 */ /* 0x000fc60007fbe0ff */
[----:B------:R3:W-:Y:S04]  /*3bfa0*/  STL.64 [R1+0x828], R186 ;  /* 0x000828ba01007387 */ /* 0x0007e80000100a00 */
[----:B------:R-:W-:Y:S01]  /*3bfb0*/  STL [R1+0x1a3c], R8 ;  /* 0x001a3c0801007387 */ /* 0x000fe20000100800 */
[----:B------:R-:W-:Y:S03]  /*3bfc0*/  HMMA.1688.F32.TF32 R216, R232, R46, R216 ;  /* 0x0000002ee8d8723c */ /* 0x000fe600000810d8 */
[----:B------:R4:W-:Y:S01]  /*3bfd0*/  LDGSTS.E [R3+0x2c00], [R6.64], P3 ;  /* 0x02c0000006037fae */ /* 0x0009e20009921844 */
[----:B------:R-:W-:Y:S01]  /*3bfe0*/  IMAD.X R10, R10, 0x1, R0, P5 ;  /* 0x000000010a0a7824 */ /* 0x000fe200028e0600 */
[----:B------:R-:W-:-:S04]  /*3bff0*/  IADD3 R15, P2, R34, R27, RZ ;  /* 0x0000001b220f7210 */ /* 0x000fc80007f5e0ff */
[----:B------:R2:W-:Y:S04]  /*3c000*/  STL [R1+0x1a38], R10 ;  /* 0x001a380a01007387 */ /* 0x0005e80000100800 */
[----:B-1----:R-:W3:Y:S01]  /*3c010*/  LDL.LU R184, [R1+0x1250] ;  /* 0x0012500001b87983 */ /* 0x002ee20000300800 */
[----:B----4-:R-:W-:-:S03]  /*3c020*/  IMAD.MOV.U32 R6, RZ, RZ, R22 ;  /* 0x000000ffff067224 */ /* 0x010fc600078e0016 */
[----:B------:R-:W4:Y:S01]  /*3c030*/  LDL.LU R185, [R1+0x1254] ;  /* 0x0012540001b97983 */ /* 0x000f220000300800 */
[----:B------:R-:W-:Y:S02]  /*3c040*/  IMAD.MOV.U32 R7, RZ, RZ, R23 ;  /* 0x000000ffff077224 */ /* 0x000fe400078e0017 */
[----:B------:R-:W-:Y:S01]  /*3c050*/  IMAD.X R14, R35, 0x1, R2, P2 ;  /* 0x00000001230e7824 */ /* 0x000fe200010e0602 */
[----:B------:R-:W4:Y:S04]  /*3c060*/  LDL.LU.64 R182, [R1+0x17e0] ;  /* 0x0017e00001b67983 */ /* 0x000f280000300a00 */
[----:B------:R1:W-:Y:S04]  /*3c070*/  LDGSTS.E [R3+0x2d00], [R6.64], P3 ;  /* 0x02d0000006037fae */ /* 0x0003e80009921844 */
[----:B------:R-:W4:Y:S04]  /*3c080*/  LDL.LU R42, [R1+0x1aa0] ;  /* 0x001aa000012a7983 */ /* 0x000f280000300800 */
[----:B------:R-:W4:Y:S01]  /*3c090*/  LDL.LU R35, [R1+0x1aac] ;  /* 0x001aac0001237983 */ /* 0x000f220000300800 */
[----:B-1----:R-:W-:-:S03]  /*3c0a0*/  IMAD.MOV.U32 R6, RZ, RZ, R9 ;  /* 0x000000ffff067224 */ /* 0x002fc600078e0009 */
[----:B------:R-:W4:Y:S04]  /*3c0b0*/  LDL.LU R9, [R1+0x1ab4] ;  /* 0x001ab40001097983 */ /* 0x000f280000300800 */
[----:B------:R-:W4:Y:S04]  /*3c0c0*/  LDL.LU R38, [R1+0x1aa8] ;  /* 0x001aa80001267983 */ /* 0x000f280000300800 */
[----:B------:R-:W4:Y:S04]  /*3c0d0*/  LDL.LU R34, [R1+0x1ab0] ;  /* 0x001ab00001227983 */ /* 0x000f280000300800 */
[----:B------:R-:W-:Y:S04]  /*3c0e0*/  STL.64 [R1+0x810], R216 ;  /* 0x000810d801007387 */ /* 0x000fe80000100a00 */
[----:B------:R-:W-:Y:S01]  /*3c0f0*/  STL.64 [R1+0x818], R218 ;  /* 0x000818da01007387 */ /* 0x000fe20000100a00 */
[----:B--2---:R-:W-:-:S05]  /*3c100*/  IADD3 R39, P6, R39, R180, RZ ;  /* 0x000000b427277210 */ /* 0x004fca0007fde0ff */
[----:B------:R-:W-:Y:S04]  /*3c110*/  STL [R1+0x1aa4], R39 ;  /* 0x001aa42701007387 */ /* 0x000fe80000100800 */
[----:B------:R-:W2:Y:S04]  /*3c120*/  LDL.LU R31, [R1+0x1ab8] ;  /* 0x001ab800011f7983 */ /* 0x000ea80000300800 */
[----:B------:R-:W2:Y:S04]  /*3c130*/  LDL.LU R30, [R1+0x1abc] ;  /* 0x001abc00011e7983 */ /* 0x000ea80000300800 */
[----:B------:R-:W2:Y:S04]  /*3c140*/  LDL.LU R26, [R1+0x1b20] ;  /* 0x001b2000011a7983 */ /* 0x000ea80000300800 */
[----:B------:R-:W2:Y:S01]  /*3c150*/  LDL.LU R22, [R1+0x1b24] ;  /* 0x001b240001167983 */ /* 0x000ea20000300800 */
[----:B---3--:R-:W-:Y:S01]  /*3c160*/  MOV R186, R13 ;  /* 0x0000000d00ba7202 */ /* 0x008fe20000000f00 */
[----:B------:R-:W-:Y:S01]  /*3c170*/  IMAD.MOV.U32 R187, RZ, RZ, R12 ;  /* 0x000000ffffbb7224 */ /* 0x000fe200078e000c */
[----:B------:R-:W-:Y:S01]  /*3c180*/  SEL R5, R5, RZ, !P1 ;  /* 0x000000ff05057207 */ /* 0x000fe20004800000 */
[----:B------:R-:W-:Y:S01]  /*3c190*/  IMAD.MOV.U32 R7, RZ, RZ, R11 ;  /* 0x000000ffff077224 */ /* 0x000fe200078e000b */
[----:B------:R-:W-:Y:S01]  /*3c1a0*/  ISETP.GT.AND P5, PT, R4, 0x13, PT ;  /* 0x000000130400780c */ /* 0x000fe20003fa4270 */
[----:B------:R-:W3:Y:S01]  /*3c1b0*/  LDL.LU R11, [R1+0x1b2c] ;  /* 0x001b2c00010b7983 */ /* 0x000ee20000300800 */
[----:B------:R-:W-:-:S02]  /*3c1c0*/  ISETP.NE.U32.AND P2, PT, R5, RZ, PT ;  /* 0x000000ff0500720c */ /* 0x000fc40003f45070 */
[----:B------:R-:W-:Y:S01]  /*3c1d0*/  SEL R5, RZ, 0x4, !P5 ;  /* 0x00000004ff057807 */ /* 0x000fe20006800000 */
[----:B------:R1:W-:Y:S02]  /*3c1e0*/  LDGSTS.E [R3+0x2e00], [R6.64], P3 ;  /* 0x02e0000006037fae */ /* 0x0003e40009921844 */
[----:B-1----:R-:W-:Y:S02]  /*3c1f0*/  IMAD.MOV.U32 R6, RZ, RZ, R8 ;  /* 0x000000ffff067224 */ /* 0x002fe400078e0008 */
[----:B------:R-:W-:-:S05]  /*3c200*/  IMAD.MOV.U32 R7, RZ, RZ, R10 ;  /* 0x000000ffff077224 */ /* 0x000fca00078e000a */
[----:B------:R1:W-:Y:S01]  /*3c210*/  LDGSTS.E [R3+0x2f00], [R6.64], P3 ;  /* 0x02f0000006037fae */ /* 0x0003e20009921844 */
[----:B------:R-:W-:Y:S01]  /*3c220*/  SEL R5, R5, RZ, !P1 ;  /* 0x000000ff05057207 */ /* 0x000fe20004800000 */
[----:B-1----:R-:W-:Y:S01]  /*3c230*/  IMAD.MOV.U32 R6, RZ, RZ, R39 ;  /* 0x000000ffff067224 */ /* 0x002fe200078e0027 */
[----:B----4-:R-:W-:Y:S01]  /*3c240*/  HMMA.1688.F32.TF32 R184, R232, R50, R184 ;  /* 0x00000032e8b8723c */ /* 0x010fe200000810b8 */
[----:B------:R-:W-:Y:S01]  /*3c250*/  IMAD.X R42, R42, 0x1, R0, P6 ;  /* 0x000000012a2a7824 */ /* 0x000fe200030e0600 */
[----:B------:R-:W-:-:S04]  /*3c260*/  IADD3 R35, P6, R35, R180, RZ ;  /* 0x000000b423237210 */ /* 0x000fc80007fde0ff */
[----:B------:R-:W-:Y:S01]  /*3c270*/  STL [R1+0x1aa0], R42 ;  /* 0x001aa02a01007387 */ /* 0x000fe20000100800 */
[----:B------:R-:W-:-:S03]  /*3c280*/  IADD3 R9, P5, R9, R180, RZ ;  /* 0x000000b409097210 */ /* 0x000fc60007fbe0ff */
[----:B------:R-:W-:Y:S01]  /*3c290*/  STL [R1+0x1aac], R35 ;  /* 0x001aac2301007387 */ /* 0x000fe20000100800 */
[----:B------:R-:W-:Y:S02]  /*3c2a0*/  IMAD.MOV.U32 R7, RZ, RZ, R42 ;  /* 0x000000ffff077224 */ /* 0x000fe400078e002a */
[--C-:B------:R-:W-:Y:S01]  /*3c2b0*/  IMAD.X R38, R38, 0x1, R0.reuse, P6 ;  /* 0x0000000126267824 */ /* 0x100fe200030e0600 */
[----:B------:R-:W4:Y:S01]  /*3c2c0*/  LDL.LU R10, [R1+0x1b34] ;  /* 0x001b3400010a7983 */ /* 0x000f220000300800 */
[----:B------:R-:W-:-:S03]  /*3c2d0*/  IMAD.X R34, R34, 0x1, R0, P5 ;  /* 0x0000000122227824 */ /* 0x000fc600028e0600 */
[----:B------:R-:W4:Y:S01]  /*3c2e0*/  LDL.LU R8, [R1+0x1b3c] ;  /* 0x001b3c0001087983 */ /* 0x000f220000300800 */
[----:B------:R-:W-:-:S03]  /*3c2f0*/  IADD3 R13, P3, R182, R27, RZ ;  /* 0x0000001bb60d7210 */ /* 0x000fc60007f7e0ff */
[----:B------:R1:W-:Y:S04]  /*3c300*/  STL [R1+0x1ab4], R9 ;  /* 0x001ab40901007387 */ /* 0x0003e80000100800 */
[----:B------:R-:W-:Y:S04]  /*3c310*/  STL [R1+0x1aa8], R38 ;  /* 0x001aa82601007387 */ /* 0x000fe80000100800 */
[----:B------:R-:W4:Y:S04]  /*3c320*/  LDL.LU R23, [R1+0x1b28] ;  /* 0x001b280001177983 */ /* 0x000f280000300800 */
[----:B------:R-:W-:Y:S04]  /*3c330*/  STL [R1+0x1ab0], R34 ;  /* 0x001ab02201007387 */ /* 0x000fe80000100800 */
[----:B------:R1:W-:Y:S01]  /*3c340*/  LDGSTS.E [R3+0x3c00], [R6.64], P2 ;  /* 0x03c0000006037fae */ /* 0x0003e20009121844 */
[----:B------:R-:W-:-:S03]  /*3c350*/  IMAD.X R12, R183, 0x1, R2, P3 ;  /* 0x00000001b70c7824 */ /* 0x000fc600018e0602 */
[----:B------:R-:W-:Y:S01]  /*3c360*/  STL.64 [R1+0x800], R184 ;  /* 0x000800b801007387 */ /* 0x000fe20000100a00 */
[----:B------:R-:W-:-:S03]  /*3c370*/  ISETP.NE.U32.AND P3, PT, R5, RZ, PT ;  /* 0x000000ff0500720c */ /* 0x000fc60003f65070 */
[----:B------:R-:W-:Y:S01]  /*3c380*/  STL.64 [R1+0x808], R186 ;  /* 0x000808ba01007387 */ /* 0x000fe20000100a00 */
[----:B-1----:R-:W-:Y:S01]  /*3c390*/  MOV R6, R35 ;  /* 0x0000002300067202 */ /* 0x002fe20000000f00 */
[----:B------:R-:W-:-:S05]  /*3c3a0*/  IMAD.MOV.U32 R7, RZ, RZ, R38 ;  /* 0x000000ffff077224 */ /* 0x000fca00078e0026 */
[----:B------:R1:W-:Y:S02]  /*3c3b0*/  LDGSTS.E [R3+0x3d00], [R6.64], P2 ;  /* 0x03d0000006037fae */ /* 0x0003e40009121844 */
[----:B-1----:R-:W-:Y:S01]  /*3c3c0*/  IMAD.MOV.U32 R6, RZ, RZ, R9 ;  /* 0x000000ffff067224 */ /* 0x002fe200078e0009 */
[----:B--2---:R-:W-:-:S05]  /*3c3d0*/  IADD3 R30, P5, R30, R180, RZ ;  /* 0x000000b41e1e7210 */ /* 0x004fca0007fbe0ff */
[----:B------:R-:W-:Y:S01]  /*3c3e0*/  IMAD.X R31, R31, 0x1, R0, P5 ;  /* 0x000000011f1f7824 */ /* 0x000fe200028e0600 */
[----:B------:R-:W-:Y:S01]  /*3c3f0*/  IADD3 R22, P5, R22, R180, RZ ;  /* 0x000000b416167210 */ /* 0x000fe20007fbe0ff */
[----:B------:R-:W-:Y:S04]  /*3c400*/  STL [R1+0x1abc], R30 ;  /* 0x001abc1e01007387 */ /* 0x000fe80000100800 */
[----:B------:R-:W-:Y:S04]  /*3c410*/  STL [R1+0x1ab8], R31 ;  /* 0x001ab81f01007387 */ /* 0x000fe80000100800 */
[----:B------:R1:W-:Y:S04]  /*3c420*/  STL [R1+0x1b24], R22 ;  /* 0x001b241601007387 */ /* 0x0003e80000100800 */
[----:B------:R-:W2:Y:S04]  /*3c430*/  LDL.LU R5, [R1+0x1b30] ;  /* 0x001b300001057983 */ /* 0x000ea80000300800 */
[----:B------:R-:W2:Y:S01]  /*3c440*/  LDL.LU R9, [R1+0x1b38] ;  /* 0x001b380001097983 */ /* 0x000ea20000300800 */
[----:B------:R-:W-:-:S02]  /*3c450*/  IMAD.MOV.U32 R7, RZ, RZ, R34 ;  /* 0x000000ffff077224 */ /* 0x000fc400078e0022 */
[----:B------:R-:W-:-:S03]  /*3c460*/  IMAD.X R26, R26, 0x1, R0, P5 ;  /* 0x000000011a1a7824 */ /* 0x000fc600028e0600 */
[----:B------:R1:W-:Y:S01]  /*3c470*/  LDGSTS.E [R3+0x3e00], [R6.64], P2 ;  /* 0x03e0000006037fae */ /* 0x0003e20009121844 */
[----:B---3--:R-:W-:Y:S01]  /*3c480*/  IADD3 R11, P5, R11, R180, RZ ;  /* 0x000000b40b0b7210 */ /* 0x008fe20007fbe0ff */
[----:B-1----:R-:W-:Y:S02]  /*3c490*/  IMAD.MOV.U32 R6, RZ, RZ, R30 ;  /* 0x000000ffff067224 */ /* 0x002fe400078e001e */
[----:B------:R-:W-:Y:S01]  /*3c4a0*/  IMAD.MOV.U32 R7, RZ, RZ, R31 ;  /* 0x000000ffff077224 */ /* 0x000fe200078e001f */
[----:B------:R-:W-:Y:S04]  /*3c4b0*/  STL [R1+0x1b20], R26 ;  /* 0x001b201a01007387 */ /* 0x000fe80000100800 */
[----:B------:R1:W-:Y:S04]  /*3c4c0*/  LDGSTS.E [R3+0x3f00], [R6.64], P2 ;  /* 0x03f0000006037fae */ /* 0x0003e80009121844 */
[----:B------:R-:W-:Y:S01]  /*3c4d0*/  STL [R1+0x1b2c], R11 ;  /* 0x001b2c0b01007387 */ /* 0x000fe20000100800 */
[----:B-1----:R-:W-:-:S02]  /*3c4e0*/  IMAD.MOV.U32 R6, RZ, RZ, R22 ;  /* 0x000000ffff067224 */ /* 0x002fc400078e0016 */
[----:B------:R-:W-:-:S05]  /*3c4f0*/  IMAD.MOV.U32 R7, RZ, RZ, R26 ;  /* 0x000000ffff077224 */ /* 0x000fca00078e001a */
[----:B------:R1:W-:Y:S02]  /*3c500*/  LDGSTS.E [R3+0x4c00], [R6.64], P3 ;  /* 0x04c0000006037fae */ /* 0x0003e40009921844 */
[----:B-1----:R-:W-:Y:S01]  /*3c510*/  IMAD.MOV.U32 R6, RZ, RZ, R11 ;  /* 0x000000ffff067224 */ /* 0x002fe200078e000b */
[----:B----4-:R-:W-:-:S05]  /*3c520*/  IADD3 R10, P2, R10, R180, RZ ;  /* 0x000000b40a0a7210 */ /* 0x010fca0007f5e0ff */
[----:B------:R-:W-:Y:S01]  /*3c530*/  STL [R1+0x1b34], R10 ;  /* 0x001b340a01007387 */ /* 0x000fe20000100800 */
[----:B------:R-:W-:Y:S01]  /*3c540*/  IMAD.X R23, R23, 0x1, R0, P5 ;  /* 0x0000000117177824 */ /* 0x000fe200028e0600 */
[----:B------:R-:W-:-:S04]  /*3c550*/  IADD3 R8, P5, R8, R180, RZ ;  /* 0x000000b408087210 */ /* 0x000fc80007fbe0ff */
[----:B------:R1:W-:Y:S01]  /*3c560*/  STL [R1+0x1b28], R23 ;  /* 0x001b281701007387 */ /* 0x0003e20000100800 */
[----:B------:R-:W-:-:S03]  /*3c570*/  IMAD.MOV.U32 R7, RZ, RZ, R23 ;  /* 0x000000ffff077224 */ /* 0x000fc600078e0017 */
[----:B------:R-:W3:Y:S04]  /*3c580*/  LDL.LU R39, [R1+0x1ba4] ;  /* 0x001ba40001277983 */ /* 0x000ee80000300800 */
[----:B------:R-:W4:Y:S04]  /*3c590*/  LDL.LU R35, [R1+0x1bac] ;  /* 0x001bac0001237983 */ /* 0x000f280000300800 */
[----:B------:R-:W-:Y:S04]  /*3c5a0*/  STL [R1+0x1b3c], R8 ;  /* 0x001b3c0801007387 */ /* 0x000fe80000100800 */
[----:B------:R-:W4:Y:S04]  /*3c5b0*/  LDL.LU R22, [R1+0x1bb4] ;  /* 0x001bb40001167983 */ /* 0x000f280000300800 */
[----:B------:R1:W-:Y:S02]  /*3c5c0*/  LDGSTS.E [R3+0x4d00], [R6.64], P3 ;  /* 0x04d0000006037fae */ /* 0x0003e40009921844 */
[----:B-1----:R-:W-:-:S02]  /*3c5d0*/  IMAD.MOV.U32 R6, RZ, RZ, R10 ;  /* 0x000000ffff067224 */ /* 0x002fc400078e000a */
[----:B--2---:R-:W-:Y:S01]  /*3c5e0*/  IMAD.X R5, R5, 0x1, R0, P2 ;  /* 0x0000000105057824 */ /* 0x004fe200010e0600 */
[----:B------:R-:W-:-:S04]  /*3c5f0*/  IADD3.X R9, R9, R0, RZ, P5, !PT ;  /* 0x0000000009097210 */ /* 0x000fc80002ffe4ff */
[----:B------:R-:W-:Y:S01]  /*3c600*/  STL [R1+0x1b30], R5 ;  /* 0x001b300501007387 */ /* 0x000fe20000100800 */
[----:B------:R-:W-:-:S03]  /*3c610*/  IMAD.MOV.U32 R7, RZ, RZ, R5 ;  /* 0x000000ffff077224 */ /* 0x000fc600078e0005 */
[----:B------:R-:W2:Y:S04]  /*3c620*/  LDL.LU R216, [R1+0x1240] ;  /* 0x0012400001d87983 */ /* 0x000ea80000300800 */
[----:B------:R1:W-:Y:S04]  /*3c630*/  STL [R1+0x1b38], R9 ;  /* 0x001b380901007387 */ /* 0x0003e80000100800 */
[----:B------:R-:W2:Y:S04]  /*3c640*/  LDL.LU R217, [R1+0x1244] ;  /* 0x0012440001d97983 */ /* 0x000ea80000300800 */
[----:B------:R-:W2:Y:S04]  /*3c650*/  LDL.LU R218, [R1+0x1248] ;  /* 0x0012480001da7983 */ /* 0x000ea80000300800 */
[----:B------:R-:W2:Y:S04]  /*3c660*/  LDL.LU R219, [R1+0x124c] ;  /* 0x00124c0001db7983 */ /* 0x000ea80000300800 */
[----:B------:R-:W2:Y:S04]  /*3c670*/  LDL.LU R42, [R1+0x1ba0] ;  /* 0x001ba000012a7983 */ /* 0x000ea80000300800 */
[----:B------:R-:W2:Y:S04]  /*3c680*/  LDL.LU R38, [R1+0x1ba8] ;  /* 0x001ba80001267983 */ /* 0x000ea80000300800 */
[----:B------:R-:W2:Y:S04]  /*3c690*/  LDL.LU R34, [R1+0x1bb0] ;  /* 0x001bb00001227983 */ /* 0x000ea80000300800 */
[----:B------:R1:W-:Y:S04]  /*3c6a0*/  LDGSTS.E [R3+0x4e00], [R6.64], P3 ;  /* 0x04e0000006037fae */ /* 0x0003e80009921844 */
[----:B------:R-:W2:Y:S01]  /*3c6b0*/  LDL.LU R23, [R1+0x1bbc] ;  /* 0x001bbc0001177983 */ /* 0x000ea20000300800 */
[----:B-1----:R-:W-:-:S02]  /*3c6c0*/  IMAD.MOV.U32 R6, RZ, RZ, R8 ;  /* 0x000000ffff067224 */ /* 0x002fc400078e0008 */
[----:B------:R-:W-:Y:S02]  /*3c6d0*/  IMAD.MOV.U32 R7, RZ, RZ, R9 ;  /* 0x000000ffff077224 */ /* 0x000fe400078e0009 */
[----:B------:R-:W2:Y:S04]  /*3c6e0*/  LDL.LU.64 R8, [R1+0x18b0] ;  /* 0x0018b00001087983 */ /* 0x000ea80000300a00 */
[----:B------:R-:W2:Y:S04]  /*3c6f0*/  LDL.LU R184, [R1+0x1230] ;  /* 0x0012300001b87983 */ /* 0x000ea80000300800 */
[----:B------:R-:W2:Y:S04]  /*3c700*/  LDL.LU R185, [R1+0x1234] ;  /* 0x0012340001b97983 */ /* 0x000ea80000300800 */
[----:B------:R-:W2:Y:S04]  /*3c710*/  LDL.LU R186, [R1+0x1238] ;  /* 0x0012380001ba7983 */ /* 0x000ea80000300800 */
[----:B------:R-:W2:Y:S04]  /*3c720*/  LDL.LU R187, [R1+0x123c] ;  /* 0x00123c0001bb7983 */ /* 0x000ea80000300800 */
[----:B------:R-:W2:Y:S04]  /*3c730*/  LDL.LU.64 R46, [R1+0x18a8] ;  /* 0x0018a800012e7983 */ /* 0x000ea80000300a00 */
[----:B------:R-:W2:Y:S04]  /*3c740*/  LDL.LU R31, [R1+0x1bb8] ;  /* 0x001bb800011f7983 */ /* 0x000ea80000300800 */
[----:B------:R-:W1:Y:S01]  /*3c750*/  S2R R26, SR_TID.X ;  /* 0x00000000001a7919 */ /* 0x000e620000002100 */
[----:B------:R-:W-:-:S03]  /*3c760*/  ISETP.GT.AND P2, PT, R4, 0x17, PT ;  /* 0x000000170400780c */ /* 0x000fc60003f44270 */
[----:B------:R1:W-:Y:S01]  /*3c770*/  LDGSTS.E [R3+0x4f00], [R6.64], P3 ;  /* 0x04f0000006037fae */ /* 0x0003e20009921844 */
[----:B------:R-:W-:-:S04]  /*3c780*/  SEL R5, RZ, 0x4, !P2 ;  /* 0x00000004ff057807 */ /* 0x000fc80005000000 */
[----:B------:R-:W-:-:S04]  /*3c790*/  SEL R5, R5, RZ, !P1 ;  /* 0x000000ff05057207 */ /* 0x000fc80004800000 */
[----:B------:R-:W-:Y:S02]  /*3c7a0*/  ISETP.NE.U32.AND P5, PT, R5, RZ, PT ;  /* 0x000000ff0500720c */ /* 0x000fe40003fa5070 */
[-C--:B---3--:R-:W-:Y:S02]  /*3c7b0*/  IADD3 R39, P3, R39, R180.reuse, RZ ;  /* 0x000000b427277210 */ /* 0x088fe40007f7e0ff */
[----:B-1----:R-:W-:Y:S02]  /*3c7c0*/  LOP3.LUT R30, R26, 0x1f, RZ, 0xc0, !PT ;  /* 0x0000001f1a1e7812 */ /* 0x002fe400078ec0ff */
[-C--:B----4-:R-:W-:Y:S02]  /*3c7d0*/  IADD3 R35, P6, R35, R180.reuse, RZ ;  /* 0x000000b423237210 */ /* 0x090fe40007fde0ff */
[----:B------:R-:W-:Y:S01]  /*3c7e0*/  IADD3 R22, P2, R22, R180, RZ ;  /* 0x000000b416167210 */ /* 0x000fe20007f5e0ff */
[----:B------:R-:W-:Y:S04]  /*3c7f0*/  STL [R1+0x1ba4], R39 ;  /* 0x001ba42701007387 */ /* 0x000fe80000100800 */
[----:B------:R-:W-:Y:S01]  /*3c800*/  STL [R1+0x1bac], R35 ;  /* 0x001bac2301007387 */ /* 0x000fe20000100800 */
[----:B--2---:R-:W-:Y:S01]  /*3c810*/  HMMA.1688.F32.TF32 R216, R232, R54, R216 ;  /* 0x00000036e8d8723c */ /* 0x004fe200000810d8 */
[----:B------:R-:W-:-:S02]  /*3c820*/  IMAD.X R42, R42, 0x1, R0, P3 ;  /* 0x000000012a2a7824 */ /* 0x000fc400018e0600 */
[--C-:B------:R-:W-:Y:S01]  /*3c830*/  IMAD.X R34, R34, 0x1, R0.reuse, P2 ;  /* 0x0000000122227824 */ /* 0x100fe200010e0600 */
[----:B------:R-:W-:Y:S01]  /*3c840*/  ISETP.GT.AND P2, PT, R4, 0x1b, PT ;  /* 0x0000001b0400780c */ /* 0x000fe20003f44270 */
[----:B------:R-:W-:-:S03]  /*3c850*/  IMAD.X R38, R38, 0x1, R0, P6 ;  /* 0x0000000126267824 */ /* 0x000fc600030e0600 */
[----:B------:R-:W-:Y:S01]  /*3c860*/  SEL R6, RZ, 0x4, !P2 ;  /* 0x00000004ff067807 */ /* 0x000fe20005000000 */
[----:B------:R-:W-:Y:S01]  /*3c870*/  IMAD.MOV.U32 R5, RZ, RZ, R42 ;  /* 0x000000ffff057224 */ /* 0x000fe200078e002a */
[----:B------:R-:W-:Y:S01]  /*3c880*/  ISETP.GE.AND P2, PT, R30, R4, PT ;  /* 0x000000041e00720c */ /* 0x000fe20003f46270 */
[----:B------:R-:W-:Y:S01]  /*3c890*/  STL [R1+0x1ba0], R42 ;  /* 0x001ba02a01007387 */ /* 0x000fe20000100800 */
[----:B------:R-:W-:Y:S02]  /*3c8a0*/  IADD3 R23, P6, R23, R180, RZ ;  /* 0x000000b417177210 */ /* 0x000fe40007fde0ff */
[----:B------:R-:W-:-:S05]  /*3c8b0*/  IADD3 R11, P3, R8, R27, RZ ;  /* 0x0000001b080b7210 */ /* 0x000fca0007f7e0ff */
[----:B------:R-:W-:Y:S01]  /*3c8c0*/  IMAD.X R9, R9, 0x1, R2, P3 ;  /* 0x0000000109097824 */ /* 0x000fe200018e0602 */
[----:B------:R-:W-:Y:S01]  /*3c8d0*/  ISETP.GT.AND P3, PT, R4, 0x1f, PT ;  /* 0x0000001f0400780c */ /* 0x000fe20003f64270 */
[----:B------:R-:W-:Y:S01]  /*3c8e0*/  HMMA.1688.F32.TF32 R184, R232, R58, R184 ;  /* 0x0000003ae8b8723c */ /* 0x000fe200000810b8 */
[----:B------:R-:W-:Y:S01]  /*3c8f0*/  IMAD.MOV.U32 R4, RZ, RZ, R39 ;  /* 0x000000ffff047224 */ /* 0x000fe200078e0027 */
[----:B------:R-:W-:Y:S04]  /*3c900*/  STL [R1+0x1bb4], R22 ;  /* 0x001bb41601007387 */ /* 0x000fe80000100800 */
[----:B------:R-:W-:Y:S01]  /*3c910*/  STL [R1+0x1ba8], R38 ;  /* 0x001ba82601007387 */ /* 0x000fe20000100800 */
[----:B------:R-:W-:-:S03]  /*3c920*/  IADD3.X R31, R31, R0, RZ, P6, !PT ;  /* 0x000000001f1f7210 */ /* 0x000fc600037fe4ff */
[----:B------:R-:W-:Y:S04]  /*3c930*/  STL.64 [R1+0x7f0], R216 ;  /* 0x0007f0d801007387 */ /* 0x000fe80000100a00 */
[----:B------:R1:W-:Y:S04]  /*3c940*/  LDGSTS.E [R3+0x5c00], [R4.64], P5 ;  /* 0x05c0000004037fae */ /* 0x0003e8000a921844 */
[----:B------:R2:W-:Y:S01]  /*3c950*/  STL.64 [R1+0x7f8], R218 ;  /* 0x0007f8da01007387 */ /* 0x0005e20000100a00 */
[----:B-1----:R-:W-:Y:S02]  /*3c960*/  IMAD.MOV.U32 R4, RZ, RZ, R35 ;  /* 0x000000ffff047224 */ /* 0x002fe400078e0023 */
[----:B------:R-:W-:Y:S01]  /*3c970*/  IMAD.MOV.U32 R5, RZ, RZ, R38 ;  /* 0x000000ffff057224 */ /* 0x000fe200078e0026 */
[----:B--2---:R1:W5:Y:S04]  /*3c980*/  LDL.LU.64 R218, [R1+0x2090] ;  /* 0x0020900001da7983 */ /* 0x0043680000300a00 */
[----:B------:R1:W5:Y:S04]  /*3c990*/  LDL.LU.64 R216, [R1+0x2088] ;  /* 0x0020880001d87983 */ /* 0x0003680000300a00 */
[----:B------:R-:W-:Y:S04]  /*3c9a0*/  STL [R1+0x1bb0], R34 ;  /* 0x001bb02201007387 */ /* 0x000fe80000100800 */
[----:B------:R-:W-:Y:S04]  /*3c9b0*/  STL [R1+0x1bbc], R23 ;  /* 0x001bbc1701007387 */ /* 0x000fe80000100800 */
[----:B------:R-:W-:Y:S04]  /*3c9c0*/  STL [R1+0x1bb8], R31 ;  /* 0x001bb81f01007387 */ /* 0x000fe80000100800 */
[----:B------:R2:W-:Y:S01]  /*3c9d0*/  LDGSTS.E [R3+0x5d00], [R4.64], P5 ;  /* 0x05d0000004037fae */ /* 0x0005e2000a921844 */
[----:B------:R-:W-:-:S03]  /*3c9e0*/  IADD3 R10, P6, R46, R27, RZ ;  /* 0x0000001b2e0a7210 */ /* 0x000fc60007fde0ff */
[----:B------:R3:W-:Y:S04]  /*3c9f0*/  STL.64 [R1+0x7d0], R184 ;  /* 0x0007d0b801007387 */ /* 0x0007e80000100a00 */
[----:B------:R4:W-:Y:S01]  /*3ca00*/  STL.64 [R1+0x7d8], R186 ;  /* 0x0007d8ba01007387 */ /* 0x0009e20000100a00 */
[----:B--2---:R-:W-:Y:S02]  /*3ca10*/  IMAD.MOV.U32 R4, RZ, RZ, R22 ;  /* 0x000000ffff047224 */ /* 0x004fe400078e0016 */
[----:B------:R-:W-:Y:S01]  /*3ca20*/  IMAD.MOV.U32 R5, RZ, RZ, R34 ;  /* 0x000000ffff057224 */ /* 0x000fe200078e0022 */
[----:B---3--:R-:W2:Y:S04]  /*3ca30*/  LDL.LU R184, [R1+0x11f0] ;  /* 0x0011f00001b87983 */ /* 0x008ea80000300800 */
[----:B------:R-:W2:Y:S04]  /*3ca40*/  LDL.LU R185, [R1+0x11f4] ;  /* 0x0011f40001b97983 */ /* 0x000ea80000300800 */
[----:B----4-:R-:W2:Y:S01]  /*3ca50*/  LDL.LU R186, [R1+0x11f8] ;  /* 0x0011f80001ba7983 */ /* 0x010ea20000300800 */
[----:B------:R-:W-:-:S03]  /*3ca60*/  IMAD.X R8, R47, 0x1, R2, P6 ;  /* 0x000000012f087824 */ /* 0x000fc600030e0602 */
[----:B------:R-:W2:Y:S01]  /*3ca70*/  LDL.LU R187, [R1+0x11fc] ;  /* 0x0011fc0001bb7983 */ /* 0x000ea20000300800 */
[----:B------:R-:W-:-:S03]  /*3ca80*/  SEL R6, R6, RZ, !P1 ;  /* 0x000000ff06067207 */ /* 0x000fc60004800000 */
[----:B------:R3:W-:Y:S04]  /*3ca90*/  LDGSTS.E [R3+0x5e00], [R4.64], P5 ;  /* 0x05e0000004037fae */ /* 0x0007e8000a921844 */
[----:B------:R-:W4:Y:S04]  /*3caa0*/  LDL.LU R35, [R1+0x1c24] ;  /* 0x001c240001237983 */ /* 0x000f280000300800 */
[----:B------:R-:W2:Y:S01]  /*3cab0*/  LDL.LU R22, [R1+0x1c2c] ;  /* 0x001c2c0001167983 */ /* 0x000ea20000300800 */
[----:B---3--:R-:W-:-:S03]  /*3cac0*/  IMAD.MOV.U32 R4, RZ, RZ, R23 ;  /* 0x000000ffff047224 */ /* 0x008fc600078e0017 */
[----:B------:R-:W3:Y:S01]  /*3cad0*/  LDL.LU R46, [R1+0x1c34] ;  /* 0x001c3400012e7983 */ /* 0x000ee20000300800 */
[----:B------:R-:W-:-:S03]  /*3cae0*/  IMAD.MOV.U32 R5, RZ, RZ, R31 ;  /* 0x000000ffff057224 */ /* 0x000fc600078e001f */
[----:B------:R-:W2:Y:S04]  /*3caf0*/  LDL.LU R47, [R1+0x1c20] ;  /* 0x001c2000012f7983 */ /* 0x000ea80000300800 */
[----:B------:R-:W2:Y:S04]  /*3cb00*/  LDL.LU R23, [R1+0x1c28] ;  /* 0x001c280001177983 */ /* 0x000ea80000300800 */
[----:B------:R-:W2:Y:S04]  /*3cb10*/  LDL.LU R42, [R1+0x1c3c] ;  /* 0x001c3c00012a7983 */ /* 0x000ea80000300800 */
[----:B------:R1:W-:Y:S01]  /*3cb20*/  LDGSTS.E [R3+0x5f00], [R4.64], P5 ;  /* 0x05f0000004037fae */ /* 0x0003e2000a921844 */
[----:B------:R-:W-:-:S03]  /*3cb30*/  ISETP.NE.U32.AND P5, PT, R6, RZ, PT ;  /* 0x000000ff0600720c */ /* 0x000fc60003fa5070 */
[----:B-1----:R-:W2:Y:S04]  /*3cb40*/  LDL.LU R4, [R1+0x1220] ;  /* 0x0012200001047983 */ /* 0x002ea80000300800 */
[----:B------:R-:W2:Y:S04]  /*3cb50*/  LDL.LU R5, [R1+0x1224] ;  /* 0x0012240001057983 */ /* 0x000ea80000300800 */
[----:B------:R-:W2:Y:S04]  /*3cb60*/  LDL.LU R6, [R1+0x1228] ;  /* 0x0012280001067983 */ /* 0x000ea80000300800 */
[----:B------:R-:W2:Y:S02]  /*3cb70*/  LDL.LU R7, [R1+0x122c] ;  /* 0x00122c0001077983 */ /* 0x000ea40000300800 */
[C---:B--2---:R-:W-:Y:S11]  /*3cb80*/  HMMA.1688.F32.TF32 R4, R232.reuse, R62, R4 ;  /* 0x0000003ee804723c */ /* 0x044ff60000081004 */
[----:B------:R-:W-:Y:S11]  /*3cb90*/  @!UPT UIADD3 URZ, URZ, URZ, URZ ;  /* 0x0000003f3f3ff290 */ /* 0x000ff6000fffe03f */
[----:B------:R-:W-:Y:S01]  /*3cba0*/  @!UPT UIADD3 URZ, URZ, URZ, URZ ;  /* 0x0000003f3f3ff290 */ /* 0x000fe2000fffe03f */
[----:B------:R-:W-:Y:S04]  /*3cbb0*/  STL.64 [R1+0x7c0], R4 ;  /* 0x0007c00401007387 */ /* 0x000fe80000100a00 */
[----:B------:R1:W-:Y:S04]  /*3cbc0*/  STL.64 [R1+0x7c8], R6 ;  /* 0x0007c80601007387 */ /* 0x0003e80000100a00 */
[----:B-1----:R-:W2:Y:S01]  /*3cbd0*/  LDL.LU R6, [R1+0x1c30] ;  /* 0x001c300001067983 */ /* 0x002ea20000300800 */
[----:B------:R-:W-:Y:S01]  /*3cbe0*/  HMMA.1688.F32.TF32 R184, R232, R66, R184 ;  /* 0x00000042e8b8723c */ /* 0x000fe200000810b8 */
[----:B------:R-:W-:-:S02]  /*3cbf0*/  SEL R5, RZ, 0x4, !P3 ;  /* 0x00000004ff057807 */ /* 0x000fc40005800000 */
[----:B------:R-:W-:Y:S01]  /*3cc00*/  SEL R4, RZ, 0x4, P2 ;  /* 0x00000004ff047807 */ /* 0x000fe20001000000 */
[----:B------:R-:W2:Y:S01]  /*3cc10*/  LDL.LU R43, [R1+0x1c38] ;  /* 0x001c3800012b7983 */ /* 0x000ea20000300800 */
[-C--:B----4-:R-:W-:Y:S02]  /*3cc20*/  IADD3 R35, P3, R35, R180.reuse, RZ ;  /* 0x000000b423237210 */ /* 0x090fe40007f7e0ff */
[-C--:B------:R-:W-:Y:S01]  /*3cc30*/  IADD3 R22, P2, R22, R180.reuse, RZ ;  /* 0x000000b416167210 */ /* 0x080fe20007f5e0ff */
[----:B------:R-:W4:Y:S01]  /*3cc40*/  LDL.LU R7, [R1+0x1ca4] ;  /* 0x001ca40001077983 */ /* 0x000f220000300800 */
[----:B------:R-:W-:Y:S02]  /*3cc50*/  SEL R5, R5, RZ, !P1 ;  /* 0x000000ff05057207 */ /* 0x000fe40004800000 */
[----:B------:R-:W-:Y:S01]  /*3cc60*/  SEL R4, R4, RZ, !P1 ;  /* 0x000000ff04047207 */ /* 0x000fe20004800000 */
[----:B------:R-:W-:Y:S01]  /*3cc70*/  IMAD.X R47, R47, 0x1, R0, P3 ;  /* 0x000000012f2f7824 */ /* 0x000fe200018e0600 */
[----:B---3--:R-:W-:Y:S01]  /*3cc80*/  IADD3 R46, P1, R46, R180, RZ ;  /* 0x000000b42e2e7210 */ /* 0x008fe20007f3e0ff */
[----:B------:R-:W3:Y:S01]  /*3cc90*/  LDL.LU R31, [R1+0x1cac] ;  /* 0x001cac00011f7983 */ /* 0x000ee20000300800 */
[----:B------:R-:W-:-:S03]  /*3cca0*/  IADD3.X R23, R23, R0, RZ, P2, !PT ;  /* 0x0000000017177210 */ /* 0x000fc600017fe4ff */
[----:B------:R1:W-:Y:S04]  /*3ccb0*/  STL [R1+0x1c24], R35 ;  /* 0x001c242301007387 */ /* 0x0003e80000100800 */
[----:B------:R-:W-:Y:S04]  /*3ccc0*/  STL [R1+0x1c2c], R22 ;  /* 0x001c2c1601007387 */ /* 0x000fe80000100800 */
[----:B------:R-:W-:Y:S04]  /*3ccd0*/  STL [R1+0x1c34], R46 ;  /* 0x001c342e01007387 */ /* 0x000fe80000100800 */
[----:B------:R-:W-:Y:S04]  /*3cce0*/  STL [R1+0x1c20], R47 ;  /* 0x001c202f01007387 */ /* 0x000fe80000100800 */
[----:B------:R1:W-:Y:S04]  /*3ccf0*/  STL [R1+0x1c28], R23 ;  /* 0x001c281701007387 */ /* 0x0003e80000100800 */
[----:B------:R-:W3:Y:S01]  /*3cd00*/  LDL.LU R39, [R1+0x1ca0] ;  /* 0x001ca00001277983 */ /* 0x000ee20000300800 */
[----:B--2---:R-:W-:Y:S01]  /*3cd10*/  IMAD.X R6, R6, 0x1, R0, P1 ;  /* 0x0000000106067824 */ /* 0x004fe200008e0600 */
[----:B------:R-:W-:-:S04]  /*3cd20*/  IADD3 R42, P1, R42, R180, RZ ;  /* 0x000000b42a2a7210 */ /* 0x000fc80007f3e0ff */
[----:B------:R3:W-:Y:S04]  /*3cd30*/  STL [R1+0x1c30], R6 ;  /* 0x001c300601007387 */ /* 0x0007e80000100800 */
[----:B------:R-:W-:Y:S04]  /*3cd40*/  STL.64 [R1+0x7a0], R184 ;  /* 0x0007a0b801007387 */ /* 0x000fe80000100a00 */
[----:B------:R-:W-:Y:S04]  /*3cd50*/  STL.64 [R1+0x7a8], R186 ;  /* 0x0007a8ba01007387 */ /* 0x000fe80000100a00 */
[----:B------:R-:W2:Y:S04]  /*3cd60*/  LDL.LU R38, [R1+0x1ca8] ;  /* 0x001ca80001267983 */ /* 0x000ea80000300800 */
[----:B------:R-:W-:Y:S04]  /*3cd70*/  STL [R1+0x1c3c], R42 ;  /* 0x001c3c2a01007387 */ /* 0x000fe80000100800 */
[----:B------:R-:W2:Y:S01]  /*3cd80*/  LDL.LU R34, [R1+0x1cb4] ;  /* 0x001cb40001227983 */ /* 0x000ea20000300800 */
[----:B------:R-:W-:Y:S01]  /*3cd90*/  ISETP.NE.U32.AND P3, PT, R5, RZ, PT ;  /* 0x000000ff0500720c */ /* 0x000fe20003f65070 */
[----:B------:R-:W-:Y:S01]  /*3cda0*/  IMAD.MOV.U32 R5, RZ, RZ, R47 ;  /* 0x000000ffff057224 */ /* 0x000fe200078e002f */
[----:B------:R-:W-:Y:S01]  /*3cdb0*/  ISETP.NE.U32.AND P2, PT, R4, RZ, PT ;  /* 0x000000ff0400720c */ /* 0x000fe20003f45070 */
[----:B------:R-:W-:-:S02]  /*3cdc0*/  IMAD.MOV.U32 R4, RZ, RZ, R35 ;  /* 0x000000ffff047224 */ /* 0x000fc400078e0023 */
[----:B------:R-:W-:Y:S01]  /*3cdd0*/  IMAD.X R43, R43, 0x1, R0, P1 ;  /* 0x000000012b2b7824 */ /* 0x000fe200008e0600 */
[----:B-1----:R-:W2:Y:S04]  /*3cde0*/  LDL.LU R35, [R1+0x1cb0] ;  /* 0x001cb00001237983 */ /* 0x002ea80000300800 */
[----:B------:R1:W-:Y:S01]  /*3cdf0*/  LDGSTS.E [R3+0x6c00], [R4.64], P5 ;  /* 0x06c0000004037fae */ /* 0x0003e2000a921844 */
[-C--:B----4-:R-:W-:Y:S01]  /*3ce00*/  IADD3 R7, P1, R7, R180.reuse, RZ ;  /* 0x000000b407077210 */ /* 0x090fe20007f3e0ff */
[----:B-1----:R-:W-:Y:S02]  /*3ce10*/  IMAD.MOV.U32 R4, RZ, RZ, R22 ;  /* 0x000000ffff047224 */ /* 0x002fe400078e0016 */
[----:B------:R-:W-:Y:S02]  /*3ce20*/  IMAD.MOV.U32 R5, RZ, RZ, R23 ;  /* 0x000000ffff057224 */ /* 0x000fe400078e0017 */
[----:B---3--:R-:W-:Y:S01]  /*3ce30*/  IMAD.X R39, R39, 0x1, R0, P1 ;  /* 0x0000000127277824 */ /* 0x008fe200008e0600 */
[----:B------:R-:W3:Y:S04]  /*3ce40*/  LDL.LU R23, [R1+0x1cb8] ;  /* 0x001cb80001177983 */ /* 0x000ee80000300800 */
[----:B------:R1:W-:Y:S01]  /*3ce50*/  LDGSTS.E [R3+0x6d00], [R4.64], P5 ;  /* 0x06d0000004037fae */ /* 0x0003e2000a921844 */
[----:B------:R-:W-:Y:S01]  /*3ce60*/  IADD3 R31, P1, R31, R180, RZ ;  /* 0x000000b41f1f7210 */ /* 0x000fe20007f3e0ff */
[----:B-1----:R-:W-:-:S02]  /*3ce70*/  IMAD.MOV.U32 R4, RZ, RZ, R46 ;  /* 0x000000ffff047224 */ /* 0x002fc400078e002e */
[----:B------:R-:W-:Y:S01]  /*3ce80*/  IMAD.MOV.U32 R5, RZ, RZ, R6 ;  /* 0x000000ffff057224 */ /* 0x000fe200078e0006 */
[----:B------:R-:W-:Y:S04]  /*3ce90*/  STL [R1+0x1c38], R43 ;  /* 0x001c382b01007387 */ /* 0x000fe80000100800 */
[----:B------:R1:W-:Y:S04]  /*3cea0*/  LDGSTS.E [R3+0x6e00], [R4.64], P5 ;  /* 0x06e0000004037fae */ /* 0x0003e8000a921844 */
[----:B------:R-:W4:Y:S01]  /*3ceb0*/  LDL.LU R22, [R1+0x1cbc] ;  /* 0x001cbc0001167983 */ /* 0x000f220000300800 */
[----:B-1----:R-:W-:Y:S01]  /*3cec0*/  IMAD.MOV.U32 R4, RZ, RZ, R42 ;  /* 0x000000ffff047224 */ /* 0x002fe200078e002a */
[----:B------:R-:W-:-:S02]  /*3ced0*/  MOV R5, R43 ;  /* 0x0000002b00057202 */ /* 0x000fc40000000f00 */
[----:B------:R1:W-:Y:S04]  /*3cee0*/  STL [R1+0x1ca4], R7 ;  /* 0x001ca40701007387 */ /* 0x0003e80000100800 */
[----:B------:R1:W-:Y:S04]  /*3cef0*/  LDGSTS.E [R3+0x6f00], [R4.64], P5 ;  /* 0x06f0000004037fae */ /* 0x0003e8000a921844 */
[----:B------:R-:W3:Y:S04]  /*3cf00*/  LDL.LU R6, [R1+0x1cc4] ;  /* 0x001cc40001067983 */ /* 0x000ee80000300800 */
[----:B------:R-:W-:Y:S04]  /*3cf10*/  STL [R1+0x1ca0], R39 ;  /* 0x001ca02701007387 */ /* 0x000fe80000100800 */
[----:B------:R2:W-:Y:S01]  /*3cf20*/  STL [R1+0x1cac], R31 ;  /* 0x001cac1f01007387 */ /* 0x0005e20000100800 */
[----:B-1----:R-:W-:-:S03]  /*3cf30*/  IMAD.MOV.U32 R4, RZ, RZ, R7 ;  /* 0x000000ffff047224 */ /* 0x002fc600078e0007 */
[----:B------:R-:W3:Y:S01]  /*3cf40*/  LDL.LU R7, [R1+0x1cc0] ;  /* 0x001cc00001077983 */ /* 0x000ee20000300800 */
[----:B--2---:R-:W-:Y:S01]  /*3cf50*/  IMAD.X R38, R38, 0x1, R0, P1 ;  /* 0x0000000126267824 */ /* 0x004fe200008e0600 */
[----:B------:R-:W-:-:S05]  /*3cf60*/  IADD3 R34, P5, R34, R180, RZ ;  /* 0x000000b422227210 */ /* 0x000fca0007fbe0ff */
[----:B------:R1:W-:Y:S04]  /*3cf70*/  STL [R1+0x1cb4], R34 ;  /* 0x001cb42201007387 */ /* 0x0003e80000100800 */
[----:B------:R2:W-:Y:S04]  /*3cf80*/  STL [R1+0x1ca8], R38 ;  /* 0x001ca82601007387 */ /* 0x0005e80000100800 */
[----:B------:R-:W2:Y:S04]  /*3cf90*/  LDL.LU R54, [R1+0x1ce0] ;  /* 0x001ce00001367983 */ /* 0x000ea80000300800 */
[----:B------:R-:W2:Y:S01]  /*3cfa0*/  LDL.LU R51, [R1+0x1ce4] ;  /* 0x001ce40001337983 */ /* 0x000ea20000300800 */
[----:B------:R-:W-:-:S02]  /*3cfb0*/  IMAD.MOV.U32 R5, RZ, RZ, R39 ;  /* 0x000000ffff057224 */ /* 0x000fc400078e0027 */
[----:B------:R-:W-:Y:S01]  /*3cfc0*/  IMAD.X R35, R35, 0x1, R0, P5 ;  /* 0x0000000123237824 */ /* 0x000fe200028e0600 */
[----:B------:R-:W2:Y:S04]  /*3cfd0*/  LDL.LU R50, [R1+0x1d00] ;  /* 0x001d000001327983 */ /* 0x000ea80000300800 */
[----:B------:R1:W-:Y:S02]  /*3cfe0*/  LDGSTS.E [R3+0x7c00], [R4.64], P3 ;  /* 0x07c0000004037fae */ /* 0x0003e40009921844 */
[----:B-1----:R-:W-:Y:S02]  /*3cff0*/  IMAD.MOV.U32 R4, RZ, RZ, R31 ;  /* 0x000000ffff047224 */ /* 0x002fe400078e001f */
[----:B------:R-:W-:-:S05]  /*3d000*/  IMAD.MOV.U32 R5, RZ, RZ, R38 ;  /* 0x000000ffff057224 */ /* 0x000fca00078e0026 */
[----:B------:R1:W-:Y:S01]  /*3d010*/  LDGSTS.E [R3+0x7d00], [R4.64], P3 ;  /* 0x07d0000004037fae */ /* 0x0003e20009921844 */
[----:B----4-:R-:W-:Y:S01]  /*3d020*/  IADD3 R22, P1, R22, R180, RZ ;  /* 0x000000b416167210 */ /* 0x010fe20007f3e0ff */
[----:B-1----:R-:W-:-:S04]  /*3d030*/  IMAD.MOV.U32 R4, RZ, RZ, R34 ;  /* 0x000000ffff047224 */ /* 0x002fc800078e0022 */
[----:B------:R-:W-:Y:S01]  /*3d040*/  STL [R1+0x1cbc], R22 ;  /* 0x001cbc1601007387 */ /* 0x000fe20000100800 */
[----:B---3--:R-:W-:-:S03]  /*3d050*/  IMAD.X R23, R23, 0x1, R0, P1 ;  /* 0x0000000117177824 */ /* 0x008fc600008e0600 */
[----:B------:R1:W-:Y:S04]  /*3d060*/  STL [R1+0x1cb0], R35 ;  /* 0x001cb02301007387 */ /* 0x0003e80000100800 */
[----:B------:R-:W3:Y:S04]  /*3d070*/  LDL.LU R31, [R1+0x1d04] ;  /* 0x001d0400011f7983 */ /* 0x000ee80000300800 */
[----:B------:R-:W4:Y:S01]  /*3d080*/  LDL.LU R47, [R1+0x1d20] ;  /* 0x001d2000012f7983 */ /* 0x000f220000300800 */
[----:B------:R-:W-:-:S03]  /*3d090*/  IADD3 R6, P5, R6, R27, RZ ;  /* 0x0000001b06067210 */ /* 0x000fc60007fbe0ff */
[----:B------:R-:W4:Y:S04]  /*3d0a0*/  LDL.LU R34, [R1+0x1d24] ;  /* 0x001d240001227983 */ /* 0x000f280000300800 */
[----:B------:R-:W-:Y:S04]  /*3d0b0*/  STL [R1+0x1cc4], R6 ;  /* 0x001cc40601007387 */ /* 0x000fe80000100800 */
[----:B------:R1:W-:Y:S01]  /*3d0c0*/  STL [R1+0x1cb8], R23 ;  /* 0x001cb81701007387 */ /* 0x0003e20000100800 */
[----:B------:R-:W-:-:S03]  /*3d0d0*/  IMAD.X R7, R7, 0x1, R2, P5 ;  /* 0x0000000107077824 */ /* 0x000fc600028e0602 */
[----:B------:R-:W4:Y:S04]  /*3d0e0*/  LDL.LU R46, [R1+0x1d40] ;  /* 0x001d4000012e7983 */ /* 0x000f280000300800 */
[----:B------:R-:W4:Y:S04]  /*3d0f0*/  LDL.LU R43, [R1+0x1d44] ;  /* 0x001d4400012b7983 */ /* 0x000f280000300800 */
[----:B------:R-:W4:Y:S01]  /*3d100*/  LDL.LU R42, [R1+0x1d60] ;  /* 0x001d6000012a7983 */ /* 0x000f220000300800 */
[----:B--2---:R-:W-:-:S05]  /*3d110*/  IADD3 R51, P1, R51, R27, RZ ;  /* 0x0000001b33337210 */ /* 0x004fca0007f3e0ff */
[----:B------:R-:W-:Y:S04]  /*3d120*/  STL [R1+0x1ce4], R51 ;  /* 0x001ce43301007387 */ /* 0x000fe80000100800 */
[----:B------:R3:W-:Y:S04]  /*3d130*/  STL [R1+0x1cc0], R7 ;  /* 0x001cc00701007387 */ /* 0x0007e80000100800 */
[----:B------:R-:W2:Y:S04]  /*3d140*/  LDL.LU R39, [R1+0x1d64] ;  /* 0x001d640001277983 */ /* 0x000ea80000300800 */
[----:B------:R-:W3:Y:S01]  /*3d150*/  S2R R180, SR_TID.X ;  /* 0x0000000000b47919 */ /* 0x000ee20000002100 */
[----:B------:R-:W-:-:S02]  /*3d160*/  IMAD.MOV.U32 R5, RZ, RZ, R35 ;  /* 0x000000ffff057224 */ /* 0x000fc400078e0023 */
[----:B------:R-:W-:Y:S01]  /*3d170*/  IMAD.X R54, R54, 0x1, R2, P1 ;  /* 0x0000000136367824 */ /* 0x000fe200008e0602 */
[----:B------:R-:W2:Y:S04]  /*3d180*/  LDL.LU R38, [R1+0x1d80] ;  /* 0x001d800001267983 */ /* 0x000ea80000300800 */
[----:B------:R3:W-:Y:S04]  /*3d190*/  LDGSTS.E [R3+0x7e00], [R4.64], P3 ;  /* 0x07e0000004037fae */ /* 0x0007e80009921844 */
[----:B-1----:R-:W2:Y:S01]  /*3d1a0*/  LDL.LU R35, [R1+0x1d84] ;  /* 0x001d840001237983 */ /* 0x002ea20000300800 */
[----:B---3--:R-:W-:-:S02]  /*3d1b0*/  LOP3.LUT R181, R180, 0x1f, RZ, 0xc0, !PT ;  /* 0x0000001fb4b57812 */ /* 0x008fc400078ec0ff */
[----:B------:R-:W-:-:S03]  /*3d1c0*/  SHF.R.S32.HI R58, RZ, 0x5, R180 ;  /* 0x00000005ff3a7819 */ /* 0x000fc600000114b4 */
[----:B------:R-:W-:Y:S01]  /*3d1d0*/  IMAD.SHL.U32 R55, R181, 0x4, RZ ;  /* 0x00000004b5377824 */ /* 0x000fe200078e00ff */
[----:B------:R-:W-:Y:S01]  /*3d1e0*/  SGXT R58, R58, 0x1 ;  /* 0x000000013a3a781a */ /* 0x000fe20000000200 */
[----:B------:R-:W-:Y:S01]  /*3d1f0*/  IMAD.MOV.U32 R5, RZ, RZ, R23 ;  /* 0x000000ffff057224 */ /* 0x000fe200078e0017 */
[----:B------:R-:W-:Y:S01]  /*3d200*/  MOV R4, R22 ;  /* 0x0000001600047202 */ /* 0x000fe20000000f00 */
[----:B------:R-:W3:Y:S01]  /*3d210*/  LDL.LU R23, [R1+0x1da0] ;  /* 0x001da00001177983 */ /* 0x000ee20000300800 */
[----:B------:R-:W-:-:S03]  /*3d220*/  LOP3.LUT R55, R55, 0x90, R58, 0x78, !PT ;  /* 0x0000009037377812 */ /* 0x000fc600078e783a */
[----:B------:R1:W-:Y:S01]  /*3d230*/  LDGSTS.E [R3+0x7f00], [R4.64], P3 ;  /* 0x07f0000004037fae */ /* 0x0003e20009921844 */
[----:B------:R-:W-:-:S03]  /*3d240*/  IADD3 R31, P3, R31, R27, RZ ;  /* 0x0000001b1f1f7210 */ /* 0x000fc60007f7e0ff */
[----:B------:R-:W0:Y:S01]  /*3d250*/  LDGDEPBAR ;  /* 0x00000000000079af */ /* 0x000e220000000000 */
[----:B----4-:R-:W-:-:S03]  /*3d260*/  IADD3 R34, P1, R34, R27, RZ ;  /* 0x0000001b22227210 */ /* 0x010fc60007f3e0ff */
[----:B------:R-:W4:Y:S01]  /*3d270*/  LDL.LU R22, [R1+0x1da4] ;  /* 0x001da40001167983 */ /* 0x000f220000300800 */
[----:B-1----:R-:W-:Y:S02]  /*3d280*/  IMAD R4, R144, 0x8000, R55 ;  /* 0x0000800090047824 */ /* 0x002fe400078e0237 */
[----:B------:R-:W-:-:S03]  /*3d290*/  IMAD.X R50, R50, 0x1, R2, P3 ;  /* 0x0000000132327824 */ /* 0x000fc600018e0602 */
[----:B------:R1:W-:Y:S01]  /*3d2a0*/  LDGSTS.E [R4+0x10000], [R6.64], P2 ;  /* 0x1000000006047fae */ /* 0x0003e20009121844 */
[----:B------:R-:W-:-:S03]  /*3d2b0*/  IMAD.X R47, R47, 0x1, R2, P1 ;  /* 0x000000012f2f7824 */ /* 0x000fc600008e0602 */
[----:B------:R1:W-:Y:S01]  /*3d2c0*/  STL [R1+0x1d04], R31 ;  /* 0x001d041f01007387 */ /* 0x0003e20000100800 */
[----:B------:R-:W-:Y:S01]  /*3d2d0*/  IADD3 R43, P3, R43, R27, RZ ;  /* 0x0000001b2b2b7210 */ /* 0x000fe20007f7e0ff */
[----:B-1----:R-:W-:Y:S02]  /*3d2e0*/  IMAD.MOV.U32 R6, RZ, RZ, R51 ;  /* 0x000000ffff067224 */ /* 0x002fe400078e0033 */
[----:B------:R-:W-:Y:S01]  /*3d2f0*/  IMAD.MOV.U32 R7, RZ, RZ, R54 ;  /* 0x000000ffff077224 */ /* 0x000fe200078e0036 */
[----:B------:R-:W-:Y:S04]  /*3d300*/  STL [R1+0x1ce0], R54 ;  /* 0x001ce03601007387 */ /* 0x000fe80000100800 */
[----:B------:R1:W-:Y:S04]  /*3d310*/  LDGSTS.E [R4+0x10400], [R6.64], P2 ;  /* 0x1040000006047fae */ /* 0x0003e80009121844 */
[----:B------:R2:W-:Y:S04]  /*3d320*/  STL [R1+0x1d24], R34 ;  /* 0x001d242201007387 */ /* 0x0005e80000100800 */
[----:B------:R-:W-:Y:S01]  /*3d330*/  STL [R1+0x1d00], R50 ;  /* 0x001d003201007387 */ /* 0x000fe20000100800 */
[----:B-1----:R-:W-:-:S03]  /*3d340*/  IMAD.MOV.U32 R6, RZ, RZ, R31 ;  /* 0x000000ffff067224 */ /* 0x002fc600078e001f */
[----:B------:R-:W3:Y:S01]  /*3d350*/  LDL.LU R5, [R1+0x1ccc] ;  /* 0x001ccc0001057983 */ /* 0x000ee20000300800 */
[----:B------:R-:W-:-:S03]  /*3d360*/  IMAD.MOV.U32 R7, RZ, RZ, R50 ;  /* 0x000000ffff077224 */ /* 0x000fc600078e0032 */
[----:B------:R-:W-:Y:S04]  /*3d370*/  STL [R1+0x1d44], R43 ;  /* 0x001d442b01007387 */ /* 0x000fe80000100800 */
[----:B------:R-:W-:Y:S04]  /*3d380*/  STL [R1+0x1d20], R47 ;  /* 0x001d202f01007387 */ /* 0x000fe80000100800 */
[----:B------:R-:W3:Y:S04]  /*3d390*/  LDL.LU R31, [R1+0x1cec] ;  /* 0x001cec00011f7983 */ /* 0x000ee80000300800 */
[----:B------:R1:W-:Y:S02]  /*3d3a0*/  LDGSTS.E [R4+0x10800], [R6.64], P2 ;  /* 0x1080000006047fae */ /* 0x0003e40009121844 */
[----:B-1----:R-:W-:Y:S01]  /*3d3b0*/  IMAD.MOV.U32 R6, RZ, RZ, R34 ;  /* 0x000000ffff067224 */ /* 0x002fe200078e0022 */
[----:B--2---:R-:W-:-:S05]  /*3d3c0*/  IADD3 R39, P1, R39, R27, RZ ;  /* 0x0000001b27277210 */ /* 0x004fca0007f3e0ff */
[----:B------:R-:W-:Y:S04]  /*3d3d0*/  STL [R1+0x1d64], R39 ;  /* 0x001d642701007387 */ /* 0x000fe80000100800 */
[----:B------:R-:W2:Y:S01]  /*3d3e0*/  LDL.LU R34, [R1+0x1cc8] ;  /* 0x001cc80001227983 */ /* 0x000ea20000300800 */
[----:B------:R-:W-:Y:S01]  /*3d3f0*/  IMAD.MOV.U32 R7, RZ, RZ, R47 ;  /* 0x000000ffff077224 */ /* 0x000fe200078e002f */
[----:B------:R-:W-:Y:S01]  /*3d400*/  IADD3.X R46, R46, R2, RZ, P3, !PT ;  /* 0x000000022e2e7210 */ /* 0x000fe20001ffe4ff */
[----:B------:R-:W-:-:S03]  /*3d410*/  IMAD.X R42, R42, 0x1, R2, P1 ;  /* 0x000000012a2a7824 */ /* 0x000fc600008e0602 */
[----:B------:R1:W-:Y:S01]  /*3d420*/  LDGSTS.E [R4+0x10c00], [R6.64], P2 ;  /* 0x10c0000006047fae */ /* 0x0003e20009121844 */
[----:B------:R-:W-:Y:S01]  /*3d430*/  IADD3 R35, P5, R35, R27, RZ ;  /* 0x0000001b23237210 */ /* 0x000fe20007fbe0ff */
[----:B-1----:R-:W-:Y:S02]  /*3d440*/  IMAD.MOV.U32 R6, RZ, RZ, R43 ;  /* 0x000000ffff067224 */ /* 0x002fe400078e002b */
[----:B------:R-:W-:Y:S02]  /*3d450*/  IMAD.MOV.U32 R7, RZ, RZ, R46 ;  /* 0x000000ffff077224 */ /* 0x000fe400078e002e */
[----:B------:R-:W-:-:S03]  /*3d460*/  IMAD.X R38, R38, 0x1, R2, P5 ;  /* 0x0000000126267824 */ /* 0x000fc600028e0602 */
[----:B------:R1:W-:Y:S02]  /*3d470*/  LDGSTS.E [R4+0x11000], [R6.64], P2 ;  /* 0x1100000006047fae */ /* 0x0003e40009121844 */
[----:B-1----:R-:W-:Y:S02]  /*3d480*/  IMAD.MOV.U32 R6, RZ, RZ, R39 ;  /* 0x000000ffff067224 */ /* 0x002fe400078e0027 */
[----:B------:R-:W-:Y:S01]  /*3d490*/  IMAD.MOV.U32 R7, RZ, RZ, R42 ;  /* 0x000000ffff077224 */ /* 0x000fe200078e002a */
[----:B----4-:R-:W-:-:S04]  /*3d4a0*/  IADD3 R22, P3, R22, R27, RZ ;  /* 0x0000001b16167210 */ /* 0x010fc80007f7e0ff */
[----:B------:R1:W-:Y:S01]  /*3d4b0*/  LDGSTS.E [R4+0x11400], [R6.64], P2 ;  /* 0x1140000006047fae */ /* 0x0003e20009121844 */
[----:B---3--:R-:W-:-:S03]  /*3d4c0*/  IMAD.X R23, R23, 0x1, R2, P3 ;  /* 0x0000000117177824 */ /* 0x008fc600018e0602 */
[----:B------:R-:W-:Y:S01]  /*3d4d0*/  STL [R1+0x1d40], R46 ;  /* 0x001d402e01007387 */ /* 0x000fe20000100800 */
[----:B------:R-:W-:-:S03]  /*3d4e0*/  IMAD.MOV.U32 R184, RZ, RZ, R64 ;  /* 0x000000ffffb87224 */ /* 0x000fc600078e0040 */
[----:B------:R-:W-:Y:S01]  /*3d4f0*/  STL [R1+0x1d84], R35 ;  /* 0x001d842301007387 */ /* 0x000fe20000100800 */
[----:B-1----:R-:W-:Y:S01]  /*3d500*/  IMAD.MOV.U32 R6, RZ, RZ, R35 ;  /* 0x000000ffff067224 */ /* 0x002fe200078e0023 */
[----:B------:R-:W-:Y:S02]  /*3d510*/  MOV R7, R38 ;  /* 0x0000002600077202 */ /* 0x000fe40000000f00 */
[----:B------:R1:W-:Y:S01]  /*3d520*/  STL [R1+0x1da4], R22 ;  /* 0x001da41601007387 */ /* 0x0003e20000100800 */
[----:B------:R-:W-:-:S03]  /*3d530*/  IMAD.MOV.U32 R185, RZ, RZ, R16 ;  /* 0x000000ffffb97224 */ /* 0x000fc600078e0010 */
[----:B------:R3:W-:Y:S01]  /*3d540*/  LDGSTS.E [R4+0x11800], [R6.64], P2 ;  /* 0x1180000006047fae */ /* 0x0007e20009121844 */
[----:B------:R-:W-:-:S03]  /*3d550*/  IMAD.MOV.U32 R186, RZ, RZ, R65 ;  /* 0x000000ffffba7224 */ /* 0x000fc600078e0041 */
[----:B------:R-:W-:Y:S01]  /*3d560*/  STL [R1+0x1d60], R42 ;  /* 0x001d602a01007387 */ /* 0x000fe20000100800 */
[----:B------:R-:W-:-:S03]  /*3d570*/  IMAD.MOV.U32 R187, RZ, RZ, R17 ;  /* 0x000000ffffbb7224 */ /* 0x000fc600078e0011 */
[----:B------:R4:W-:Y:S01]  /*3d580*/  STL [R1+0x1d80], R38 ;  /* 0x001d802601007387 */ /* 0x0009e20000100800 */
[----:B------:R-:W-:Y:S02]  /*3d590*/  IMAD.MOV.U32 R180, RZ, RZ, R236 ;  /* 0x000000ffffb47224 */ /* 0x000fe400078e00ec */
[----:B---3--:R-:W-:Y:S02]  /*3d5a0*/  IMAD.MOV.U32 R6, RZ, RZ, R22 ;  /* 0x000000ffff067224 */ /* 0x008fe400078e0016 */
[----:B------:R-:W-:Y:S01]  /*3d5b0*/  IMAD.MOV.U32 R7, RZ, RZ, R23 ;  /* 0x000000ffff077224 */ /* 0x000fe200078e0017 */
[----:B------:R-:W-:Y:S01]  /*3d5c0*/  IADD3 R5, P1, R5, R27, RZ ;  /* 0x0000001b05057210 */ /* 0x000fe20007f3e0ff */
[----:B------:R3:W-:Y:S01]  /*3d5d0*/  STL [R1+0x1da0], R23 ;  /* 0x001da01701007387 */ /* 0x0007e20000100800 */
[----:B------:R-:W-:Y:S01]  /*3d5e0*/  IMAD.MOV.U32 R181, RZ, RZ, R20 ;  /* 0x000000ffffb57224 */ /* 0x000fe200078e0014 */
[----:B------:R-:W-:Y:S01]  /*3d5f0*/  MOV R183, R21 ;  /* 0x0000001500b77202 */ /* 0x000fe20000000f00 */
[----:B------:R-:W-:Y:S01]  /*3d600*/  IMAD.MOV.U32 R182, RZ, RZ, R237 ;  /* 0x000000ffffb67224 */ /* 0x000fe200078e00ed */
[----:B------:R-:W-:Y:S01]  /*3d610*/  STL [R1+0x1ccc], R5 ;  /* 0x001ccc0501007387 */ /* 0x000fe20000100800 */
[----:B------:R-:W-:-:S03]  /*3d620*/  IADD3 R31, P3, R31, R27, RZ ;  /* 0x0000001b1f1f7210 */ /* 0x000fc60007f7e0ff */
[----:B------:R1:W-:Y:S04]  /*3d630*/  LDGSTS.E [R4+0x11c00], [R6.64], P2 ;  /* 0x11c0000006047fae */ /* 0x0003e80009121844 */
[----:B------:R-:W-:Y:S01]  /*3d640*/  STL [R1+0x1cec], R31 ;  /* 0x001cec1f01007387 */ /* 0x000fe20000100800 */
[----:B------:R-:W-:Y:S02]  /*3d650*/  IMAD.MOV.U32 R236, RZ, RZ, R239 ;  /* 0x000000ffffec7224 */ /* 0x000fe400078e00ef */
[----:B------:R-:W-:Y:S02]  /*3d660*/  IMAD.MOV.U32 R237, RZ, RZ, R25 ;  /* 0x000000ffffed7224 */ /* 0x000fe400078e0019 */
[----:B------:R-:W-:Y:S02]  /*3d670*/  IMAD.MOV.U32 R232, RZ, RZ, R207 ;  /* 0x000000ffffe87224 */ /* 0x000fe400078e00cf */
[----:B------:R-:W-:-:S02]  /*3d680*/  IMAD.MOV.U32 R234, RZ, RZ, R252 ;  /* 0x000000ffffea7224 */ /* 0x000fc400078e00fc */
[----:B------:R-:W-:Y:S01]  /*3d690*/  IMAD.MOV.U32 R235, RZ, RZ, R28 ;  /* 0x000000ffffeb7224 */ /* 0x000fe200078e001c */
[----:B------:R-:W-:Y:S01]  /*3d6a0*/  MOV R66, R201 ;  /* 0x000000c900427202 */ /* 0x000fe20000000f00 */
[----:B-1----:R-:W-:Y:S02]  /*3d6b0*/  IMAD.MOV.U32 R6, RZ, RZ, R238 ;  /* 0x000000ffff067224 */ /* 0x002fe400078e00ee */
[----:B------:R-:W-:Y:S02]  /*3d6c0*/  IMAD.MOV.U32 R233, RZ, RZ, R29 ;  /* 0x000000ffffe97224 */ /* 0x000fe400078e001d */
[----:B------:R-:W-:Y:S02]  /*3d6d0*/  IMAD.MOV.U32 R67, RZ, RZ, R33 ;  /* 0x000000ffff437224 */ /* 0x000fe400078e0021 */
[----:B------:R-:W-:Y:S01]  /*3d6e0*/  IMAD.MOV.U32 R62, RZ, RZ, R198 ;  /* 0x000000ffff3e7224 */ /* 0x000fe200078e00c6 */
[----:B------:R-:W-:Y:S01]  /*3d6f0*/  MOV R63, R44 ;  /* 0x0000002c003f7202 */ /* 0x000fe20000000f00 */
[----:B------:R-:W-:Y:S01]  /*3d700*/  IMAD.MOV.U32 R7, RZ, RZ, R24 ;  /* 0x000000ffff077224 */ /* 0x000fe200078e0018 */
[----:B------:R-:W1:Y:S01]  /*3d710*/  S2R R3, SR_TID.X ;  /* 0x0000000000037919 */ /* 0x000e620000002100 */
[----:B------:R-:W-:-:S02]  /*3d720*/  IMAD.MOV.U32 R24, RZ, RZ, R200 ;  /* 0x000000ffff187224 */ /* 0x000fc400078e00c8 */
[----:B------:R-:W-:Y:S02]  /*3d730*/  IMAD.MOV.U32 R25, RZ, RZ, R32 ;  /* 0x000000ffff197224 */ /* 0x000fe400078e0020 */
[----:B------:R-:W-:Y:S02]  /*3d740*/  IMAD.MOV.U32 R22, RZ, RZ, R202 ;  /* 0x000000ffff167224 */ /* 0x000fe400078e00ca */
[----:B----4-:R-:W-:Y:S02]  /*3d750*/  IMAD.MOV.U32 R38, RZ, RZ, R203 ;  /* 0x000000ffff267224 */ /* 0x010fe400078e00cb */
[----:B---3--:R-:W-:Y:S02]  /*3d760*/  IMAD.MOV.U32 R23, RZ, RZ, R36 ;  /* 0x000000ffff177224 */ /* 0x008fe400078e0024 */
        /* <DEDUP_REMOVED lines=11> */
[----:B------:R-:W-:Y:S02]  /*3d820*/  IMAD.MOV.U32 R55, RZ, RZ, R49 ;  /* 0x000000ffff377224 */ /* 0x000fe400078e0031 */
[----:B------:R-:W-:Y:S01]  /*3d830*/  IMAD.MOV.U32 R46, RZ, RZ, R195 ;  /* 0x000000ffff2e7224 */ /* 0x000fe200078e00c3 */
[----:B------:R-:W-:Y:S01]  /*3d840*/  MOV R44, R188 ;  /* 0x000000bc002c7202 */ /* 0x000fe20000000f00 */
[----:B------:R-:W-:Y:S01]  /*3d850*/  IMAD.MOV.U32 R51, RZ, RZ, R52 ;  /* 0x000000ffff337224 */ /* 0x000fe200078e0034 */
[----:B------:R3:W-:Y:S01]  /*3d860*/  LDGSTS.E [R4+0x12000], [R184.64], P2 ;  /* 0x12000000b8047fae */ /* 0x0007e20009121844 */
[----:B------:R-:W-:-:S02]  /*3d870*/  IMAD.MOV.U32 R47, RZ, RZ, R53 ;  /* 0x000000ffff2f7224 */ /* 0x000fc400078e0035 */
[----:B------:R-:W-:Y:S01]  /*3d880*/  IMAD.MOV.U32 R42, RZ, RZ, R189 ;  /* 0x000000ffff2a7224 */ /* 0x000fe200078e00bd */
[----:B------:R4:W-:Y:S01]  /*3d890*/  LDGSTS.E [R4+0x12400], [R186.64], P2 ;  /* 0x12400000ba047fae */ /* 0x0009e20009121844 */
[----:B------:R-:W-:Y:S02]  /*3d8a0*/  IMAD.MOV.U32 R45, RZ, RZ, R56 ;  /* 0x000000ffff2d7224 */ /* 0x000fe400078e0038 */
[----:B------:R-:W-:Y:S01]  /*3d8b0*/  IMAD.MOV.U32 R43, RZ, RZ, R57 ;  /* 0x000000ffff2b7224 */ /* 0x000fe200078e0039 */
[----:B------:R2:W-:Y:S01]  /*3d8c0*/  LDGSTS.E [R4+0x12800], [R180.64], P2 ;  /* 0x12800000b4047fae */ /* 0x0005e20009121844 */
[----:B------:R-:W-:Y:S02]  /*3d8d0*/  IMAD.MOV.U32 R40, RZ, RZ, R190 ;  /* 0x000000ffff287224 */ /* 0x000fe400078e00be */
[----:B------:R-:W-:Y:S01]  /*3d8e0*/  IMAD.MOV.U32 R41, RZ, RZ, R60 ;  /* 0x000000ffff297224 */ /* 0x000fe200078e003c */
[----:B------:R2:W-:Y:S01]  /*3d8f0*/  LDGSTS.E [R4+0x12c00], [R182.64], P2 ;  /* 0x12c00000b6047fae */ /* 0x0005e20009121844 */
[----:B------:R-:W-:-:S02]  /*3d900*/  IMAD.MOV.U32 R36, RZ, RZ, R191 ;  /* 0x000000ffff247224 */ /* 0x000fc400078e00bf */
[----:B------:R-:W-:Y:S01]  /*3d910*/  IMAD.MOV.U32 R37, RZ, RZ, R61 ;  /* 0x000000ffff257224 */ /* 0x000fe200078e003d */
[----:B-1----:R-:W-:Y:S01]  /*3d920*/  LOP3.LUT R35, R3, 0x1f, RZ, 0xc0, !PT ;  /* 0x0000001f03237812 */ /* 0x002fe200078ec0ff */
[----:B------:R1:W-:Y:S01]  /*3d930*/  LDGSTS.E [R4+0x13000], [R6.64], P2 ;  /* 0x1300000006047fae */ /* 0x0003e20009121844 */
[----:B------:R-:W-:-:S03]  /*3d940*/  SHF.R.S32.HI R28, RZ, 0x5, R3 ;  /* 0x00000005ff1c7819 */ /* 0x000fc60000011403 */
[----:B------:R-:W-:Y:S01]  /*3d950*/  IMAD.SHL.U32 R3, R35, 0x4, RZ ;  /* 0x0000000423037824 */ /* 0x000fe200078e00ff */
[----:B------:R-:W-:Y:S01]  /*3d960*/  SGXT R28, R28, 0x1 ;  /* 0x000000011c1c781a */ /* 0x000fe20000000200 */
[----:B------:R1:W-:Y:S04]  /*3d970*/  LDGSTS.E [R4+0x13400], [R236.64], P2 ;  /* 0x13400000ec047fae */ /* 0x0003e80009121844 */
[----:B------:R1:W-:Y:S01]  /*3d980*/  LDGSTS.E [R4+0x13800], [R234.64], P2 ;  /* 0x13800000ea047fae */ /* 0x0003e20009121844 */
[----:B------:R-:W-:-:S03]  /*3d990*/  LOP3.LUT R3, R3, 0x90, R28, 0x78, !PT ;  /* 0x0000009003037812 */ /* 0x000fc600078e781c */
        /* <DEDUP_REMOVED lines=10> */
[----:B--2---:R-:W-:-:S03]  /*3da40*/  IMAD.X R34, R34, 0x1, R2, P1 ;  /* 0x0000000122227824 */ /* 0x004fc600008e0602 */
[----:B------:R2:W-:Y:S04]  /*3da50*/  LDGSTS.E [R4+0x16400], [R50.64], P2 ;  /* 0x1640000032047fae */ /* 0x0005e80009121844 */
[----:B------:R-:W-:Y:S04]  /*3da60*/  STL [R1+0x1cc8], R34 ;  /* 0x001cc82201007387 */ /* 0x000fe80000100800 */
[----:B------:R3:W-:Y:S04]  /*3da70*/  STL.64 [R1+0x18a0], R184 ;  /* 0x0018a0b801007387 */ /* 0x0007e80000100a00 */
[----:B------:R4:W-:Y:S04]  /*3da80*/  STL.64 [R1+0x1898], R186 ;  /* 0x001898ba01007387 */ /* 0x0009e80000100a00 */
[----:B------:R1:W-:Y:S04]  /*3da90*/  STL.64 [R1+0x1890], R180 ;  /* 0x001890b401007387 */ /* 0x0003e80000100a00 */
[----:B------:R1:W-:Y:S04]  /*3daa0*/  STL.64 [R1+0x1888], R182 ;  /* 0x001888b601007387 */ /* 0x0003e80000100a00 */
[----:B------:R1:W5:Y:S04]  /*3dab0*/  LDL.LU R207, [R1+0x2080] ;  /* 0x0020800001cf7983 */ /* 0x0003680000300800 */
[----:B------:R1:W-:Y:S04]  /*3dac0*/  STL.64 [R1+0x1880], R6 ;  /* 0x0018800601007387 */ /* 0x0003e80000100a00 */
[----:B------:R1:W5:Y:S04]  /*3dad0*/  LDL.LU R200, [R1+0x207c] ;  /* 0x00207c0001c87983 */ /* 0x0003680000300800 */
[----:B------:R-:W-:Y:S04]  /*3dae0*/  STL.64 [R1+0x1878], R236 ;  /* 0x001878ec01007387 */ /* 0x000fe80000100a00 */
[----:B------:R1:W5:Y:S04]  /*3daf0*/  LDL.LU R201, [R1+0x2078] ;  /* 0x0020780001c97983 */ /* 0x0003680000300800 */
[----:B------:R-:W-:Y:S04]  /*3db00*/  STL.64 [R1+0x1870], R234 ;  /* 0x001870ea01007387 */ /* 0x000fe80000100a00 */
[----:B------:R1:W5:Y:S04]  /*3db10*/  LDL.LU R202, [R1+0x2074] ;  /* 0x0020740001ca7983 */ /* 0x0003680000300800 */
[----:B------:R-:W-:Y:S04]  /*3db20*/  STL.64 [R1+0x1868], R232 ;  /* 0x001868e801007387 */ /* 0x000fe80000100a00 */
[----:B------:R1:W5:Y:S04]  /*3db30*/  LDL.LU R203, [R1+0x2070] ;  /* 0x0020700001cb7983 */ /* 0x0003680000300800 */
[----:B------:R1:W-:Y:S04]  /*3db40*/  STL.64 [R1+0x1860], R24 ;  /* 0x0018601801007387 */ /* 0x0003e80000100a00 */
[----:B------:R1:W5:Y:S04]  /*3db50*/  LDL.LU R196, [R1+0x206c] ;  /* 0x00206c0001c47983 */ /* 0x0003680000300800 */
[----:B------:R-:W-:Y:S04]  /*3db60*/  STL.64 [R1+0x1858], R66 ;  /* 0x0018584201007387 */ /* 0x000fe80000100a00 */
[----:B------:R1:W5:Y:S04]  /*3db70*/  LDL.LU R197, [R1+0x2068] ;  /* 0x0020680001c57983 */ /* 0x0003680000300800 */
[----:B------:R1:W-:Y:S04]  /*3db80*/  STL.64 [R1+0x1850], R22 ;  /* 0x0018501601007387 */ /* 0x0003e80000100a00 */
[----:B------:R1:W5:Y:S04]  /*3db90*/  LDL.LU R198, [R1+0x2064] ;  /* 0x0020640001c67983 */ /* 0x0003680000300800 */
[----:B------:R-:W-:Y:S04]  /*3dba0*/  STL.64 [R1+0x17e8], R38 ;  /* 0x0017e82601007387 */ /* 0x000fe80000100a00 */
[----:B------:R1:W-:Y:S04]  /*3dbb0*/  STL.64 [R1+0x1848], R20 ;  /* 0x0018481401007387 */ /* 0x0003e80000100a00 */
[----:B------:R1:W5:Y:S04]  /*3dbc0*/  LDL.LU R199, [R1+0x2060] ;  /* 0x0020600001c77983 */ /* 0x0003680000300800 */
[----:B------:R-:W-:Y:S04]  /*3dbd0*/  STL.64 [R1+0x1840], R64 ;  /* 0x0018404001007387 */ /* 0x000fe80000100a00 */
[----:B------:R1:W5:Y:S04]  /*3dbe0*/  LDL.LU R192, [R1+0x205c] ;  /* 0x00205c0001c07983 */ /* 0x0003680000300800 */
[----:B------:R-:W-:Y:S04]  /*3dbf0*/  STL.64 [R1+0x1838], R62 ;  /* 0x0018383e01007387 */ /* 0x000fe80000100a00 */
[----:B------:R1:W5:Y:S04]  /*3dc00*/  LDL.LU R193, [R1+0x2058] ;  /* 0x0020580001c17983 */ /* 0x0003680000300800 */
        /* <DEDUP_REMOVED lines=12> */
[----:B------:R-:W-:Y:S04]  /*3dcd0*/  STL.64 [R1+0x1800], R42 ;  /* 0x0018002a01007387 */ /* 0x000fe80000100a00 */
[----:B---3--:R3:W5:Y:S04]  /*3dce0*/  LDL.LU.64 R184, [R1+0x2038] ;  /* 0x0020380001b87983 */ /* 0x0087680000300a00 */
[----:B------:R-:W-:Y:S04]  /*3dcf0*/  STL.64 [R1+0x17f8], R40 ;  /* 0x0017f82801007387 */ /* 0x000fe80000100a00 */
[----:B----4-:R3:W5:Y:S04]  /*3dd00*/  LDL.LU.64 R186, [R1+0x2030] ;  /* 0x0020300001ba7983 */ /* 0x0107680000300a00 */
[----:B------:R-:W-:Y:S04]  /*3dd10*/  STL.64 [R1+0x17f0], R36 ;  /* 0x0017f02401007387 */ /* 0x000fe80000100a00 */
[----:B-1----:R3:W5:Y:S04]  /*3dd20*/  LDL.LU.64 R180, [R1+0x2028] ;  /* 0x0020280001b47983 */ /* 0x0027680000300a00 */
[----:B------:R3:W5:Y:S04]  /*3dd30*/  LDL.LU.64 R182, [R1+0x2020] ;  /* 0x0020200001b67983 */ /* 0x0007680000300a00 */
[----:B------:R-:W4:Y:S04]  /*3dd40*/  LDL.LU R6, [R1+0x1d0c] ;  /* 0x001d0c0001067983 */ /* 0x000f280000300800 */
[----:B------:R-:W3:Y:S04]  /*3dd50*/  LDL.LU R32, [R1+0x1ce8] ;  /* 0x001ce80001207983 */ /* 0x000ee80000300800 */
[----:B------:R-:W3:Y:S04]  /*3dd60*/  LDL.LU R7, [R1+0x1d2c] ;  /* 0x001d2c0001077983 */ /* 0x000ee80000300800 */
[----:B------:R-:W3:Y:S04]  /*3dd70*/  LDL.LU R29, [R1+0x1d08] ;  /* 0x001d0800011d7983 */ /* 0x000ee80000300800 */
[----:B------:R-:W3:Y:S04]  /*3dd80*/  LDL.LU R24, [R1+0x1d4c] ;  /* 0x001d4c0001187983 */ /* 0x000ee80000300800 */
[----:B------:R-:W3:Y:S04]  /*3dd90*/  LDL.LU R28, [R1+0x1d28] ;  /* 0x001d2800011c7983 */ /* 0x000ee80000300800 */
[----:B------:R-:W3:Y:S01]  /*3dda0*/  LDL.LU R22, [R1+0x1d6c] ;  /* 0x001d6c0001167983 */ /* 0x000ee20000300800 */
[----:B------:R-:W-:-:S03]  /*3ddb0*/  LOP3.LUT R3, R3, 0x20, RZ, 0x3c, !PT ;  /* 0x0000002003037812 */ /* 0x000fc600078e3cff */
[----:B------:R2:W-:Y:S04]  /*3ddc0*/  LDGSTS.E [R4+0x16800], [R46.64], P2 ;  /* 0x168000002e047fae */ /* 0x0005e80009121844 */
[----:B------:R2:W-:Y:S04]  /*3ddd0*/  LDGSTS.E [R4+0x16c00], [R44.64], P2 ;  /* 0x16c000002c047fae */ /* 0x0005e80009121844 */
[----:B------:R2:W-:Y:S04]  /*3dde0*/  LDGSTS.E [R4+0x17000], [R42.64], P2 ;  /* 0x170000002a047fae */ /* 0x0005e80009121844 */
[----:B------:R2:W-:Y:S01]  /*3ddf0*/  LDGSTS.E [R4+0x17400], [R40.64], P2 ;  /* 0x1740000028047fae */ /* 0x0005e20009121844 */
[----:B------:R-:W-:-:S03]  /*3de00*/  IMAD R3, R144, 0x8000, R3 ;  /* 0x0000800090037824 */ /* 0x000fc600078e0203 */
[----:B------:R2:W-:Y:S04]  /*3de10*/  LDGSTS.E [R4+0x17800], [R36.64], P2 ;  /* 0x1780000024047fae */ /* 0x0005e80009121844 */
[----:B------:R2:W-:Y:S04]  /*3de20*/  LDGSTS.E [R4+0x17c00], [R38.64], P2 ;  /* 0x17c0000026047fae */ /* 0x0005e80009121844 */
[----:B------:R-:W3:Y:S04]  /*3de30*/  LDL.LU R20, [R1+0x1d8c] ;  /* 0x001d8c0001147983 */ /* 0x000ee80000300800 */
[----:B------:R-:W3:Y:S01]  /*3de40*/  LDL.LU R25, [R1+0x1d48] ;  /* 0x001d480001197983 */ /* 0x000ee20000300800 */
[----:B--2---:R-:W-:Y:S01]  /*3de50*/  MOV R4, R5 ;  /* 0x0000000500047202 */ /* 0x004fe20000000f00 */
[----:B------:R-:W-:-:S02]  /*3de60*/  IMAD.MOV.U32 R5, RZ, RZ, R34 ;  /* 0x000000ffff057224 */ /* 0x000fc400078e0022 */
[----:B------:R-:W2:Y:S04]  /*3de70*/  LDL.LU R16, [R1+0x1dac] ;  /* 0x001dac0001107983 */ /* 0x000ea80000300800 */
[----:B------:R1:W-:Y:S04]  /*3de80*/  LDGSTS.E [R3+0x10100], [R4.64], P2 ;  /* 0x1010000004037fae */ /* 0x0003e80009121844 */
[----:B------:R-:W2:Y:S04]  /*3de90*/  LDL.LU R23, [R1+0x1d68] ;  /* 0x001d680001177983 */ /* 0x000ea80000300800 */
[----:B------:R-:W2:Y:S01]  /*3dea0*/  LDL.LU R21, [R1+0x1d88] ;  /* 0x001d880001157983 */ /* 0x000ea20000300800 */
[----:B-1----:R-:W-:-:S03]  /*3deb0*/  IMAD.MOV.U32 R4, RZ, RZ, R31 ;  /* 0x000000ffff047224 */ /* 0x002fc600078e001f */
[----:B------:R-:W2:Y:S01]  /*3dec0*/  LDL.LU R17, [R1+0x1da8] ;  /* 0x001da80001117983 */ /* 0x000ea20000300800 */
[----:B----4-:R-:W-:Y:S01]  /*3ded0*/  IADD3 R6, P1, R6, R27, RZ ;  /* 0x0000001b06067210 */ /* 0x010fe20007f3e0ff */
[----:B---3--:R-:W-:-:S04]  /*3dee0*/  IMAD.X R32, R32, 0x1, R2, P3 ;  /* 0x0000000120207824 */ /* 0x008fc800018e0602 */
[----:B------:R1:W-:Y:S01]  /*3def0*/  STL [R1+0x1d0c], R6 ;  /* 0x001d0c0601007387 */ /* 0x0003e20000100800 */
[-C--:B------:R-:W-:Y:S01]  /*3df00*/  IADD3 R7, P3, R7, R27.reuse, RZ ;  /* 0x0000001b07077210 */ /* 0x080fe20007f7e0ff */
[----:B------:R-:W-:Y:S02]  /*3df10*/  IMAD.MOV.U32 R5, RZ, RZ, R32 ;  /* 0x000000ffff057224 */ /* 0x000fe400078e0020 */
[----:B------:R-:W-:Y:S01]  /*3df20*/  IMAD.X R29, R29, 0x1, R2, P1 ;  /* 0x000000011d1d7824 */ /* 0x000fe200008e0602 */
[----:B------:R3:W-:Y:S01]  /*3df30*/  STL [R1+0x1ce8], R32 ;  /* 0x001ce82001007387 */ /* 0x0007e20000100800 */
[----:B------:R-:W-:-:S03]  /*3df40*/  IADD3 R24, P1, R24, R27, RZ ;  /* 0x0000001b18187210 */ /* 0x000fc60007f3e0ff */
[----:B------:R4:W-:Y:S01]  /*3df50*/  LDGSTS.E [R3+0x10500], [R4.64], P2 ;  /* 0x1050000004037fae */ /* 0x0009e20009121844 */
[----:B------:R-:W-:-:S03]  /*3df60*/  IMAD.X R28, R28, 0x1, R2, P3 ;  /* 0x000000011c1c7824 */ /* 0x000fc600018e0602 */
[----:B------:R1:W-:Y:S01]  /*3df70*/  STL [R1+0x1d2c], R7 ;  /* 0x001d2c0701007387 */ /* 0x0003e20000100800 */
[----:B------:R-:W-:-:S03]  /*3df80*/  IADD3 R22, P3, R22, R27, RZ ;  /* 0x0000001b16167210 */ /* 0x000fc60007f7e0ff */
[----:B------:R2:W-:Y:S01]  /*3df90*/  STL [R1+0x1d08], R29 ;  /* 0x001d081d01007387 */ /* 0x0005e20000100800 */
[----:B----4-:R-:W-:Y:S02]  /*3dfa0*/  IMAD.MOV.U32 R4, RZ, RZ, R6 ;  /* 0x000000ffff047224 */ /* 0x010fe400078e0006 */
[----:B------:R-:W-:Y:S01]  /*3dfb0*/  IMAD.MOV.U32 R5, RZ, RZ, R29 ;  /* 0x000000ffff057224 */ /* 0x000fe200078e001d */
[----:B-1----:R-:W4:Y:S04]  /*3dfc0*/  LDL.LU R6, [R1+0x1cd4] ;  /* 0x001cd40001067983 */ /* 0x002f280000300800 */
[----:B------:R-:W-:Y:S04]  /*3dfd0*/  STL [R1+0x1d4c], R24 ;  /* 0x001d4c1801007387 */ /* 0x000fe80000100800 */
[----:B------:R1:W-:Y:S04]  /*3dfe0*/  STL [R1+0x1d28], R28 ;  /* 0x001d281c01007387 */ /* 0x0003e80000100800 */
[----:B---3--:R-:W3:Y:S04]  /*3dff0*/  LDL.LU R32, [R1+0x1cf4] ;  /* 0x001cf40001207983 */ /* 0x008ee80000300800 */
[----:B------:R1:W-:Y:S04]  /*3e000*/  LDGSTS.E [R3+0x10900], [R4.64], P2 ;  /* 0x1090000004037fae */ /* 0x0003e80009121844 */
[----:B------:R-:W-:Y:S01]  /*3e010*/  STL [R1+0x1d6c], R22 ;  /* 0x001d6c1601007387 */ /* 0x000fe20000100800 */
[----:B-1----:R-:W-:-:S03]  /*3e020*/  IMAD.MOV.U32 R4, RZ, RZ, R7 ;  /* 0x000000ffff047224 */ /* 0x002fc600078e0007 */
[----:B------:R-:W3:Y:S01]  /*3e030*/  LDL.LU R7, [R1+0x1cd0] ;  /* 0x001cd00001077983 */ /* 0x000ee20000300800 */
[-C--:B------:R-:W-:Y:S01]  /*3e040*/  IADD3 R20, P5, R20, R27.reuse, RZ ;  /* 0x0000001b14147210 */ /* 0x080fe20007fbe0ff */
[--C-:B------:R-:W-:Y:S01]  /*3e050*/  IMAD.X R25, R25, 0x1, R2.reuse, P1 ;  /* 0x0000000119197824 */ /* 0x100fe200008e0602 */
[----:B--2---:R-:W-:Y:S02]  /*3e060*/  IADD3 R16, P1, R16, R27, RZ ;  /* 0x0000001b10107210 */ /* 0x004fe40007f3e0ff */
[----:B------:R-:W-:Y:S02]  /*3e070*/  IADD3.X R23, R23, R2, RZ, P3, !PT ;  /* 0x0000000217177210 */ /* 0x000fe40001ffe4ff */
[----:B------:R1:W-:Y:S01]  /*3e080*/  STL [R1+0x1d48], R25 ;  /* 0x001d481901007387 */ /* 0x0003e20000100800 */
[----:B------:R-:W-:-:S03]  /*3e090*/  IMAD.X R21, R21, 0x1, R2, P5 ;  /* 0x0000000115157824 */ /* 0x000fc600028e0602 */
[----:B------:R-:W-:Y:S01]  /*3e0a0*/  STL [R1+0x1d8c], R20 ;  /* 0x001d8c1401007387 */ /* 0x000fe20000100800 */
[----:B------:R-:W-:-:S03]  /*3e0b0*/  IMAD.X R17, R17, 0x1, R2, P1 ;  /* 0x0000000111117824 */ /* 0x000fc600008e0602 */
[----:B------:R-:W-:Y:S01]  /*3e0c0*/  STL [R1+0x1dac], R16 ;  /* 0x001dac1001007387 */ /* 0x000fe20000100800 */
[----:B------:R-:W-:-:S03]  /*3e0d0*/  IMAD.MOV.U32 R235, RZ, RZ, R176 ;  /* 0x000000ffffeb7224 */ /* 0x000fc600078e00b0 */
[----:B------:R2:W-:Y:S01]  /*3e0e0*/  STL [R1+0x1d68], R23 ;  /* 0x001d681701007387 */ /* 0x0005e20000100800 */
[----:B------:R-:W-:-:S03]  /*3e0f0*/  IMAD.MOV.U32 R234, RZ, RZ, R177 ;  /* 0x000000ffffea7224 */ /* 0x000fc600078e00b1 */
[----:B------:R1:W-:Y:S01]  /*3e100*/  STL [R1+0x1d88], R21 ;  /* 0x001d881501007387 */ /* 0x0003e20000100800 */
[----:B------:R-:W-:-:S03]  /*3e110*/  IMAD.MOV.U32 R233, RZ, RZ, R178 ;  /* 0x000000ffffe97224 */ /* 0x000fc600078e00b2 */
[----:B------:R1:W-:Y:S01]  /*3e120*/  STL [R1+0x1da8], R17 ;  /* 0x001da81101007387 */ /* 0x0003e20000100800 */
[----:B------:R-:W-:Y:S02]  /*3e130*/  IMAD.MOV.U32 R232, RZ, RZ, R179 ;  /* 0x000000ffffe87224 */ /* 0x000fe400078e00b3 */
[----:B------:R-:W-:Y:S02]  /*3e140*/  IMAD.MOV.U32 R67, RZ, RZ, R172 ;  /* 0x000000ffff437224 */ /* 0x000fe400078e00ac */
[----:B------:R-:W-:Y:S02]  /*3e150*/  IMAD.MOV.U32 R66, RZ, RZ, R173 ;  /* 0x000000ffff427224 */ /* 0x000fe400078e00ad */
[----:B------:R-:W-:Y:S02]  /*3e160*/  IMAD.MOV.U32 R65, RZ, RZ, R174 ;  /* 0x000000ffff417224 */ /* 0x000fe400078e00ae */
[----:B------:R-:W-:Y:S02]  /*3e170*/  IMAD.MOV.U32 R64, RZ, RZ, R175 ;  /* 0x000000ffff407224 */ /* 0x000fe400078e00af */
[----:B------:R-:W-:-:S02]  /*3e180*/  IMAD.MOV.U32 R63, RZ, RZ, R168 ;  /* 0x000000ffff3f7224 */ /* 0x000fc400078e00a8 */
[----:B------:R-:W-:Y:S02]  /*3e190*/  IMAD.MOV.U32 R5, RZ, RZ, R28 ;  /* 0x000000ffff057224 */ /* 0x000fe400078e001c */
[----:B------:R-:W-:Y:S01]  /*3e1a0*/  IMAD.MOV.U32 R62, RZ, RZ, R169 ;  /* 0x000000ffff3e7224 */ /* 0x000fe200078e00a9 */
[----:B------:R-:W-:Y:S01]  /*3e1b0*/  MOV R60, R171 ;  /* 0x000000ab003c7202 */ /* 0x000fe20000000f00 */
[----:B------:R-:W-:Y:S01]  /*3e1c0*/  IMAD.MOV.U32 R61, RZ, RZ, R170 ;  /* 0x000000ffff3d7224 */ /* 0x000fe200078e00aa */
[----:B------:R1:W-:Y:S01]  /*3e1d0*/  LDGSTS.E [R3+0x10d00], [R4.64], P2 ;  /* 0x10d0000004037fae */ /* 0x0003e20009121844 */
[----:B------:R-:W-:Y:S02]  /*3e1e0*/  IMAD.MOV.U32 R29, RZ, RZ, R164 ;  /* 0x000000ffff1d7224 */ /* 0x000fe400078e00a4 */
[----:B------:R-:W-:Y:S02]  /*3e1f0*/  IMAD.MOV.U32 R28, RZ, RZ, R165 ;  /* 0x000000ffff1c7224 */ /* 0x000fe400078e00a5 */
[----:B------:R-:W-:-:S02]  /*3e200*/  IMAD.MOV.U32 R59, RZ, RZ, R166 ;  /* 0x000000ffff3b7224 */ /* 0x000fc400078e00a6 */
[----:B------:R-:W-:Y:S02]  /*3e210*/  IMAD.MOV.U32 R58, RZ, RZ, R167 ;  /* 0x000000ffff3a7224 */ /* 0x000fe400078e00a7 */
[----:B-1----:R-:W-:Y:S02]  /*3e220*/  IMAD.MOV.U32 R4, RZ, RZ, R24 ;  /* 0x000000ffff047224 */ /* 0x002fe400078e0018 */
[----:B------:R-:W-:Y:S02]  /*3e230*/  IMAD.MOV.U32 R5, RZ, RZ, R25 ;  /* 0x000000ffff057224 */ /* 0x000fe400078e0019 */
[----:B------:R-:W-:Y:S02]  /*3e240*/  IMAD.MOV.U32 R25, RZ, RZ, R224 ;  /* 0x000000ffff197224 */ /* 0x000fe400078e00e0 */
[----:B------:R-:W-:Y:S01]  /*3e250*/  IMAD.MOV.U32 R24, RZ, RZ, R225 ;  /* 0x000000ffff187224 */ /* 0x000fe200078e00e1 */
[----:B------:R1:W-:Y:S01]  /*3e260*/  LDGSTS.E [R3+0x11100], [R4.64], P2 ;  /* 0x1110000004037fae */ /* 0x0003e20009121844 */
[----:B------:R-:W-:-:S02]  /*3e270*/  IMAD.MOV.U32 R57, RZ, RZ, R226 ;  /* 0x000000ffff397224 */ /* 0x000fc400078e00e2 */
[----:B------:R-:W-:Y:S02]  /*3e280*/  IMAD.MOV.U32 R56, RZ, RZ, R227 ;  /* 0x000000ffff387224 */ /* 0x000fe400078e00e3 */
[----:B-1----:R-:W-:Y:S02]  /*3e290*/  IMAD.MOV.U32 R4, RZ, RZ, R22 ;  /* 0x000000ffff047224 */ /* 0x002fe400078e0016 */
[----:B------:R-:W-:Y:S01]  /*3e2a0*/  IMAD.MOV.U32 R5, RZ, RZ, R23 ;  /* 0x000000ffff057224 */ /* 0x000fe200078e0017 */
[----:B--2---:R-:W-:Y:S01]  /*3e2b0*/  MOV R23, R156 ;  /* 0x0000009c00177202 */ /* 0x004fe20000000f00 */
[----:B------:R-:W-:-:S03]  /*3e2c0*/  IMAD.MOV.U32 R22, RZ, RZ, R157 ;  /* 0x000000ffff167224 */ /* 0x000fc600078e009d */
[----:B------:R1:W-:Y:S01]  /*3e2d0*/  LDGSTS.E [R3+0x11500], [R4.64], P2 ;  /* 0x1150000004037fae */ /* 0x0003e20009121844 */
[----:B------:R-:W-:Y:S02]  /*3e2e0*/  IMAD.MOV.U32 R55, RZ, RZ, R212 ;  /* 0x000000ffff377224 */ /* 0x000fe400078e00d4 */
[----:B------:R-:W-:Y:S02]  /*3e2f0*/  IMAD.MOV.U32 R54, RZ, RZ, R213 ;  /* 0x000000ffff367224 */ /* 0x000fe400078e00d5 */
[----:B------:R-:W-:Y:S02]  /*3e300*/  IMAD.MOV.U32 R53, RZ, RZ, R214 ;  /* 0x000000ffff357224 */ /* 0x000fe400078e00d6 */
[----:B-1----:R-:W-:Y:S02]  /*3e310*/  IMAD.MOV.U32 R5, RZ, RZ, R21 ;  /* 0x000000ffff057224 */ /* 0x002fe400078e0015 */
[----:B------:R-:W-:Y:S02]  /*3e320*/  IMAD.MOV.U32 R4, RZ, RZ, R20 ;  /* 0x000000ffff047224 */ /* 0x000fe400078e0014 */
[----:B------:R-:W-:-:S02]  /*3e330*/  IMAD.MOV.U32 R21, RZ, RZ, R158 ;  /* 0x000000ffff157224 */ /* 0x000fc400078e009e */
[----:B------:R-:W-:Y:S01]  /*3e340*/  IMAD.MOV.U32 R20, RZ, RZ, R159 ;  /* 0x000000ffff147224 */ /* 0x000fe200078e009f */
[----:B------:R-:W1:Y:S01]  /*3e350*/  S2R R236, SR_TID.X ;  /* 0x0000000000ec7919 */ /* 0x000e620000002100 */
[----:B------:R-:W-:Y:S02]  /*3e360*/  IMAD.MOV.U32 R52, RZ, RZ, R215 ;  /* 0x000000ffff347224 */ /* 0x000fe400078e00d7 */
[----:B------:R-:W-:Y:S01]  /*3e370*/  IMAD.MOV.U32 R35, RZ, RZ, R228 ;  /* 0x000000ffff237224 */ /* 0x000fe200078e00e4 */
[----:B------:R2:W-:Y:S01]  /*3e380*/  LDGSTS.E [R3+0x11900], [R4.64], P2 ;  /* 0x1190000004037fae */ /* 0x0005e20009121844 */
[----:B------:R-:W-:Y:S01]  /*3e390*/  IMAD.MOV.U32 R34, RZ, RZ, R229 ;  /* 0x000000ffff227224 */ /* 0x000fe200078e00e5 */
[----:B------:R-:W-:Y:S01]  /*3e3a0*/  MOV R50, R209 ;  /* 0x000000d100327202 */ /* 0x000fe20000000f00 */
[----:B------:R-:W-:Y:S02]  /*3e3b0*/  IMAD.MOV.U32 R51, RZ, RZ, R208 ;  /* 0x000000ffff337224 */ /* 0x000fe400078e00d0 */
[----:B------:R-:W-:-:S02]  /*3e3c0*/  IMAD.MOV.U32 R49, RZ, RZ, R210 ;  /* 0x000000ffff317224 */ /* 0x000fc400078e00d2 */
[----:B--2---:R-:W-:Y:S02]  /*3e3d0*/  IMAD.MOV.U32 R5, RZ, RZ, R17 ;  /* 0x000000ffff057224 */ /* 0x004fe400078e0011 */
        /* <DEDUP_REMOVED lines=10> */
[----:B------:R-:W-:Y:S01]  /*3e480*/  IMAD.MOV.U32 R42, RZ, RZ, R137 ;  /* 0x000000ffff2a7224 */ /* 0x000fe200078e0089 */
[----:B------:R2:W-:Y:S01]  /*3e490*/  LDGSTS.E [R3+0x11d00], [R4.64], P2 ;  /* 0x11d0000004037fae */ /* 0x0005e20009121844 */
[----:B------:R-:W-:Y:S01]  /*3e4a0*/  IMAD.MOV.U32 R40, RZ, RZ, R139 ;  /* 0x000000ffff287224 */ /* 0x000fe200078e008b */
[----:B-1----:R-:W-:Y:S01]  /*3e4b0*/  LOP3.LUT R31, R236, 0x1f, RZ, 0xc0, !PT ;  /* 0x0000001fec1f7812 */ /* 0x002fe200078ec0ff */
[----:B------:R-:W-:Y:S01]  /*3e4c0*/  IMAD.MOV.U32 R39, RZ, RZ, R132 ;  /* 0x000000ffff277224 */ /* 0x000fe200078e0084 */
[----:B------:R1:W-:Y:S01]  /*3e4d0*/  LDGSTS.E [R3+0x12100], [R234.64], P2 ;  /* 0x12100000ea037fae */ /* 0x0003e20009121844 */
[----:B------:R-:W-:-:S02]  /*3e4e0*/  IMAD.MOV.U32 R38, RZ, RZ, R133 ;  /* 0x000000ffff267224 */ /* 0x000fc400078e0085 */
[----:B------:R-:W-:Y:S01]  /*3e4f0*/  IMAD.MOV.U32 R37, RZ, RZ, R134 ;  /* 0x000000ffff257224 */ /* 0x000fe200078e0086 */
[----:B------:R1:W-:Y:S01]  /*3e500*/  LDGSTS.E [R3+0x12500], [R232.64], P2 ;  /* 0x12500000e8037fae */ /* 0x0003e20009121844 */
[----:B--2---:R-:W-:Y:S01]  /*3e510*/  SHF.R.S32.HI R5, RZ, 0x5, R236 ;  /* 0x00000005ff057819 */ /* 0x004fe200000114ec */
[----:B------:R-:W-:Y:S02]  /*3e520*/  IMAD.SHL.U32 R4, R31, 0x4, RZ ;  /* 0x000000041f047824 */ /* 0x000fe400078e00ff */
[----:B------:R2:W-:Y:S01]  /*3e530*/  LDGSTS.E [R3+0x12900], [R66.64], P2 ;  /* 0x1290000042037fae */ /* 0x0005e20009121844 */
[----:B------:R-:W-:Y:S01]  /*3e540*/  IMAD.MOV.U32 R36, RZ, RZ, R135 ;  /* 0x000000ffff247224 */ /* 0x000fe200078e0087 */
[----:B------:R-:W-:Y:S02]  /*3e550*/  SGXT R5, R5, 0x1 ;  /* 0x000000010505781a */ /* 0x000fe40000000200 */
[----:B------:R1:W-:Y:S02]  /*3e560*/  LDGSTS.E [R3+0x12d00], [R64.64], P2 ;  /* 0x12d0000040037fae */ /* 0x0003e40009121844 */
[----:B------:R-:W-:-:S02]  /*3e570*/  LOP3.LUT R4, R4, 0x90, R5, 0x78, !PT ;  /* 0x0000009004047812 */ /* 0x000fc400078e7805 */
[----:B------:R1:W-:Y:S04]  /*3e580*/  LDGSTS.E [R3+0x13100], [R62.64], P2 ;  /* 0x131000003e037fae */ /* 0x0003e80009121844 */
[----:B------:R1:W-:Y:S04]  /*3e590*/  LDGSTS.E [R3+0x13500], [R60.64], P2 ;  /* 0x135000003c037fae */ /* 0x0003e80009121844 */
[----:B------:R1:W-:Y:S04]  /*3e5a0*/  LDGSTS.E [R3+0x13900], [R28.64], P2 ;  /* 0x139000001c037fae */ /* 0x0003e80009121844 */
[----:B------:R1:W-:Y:S04]  /*3e5b0*/  LDGSTS.E [R3+0x13d00], [R58.64], P2 ;  /* 0x13d000003a037fae */ /* 0x0003e80009121844 */
[----:B------:R1:W-:Y:S04]  /*3e5c0*/  LDGSTS.E [R3+0x14100], [R24.64], P2 ;  /* 0x1410000018037fae */ /* 0x0003e80009121844 */
[----:B------:R1:W-:Y:S04]  /*3e5d0*/  LDGSTS.E [R3+0x14500], [R56.64], P2 ;  /* 0x1450000038037fae */ /* 0x0003e80009121844 */
[----:B------:R1:W-:Y:S01]  /*3e5e0*/  LDGSTS.E [R3+0x14900], [R22.64], P2 ;  /* 0x1490000016037fae */ /* 0x0003e20009121844 */
[----:B----4-:R-:W-:-:S03]  /*3e5f0*/  IADD3 R6, P1, R6, R27, RZ ;  /* 0x0000001b06067210 */ /* 0x010fc60007f3e0ff */
[----:B------:R4:W-:Y:S04]  /*3e600*/  LDGSTS.E [R3+0x14d00], [R20.64], P2 ;  /* 0x14d0000014037fae */ /* 0x0009e80009121844 */
[----:B------:R-:W-:Y:S04]  /*3e610*/  STL [R1+0x1cd4], R6 ;  /* 0x001cd40601007387 */ /* 0x000fe80000100800 */
[----:B------:R1:W5:Y:S01]  /*3e620*/  LDL.LU R176, [R1+0x2018] ;  /* 0x0020180001b07983 */ /* 0x0003620000300800 */
[----:B---3--:R-:W-:-:S03]  /*3e630*/  IADD3 R32, P3, R32, R27, RZ ;  /* 0x0000001b20207210 */ /* 0x008fc60007f7e0ff */
[----:B------:R3:W5:Y:S04]  /*3e640*/  LDL.LU R177, [R1+0x2014] ;  /* 0x0020140001b17983 */ /* 0x0007680000300800 */
[----:B------:R3:W5:Y:S04]  /*3e650*/  LDL.LU R178, [R1+0x2010] ;  /* 0x0020100001b27983 */ /* 0x0007680000300800 */
[----:B------:R3:W5:Y:S04]  /*3e660*/  LDL.LU R179, [R1+0x200c] ;  /* 0x00200c0001b37983 */ /* 0x0007680000300800 */
[----:B------:R-:W-:Y:S01]  /*3e670*/  STL [R1+0x1cf4], R32 ;  /* 0x001cf42001007387 */ /* 0x000fe20000100800 */
[----:B------:R-:W-:-:S03]  /*3e680*/  LOP3.LUT R4, R4, 0x40, RZ, 0x3c, !PT ;  /* 0x0000004004047812 */ /* 0x000fc600078e3cff */
[----:B------:R1:W-:Y:S01]  /*3e690*/  LDGSTS.E [R3+0x15100], [R54.64], P2 ;  /* 0x1510000036037fae */ /* 0x0003e20009121844 */
[----:B------:R-:W-:-:S03]  /*3e6a0*/  IADD3.X R7, R7, R2, RZ, P1, !PT ;  /* 0x0000000207077210 */ /* 0x000fc60000ffe4ff */
[----:B------:R1:W-:Y:S04]  /*3e6b0*/  LDGSTS.E [R3+0x15500], [R52.64], P2 ;  /* 0x1550000034037fae */ /* 0x0003e80009121844 */
[----:B------:R-:W-:Y:S04]  /*3e6c0*/  STL [R1+0x1cd0], R7 ;  /* 0x001cd00701007387 */ /* 0x000fe80000100800 */
[----:B------:R-:W-:Y:S04]  /*3e6d0*/  STL.64 [R1+0x17d8], R234 ;  /* 0x0017d8ea01007387 */ /* 0x000fe80000100a00 */
[----:B------:R3:W5:Y:S04]  /*3e6e0*/  LDL.LU R172, [R1+0x2008] ;  /* 0x0020080001ac7983 */ /* 0x0007680000300800 */
[----:B------:R3:W5:Y:S04]  /*3e6f0*/  LDL.LU R173, [R1+0x2004] ;  /* 0x0020040001ad7983 */ /* 0x0007680000300800 */
[----:B------:R-:W-:Y:S04]  /*3e700*/  STL.64 [R1+0x17d0], R232 ;  /* 0x0017d0e801007387 */ /* 0x000fe80000100a00 */
[----:B------:R3:W5:Y:S04]  /*3e710*/  LDL.LU R174, [R1+0x2000] ;  /* 0x0020000001ae7983 */ /* 0x0007680000300800 */
[----:B------:R3:W5:Y:S04]  /*3e720*/  LDL.LU R175, [R1+0x1ffc] ;  /* 0x001ffc0001af7983 */ /* 0x0007680000300800 */
[----:B------:R3:W5:Y:S04]  /*3e730*/  LDL.LU R168, [R1+0x1ff8] ;  /* 0x001ff80001a87983 */ /* 0x0007680000300800 */
[----:B------:R3:W5:Y:S04]  /*3e740*/  LDL.LU R169, [R1+0x1ff4] ;  /* 0x001ff40001a97983 */ /* 0x0007680000300800 */
[----:B------:R3:W5:Y:S04]  /*3e750*/  LDL.LU R170, [R1+0x1ff0] ;  /* 0x001ff00001aa7983 */ /* 0x0007680000300800 */
[----:B------:R3:W5:Y:S04]  /*3e760*/  LDL.LU R171, [R1+0x1fec] ;  /* 0x001fec0001ab7983 */ /* 0x0007680000300800 */
[----:B------:R-:W-:Y:S04]  /*3e770*/  STL.64 [R1+0x17c8], R66 ;  /* 0x0017c84201007387 */ /* 0x000fe80000100a00 */
        /* <DEDUP_REMOVED lines=11> */
[----:B------:R1:W-:Y:S04]  /*3e830*/  STL.64 [R1+0x17a8], R28 ;  /* 0x0017a81c01007387 */ /* 0x0003e80000100a00 */
        /* <DEDUP_REMOVED lines=42> */
[----:B------:R-:W-:Y:S04]  /*3eae0*/  STL.64 [R1+0x1738], R40 ;  /* 0x0017382801007387 */ /* 0x000fe80000100a00 */
[----:B------:R-:W-:Y:S04]  /*3eaf0*/  STL.64 [R1+0x1730], R38 ;  /* 0x0017302601007387 */ /* 0x000fe80000100a00 */
[----:B------:R-:W-:Y:S04]  /*3eb00*/  STL.64 [R1+0x1728], R36 ;  /* 0x0017282401007387 */ /* 0x000fe80000100a00 */
[----:B------:R-:W2:Y:S04]  /*3eb10*/  LDL.LU R5, [R1+0x1d14] ;  /* 0x001d140001057983 */ /* 0x000ea80000300800 */
[----:B------:R-:W3:Y:S04]  /*3eb20*/  LDL.LU R33, [R1+0x1cf0] ;  /* 0x001cf00001217983 */ /* 0x000ee80000300800 */
[----:B-1----:R-:W3:Y:S04]  /*3eb30*/  LDL.LU R28, [R1+0x1d34] ;  /* 0x001d3400011c7983 */ /* 0x002ee80000300800 */
[----:B------:R-:W3:Y:S04]  /*3eb40*/  LDL.LU R29, [R1+0x1d10] ;  /* 0x001d1000011d7983 */ /* 0x000ee80000300800 */
[----:B------:R-:W3:Y:S04]  /*3eb50*/  LDL.LU R24, [R1+0x1d54] ;  /* 0x001d540001187983 */ /* 0x000ee80000300800 */
[----:B------:R-:W3:Y:S04]  /*3eb60*/  LDL.LU R31, [R1+0x1d30] ;  /* 0x001d3000011f7983 */ /* 0x000ee80000300800 */
[----:B------:R-:W3:Y:S04]  /*3eb70*/  LDL.LU R22, [R1+0x1d74] ;  /* 0x001d740001167983 */ /* 0x000ee80000300800 */
[----:B------:R1:W-:Y:S04]  /*3eb80*/  LDGSTS.E [R3+0x15900], [R16.64], P2 ;  /* 0x1590000010037fae */ /* 0x0003e80009121844 */
[----:B------:R1:W-:Y:S01]  /*3eb90*/  LDGSTS.E [R3+0x15d00], [R50.64], P2 ;  /* 0x15d0000032037fae */ /* 0x0003e20009121844 */
[----:B------:R-:W-:-:S03]  /*3eba0*/  IMAD R4, R144, 0x8000, R4 ;  /* 0x0000800090047824 */ /* 0x000fc600078e0204 */
[----:B------:R1:W-:Y:S04]  /*3ebb0*/  LDGSTS.E [R3+0x16100], [R48.64], P2 ;  /* 0x1610000030037fae */ /* 0x0003e80009121844 */
[----:B------:R1:W-:Y:S04]  /*3ebc0*/  LDGSTS.E [R3+0x16500], [R46.64], P2 ;  /* 0x165000002e037fae */ /* 0x0003e80009121844 */
[----:B------:R1:W-:Y:S04]  /*3ebd0*/  LDGSTS.E [R3+0x16900], [R44.64], P2 ;  /* 0x169000002c037fae */ /* 0x0003e80009121844 */
[----:B------:R1:W-:Y:S04]  /*3ebe0*/  LDGSTS.E [R3+0x16d00], [R42.64], P2 ;  /* 0x16d000002a037fae */ /* 0x0003e80009121844 */
[----:B------:R1:W-:Y:S04]  /*3ebf0*/  LDGSTS.E [R3+0x17100], [R40.64], P2 ;  /* 0x1710000028037fae */ /* 0x0003e80009121844 */
[----:B------:R1:W-:Y:S04]  /*3ec00*/  LDGSTS.E [R3+0x17500], [R38.64], P2 ;  /* 0x1750000026037fae */ /* 0x0003e80009121844 */
[----:B----4-:R-:W4:Y:S04]  /*3ec10*/  LDL.LU R20, [R1+0x1d94] ;  /* 0x001d940001147983 */ /* 0x010f280000300800 */
[----:B------:R1:W-:Y:S04]  /*3ec20*/  LDGSTS.E [R3+0x17900], [R36.64], P2 ;  /* 0x1790000024037fae */ /* 0x0003e80009121844 */
[----:B------:R-:W4:Y:S04]  /*3ec30*/  LDL.LU R25, [R1+0x1d50] ;  /* 0x001d500001197983 */ /* 0x000f280000300800 */
[----:B------:R2:W-:Y:S04]  /*3ec40*/  LDGSTS.E [R3+0x17d00], [R34.64], P2 ;  /* 0x17d0000022037fae */ /* 0x0005e80009121844 */
[----:B-1----:R-:W4:Y:S04]  /*3ec50*/  LDL.LU R16, [R1+0x1db4] ;  /* 0x001db40001107983 */ /* 0x002f280000300800 */
[----:B------:R1:W-:Y:S04]  /*3ec60*/  LDGSTS.E [R4+0x10200], [R6.64], P2 ;  /* 0x1020000006047fae */ /* 0x0003e80009121844 */
[----:B------:R-:W4:Y:S04]  /*3ec70*/  LDL.LU R23, [R1+0x1d70] ;  /* 0x001d700001177983 */ /* 0x000f280000300800 */
[----:B------:R-:W4:Y:S01]  /*3ec80*/  LDL.LU R21, [R1+0x1d90] ;  /* 0x001d900001157983 */ /* 0x000f220000300800 */
[----:B-1----:R-:W-:-:S03]  /*3ec90*/  IMAD.MOV.U32 R6, RZ, RZ, R32 ;  /* 0x000000ffff067224 */ /* 0x002fc600078e0020 */
[----:B------:R-:W4:Y:S01]  /*3eca0*/  LDL.LU R17, [R1+0x1db0] ;  /* 0x001db00001117983 */ /* 0x000f220000300800 */
[----:B--2---:R-:W-:Y:S01]  /*3ecb0*/  IADD3 R5, P1, R5, R27, RZ ;  /* 0x0000001b05057210 */ /* 0x004fe20007f3e0ff */
[----:B---3--:R-:W-:-:S04]  /*3ecc0*/  IMAD.X R33, R33, 0x1, R2, P3 ;  /* 0x0000000121217824 */ /* 0x008fc800018e0602 */
[----:B------:R1:W-:Y:S01]  /*3ecd0*/  STL [R1+0x1d14], R5 ;  /* 0x001d140501007387 */ /* 0x0003e20000100800 */
[-C--:B------:R-:W-:Y:S01]  /*3ece0*/  IADD3 R28, P3, R28, R27.reuse, RZ ;  /* 0x0000001b1c1c7210 */ /* 0x080fe20007f7e0ff */
[----:B------:R-:W-:Y:S02]  /*3ecf0*/  IMAD.MOV.U32 R7, RZ, RZ, R33 ;  /* 0x000000ffff077224 */ /* 0x000fe400078e0021 */
[----:B------:R-:W-:Y:S01]  /*3ed00*/  IMAD.X R29, R29, 0x1, R2, P1 ;  /* 0x000000011d1d7824 */ /* 0x000fe200008e0602 */
[----:B------:R-:W-:Y:S01]  /*3ed10*/  STL [R1+0x1cf0], R33 ;  /* 0x001cf02101007387 */ /* 0x000fe20000100800 */
[----:B------:R-:W-:-:S03]  /*3ed20*/  IADD3 R24, P1, R24, R27, RZ ;  /* 0x0000001b18187210 */ /* 0x000fc60007f3e0ff */
[----:B------:R2:W-:Y:S01]  /*3ed30*/  LDGSTS.E [R4+0x10600], [R6.64], P2 ;  /* 0x1060000006047fae */ /* 0x0005e20009121844 */
[----:B------:R-:W-:-:S03]  /*3ed40*/  IADD3.X R31, R31, R2, RZ, P3, !PT ;  /* 0x000000021f1f7210 */ /* 0x000fc60001ffe4ff */
[----:B------:R-:W-:Y:S01]  /*3ed50*/  STL [R1+0x1d34], R28 ;  /* 0x001d341c01007387 */ /* 0x000fe20000100800 */
[----:B------:R-:W-:-:S03]  /*3ed60*/  IADD3 R22, P3, R22, R27, RZ ;  /* 0x0000001b16167210 */ /* 0x000fc60007f7e0ff */
[----:B------:R3:W-:Y:S01]  /*3ed70*/  STL [R1+0x1d10], R29 ;  /* 0x001d101d01007387 */ /* 0x0007e20000100800 */
[----:B--2---:R-:W-:Y:S02]  /*3ed80*/  IMAD.MOV.U32 R6, RZ, RZ, R5 ;  /* 0x000000ffff067224 */ /* 0x004fe400078e0005 */
[----:B------:R-:W-:Y:S01]  /*3ed90*/  IMAD.MOV.U32 R7, RZ, RZ, R29 ;  /* 0x000000ffff077224 */ /* 0x000fe200078e001d */
[----:B-1----:R-:W2:Y:S04]  /*3eda0*/  LDL.LU R5, [R1+0x1cdc] ;  /* 0x001cdc0001057983 */ /* 0x002ea80000300800 */
[----:B------:R-:W-:Y:S04]  /*3edb0*/  STL [R1+0x1d54], R24 ;  /* 0x001d541801007387 */ /* 0x000fe80000100800 */
[----:B------:R1:W-:Y:S04]  /*3edc0*/  STL [R1+0x1d30], R31 ;  /* 0x001d301f01007387 */ /* 0x0003e80000100800 */
[----:B---3--:R-:W3:Y:S04]  /*3edd0*/  LDL.LU R29, [R1+0x1cfc] ;  /* 0x001cfc00011d7983 */ /* 0x008ee80000300800 */
[----:B------:R1:W-:Y:S04]  /*3ede0*/  LDGSTS.E [R4+0x10a00], [R6.64], P2 ;  /* 0x10a0000006047fae */ /* 0x0003e80009121844 */
[----:B------:R-:W-:Y:S01]  /*3edf0*/  STL [R1+0x1d74], R22 ;  /* 0x001d741601007387 */ /* 0x000fe20000100800 */
[----:B-1----:R-:W-:-:S03]  /*3ee00*/  IMAD.MOV.U32 R7, RZ, RZ, R31 ;  /* 0x000000ffff077224 */ /* 0x002fc600078e001f */
[----:B------:R-:W3:Y:S01]  /*3ee10*/  LDL.LU R31, [R1+0x1cd8] ;  /* 0x001cd800011f7983 */ /* 0x000ee20000300800 */
[-C--:B----4-:R-:W-:Y:S01]  /*3ee20*/  IADD3 R20, P5, R20, R27.reuse, RZ ;  /* 0x0000001b14147210 */ /* 0x090fe20007fbe0ff */
[----:B------:R-:W-:Y:S01]  /*3ee30*/  IMAD.X R25, R25, 0x1, R2, P1 ;  /* 0x0000000119197824 */ /* 0x000fe200008e0602 */
[----:B------:R-:W-:-:S04]  /*3ee40*/  IADD3 R16, P1, R16, R27, RZ ;  /* 0x0000001b10107210 */ /* 0x000fc80007f3e0ff */
[----:B------:R1:W-:Y:S04]  /*3ee50*/  STL [R1+0x1d50], R25 ;  /* 0x001d501901007387 */ /* 0x0003e80000100800 */
[----:B------:R-:W-:Y:S01]  /*3ee60*/  STL [R1+0x1d94], R20 ;  /* 0x001d941401007387 */ /* 0x000fe20000100800 */
[----:B------:R-:W-:-:S03]  /*3ee70*/  IMAD.X R23, R23, 0x1, R2, P3 ;  /* 0x0000000117177824 */ /* 0x000fc600018e0602 */
[----:B------:R-:W-:Y:S01]  /*3ee80*/  STL [R1+0x1db4], R16 ;  /* 0x001db41001007387 */ /* 0x000fe20000100800 */
[----:B------:R-:W-:-:S03]  /*3ee90*/  IMAD.X R21, R21, 0x1, R2, P5 ;  /* 0x0000000115157824 */ /* 0x000fc600028e0602 */
[----:B------:R4:W-:Y:S01]  /*3eea0*/  STL [R1+0x1d70], R23 ;  /* 0x001d701701007387 */ /* 0x0009e20000100800 */
[----:B------:R-:W-:-:S03]  /*3eeb0*/  IMAD.X R17, R17, 0x1, R2, P1 ;  /* 0x0000000111117824 */ /* 0x000fc600008e0602 */
[----:B------:R1:W-:Y:S01]  /*3eec0*/  STL [R1+0x1d90], R21 ;  /* 0x001d901501007387 */ /* 0x0003e20000100800 */
[----:B------:R-:W-:-:S03]  /*3eed0*/  IMAD.MOV.U32 R233, RZ, RZ, R128 ;  /* 0x000000ffffe97224 */ /* 0x000fc600078e0080 */
[----:B------:R1:W-:Y:S01]  /*3eee0*/  STL [R1+0x1db0], R17 ;  /* 0x001db01101007387 */ /* 0x0003e20000100800 */
[----:B------:R-:W-:Y:S02]  /*3eef0*/  IMAD.MOV.U32 R6, RZ, RZ, R28 ;  /* 0x000000ffff067224 */ /* 0x000fe400078e001c */
[----:B------:R-:W-:Y:S02]  /*3ef00*/  IMAD.MOV.U32 R232, RZ, RZ, R129 ;  /* 0x000000ffffe87224 */ /* 0x000fe400078e0081 */
[----:B------:R-:W-:Y:S01]  /*3ef10*/  IMAD.MOV.U32 R67, RZ, RZ, R130 ;  /* 0x000000ffff437224 */ /* 0x000fe200078e0082 */
[----:B------:R1:W-:Y:S01]  /*3ef20*/  LDGSTS.E [R4+0x10e00], [R6.64], P2 ;  /* 0x10e0000006047fae */ /* 0x0003e20009121844 */
[----:B------:R-:W-:Y:S01]  /*3ef30*/  IMAD.MOV.U32 R66, RZ, RZ, R131 ;  /* 0x000000ffff427224 */ /* 0x000fe200078e0083 */
[----:B------:R-:W-:Y:S01]  /*3ef40*/  MOV R64, R125 ;  /* 0x0000007d00407202 */ /* 0x000fe20000000f00 */
        /* <DEDUP_REMOVED lines=10> */
[----:B------:R-:W-:Y:S02]  /*3eff0*/  IMAD.MOV.U32 R25, RZ, RZ, R116 ;  /* 0x000000ffff197224 */ /* 0x000fe400078e0074 */
[----:B------:R-:W-:Y:S01]  /*3f000*/  IMAD.MOV.U32 R24, RZ, RZ, R117 ;  /* 0x000000ffff187224 */ /* 0x000fe200078e0075 */
[----:B-1----:R-:W-:Y:S01]  /*3f010*/  MOV R6, R22 ;  /* 0x0000001600067202 */ /* 0x002fe20000000f00 */
[----:B------:R-:W-:Y:S01]  /*3f020*/  IMAD.MOV.U32 R7, RZ, RZ, R23 ;  /* 0x000000ffff077224 */ /* 0x000fe200078e0017 */
[----:B----4-:R-:W-:Y:S01]  /*3f030*/  MOV R23, R118 ;  /* 0x0000007600177202 */ /* 0x010fe20000000f00 */
[----:B------:R-:W-:-:S03]  /*3f040*/  IMAD.MOV.U32 R22, RZ, RZ, R119 ;  /* 0x000000ffff167224 */ /* 0x000fc600078e0077 */
[----:B------:R1:W-:Y:S01]  /*3f050*/  LDGSTS.E [R4+0x11600], [R6.64], P2 ;  /* 0x1160000006047fae */ /* 0x0003e20009121844 */
[----:B------:R-:W-:Y:S02]  /*3f060*/  IMAD.MOV.U32 R57, RZ, RZ, R108 ;  /* 0x000000ffff397224 */ /* 0x000fe400078e006c */
[----:B-1----:R-:W-:Y:S02]  /*3f070*/  IMAD.MOV.U32 R6, RZ, RZ, R20 ;  /* 0x000000ffff067224 */ /* 0x002fe400078e0014 */
[----:B------:R-:W-:Y:S02]  /*3f080*/  IMAD.MOV.U32 R7, RZ, RZ, R21 ;  /* 0x000000ffff077224 */ /* 0x000fe400078e0015 */
[----:B------:R-:W-:Y:S02]  /*3f090*/  IMAD.MOV.U32 R21, RZ, RZ, R112 ;  /* 0x000000ffff157224 */ /* 0x000fe400078e0070 */
[----:B------:R-:W-:Y:S01]  /*3f0a0*/  IMAD.MOV.U32 R20, RZ, RZ, R113 ;  /* 0x000000ffff147224 */ /* 0x000fe200078e0071 */
[----:B------:R1:W-:Y:S01]  /*3f0b0*/  LDGSTS.E [R4+0x11a00], [R6.64], P2 ;  /* 0x11a0000006047fae */ /* 0x0003e20009121844 */
[----:B------:R-:W-:-:S02]  /*3f0c0*/  IMAD.MOV.U32 R56, RZ, RZ, R109 ;  /* 0x000000ffff387224 */ /* 0x000fc400078e006d */
[----:B-1----:R-:W-:Y:S02]  /*3f0d0*/  IMAD.MOV.U32 R7, RZ, RZ, R17 ;  /* 0x000000ffff077224 */ /* 0x002fe400078e0011 */
[----:B------:R-:W-:Y:S02]  /*3f0e0*/  IMAD.MOV.U32 R6, RZ, RZ, R16 ;  /* 0x000000ffff067224 */ /* 0x000fe400078e0010 */
[----:B------:R-:W-:Y:S02]  /*3f0f0*/  IMAD.MOV.U32 R17, RZ, RZ, R114 ;  /* 0x000000ffff117224 */ /* 0x000fe400078e0072 */
[----:B------:R-:W-:Y:S01]  /*3f100*/  IMAD.MOV.U32 R16, RZ, RZ, R115 ;  /* 0x000000ffff107224 */ /* 0x000fe200078e0073 */
[----:B------:R1:W-:Y:S01]  /*3f110*/  LDGSTS.E [R4+0x11e00], [R6.64], P2 ;  /* 0x11e0000006047fae */ /* 0x0003e20009121844 */
[----:B------:R-:W-:Y:S02]  /*3f120*/  IMAD.MOV.U32 R55, RZ, RZ, R104 ;  /* 0x000000ffff377224 */ /* 0x000fe400078e0068 */
[----:B------:R-:W-:Y:S01]  /*3f130*/  IMAD.MOV.U32 R54, RZ, RZ, R105 ;  /* 0x000000ffff367224 */ /* 0x000fe200078e0069 */
[----:B------:R-:W-:Y:S01]  /*3f140*/  MOV R52, R107 ;  /* 0x0000006b00347202 */ /* 0x000fe20000000f00 */
        /* <DEDUP_REMOVED lines=10> */
[----:B-1----:R-:W-:Y:S01]  /*3f1f0*/  IMAD.MOV.U32 R7, RZ, RZ, R110 ;  /* 0x000000ffff077224 */ /* 0x002fe200078e006e */
[----:B------:R-:W-:Y:S01]  /*3f200*/  SHF.R.S32.HI R26, RZ, 0x5, R26 ;  /* 0x00000005ff1a7819 */ /* 0x000fe2000001141a */
[----:B------:R-:W-:Y:S02]  /*3f210*/  IMAD.MOV.U32 R6, RZ, RZ, R111 ;  /* 0x000000ffff067224 */ /* 0x000fe400078e006f */
[----:B------:R-:W-:Y:S02]  /*3f220*/  IMAD.MOV.U32 R42, RZ, RZ, R161 ;  /* 0x000000ffff2a7224 */ /* 0x000fe400078e00a1 */
[----:B------:R-:W-:Y:S01]  /*3f230*/  IMAD.MOV.U32 R41, RZ, RZ, R162 ;  /* 0x000000ffff297224 */ /* 0x000fe200078e00a2 */
[----:B------:R-:W-:Y:S01]  /*3f240*/  SGXT R26, R26, 0x1 ;  /* 0x000000011a1a781a */ /* 0x000fe20000000200 */
[----:B------:R-:W-:-:S02]  /*3f250*/  IMAD.MOV.U32 R40, RZ, RZ, R163 ;  /* 0x000000ffff287224 */ /* 0x000fc400078e00a3 */
[----:B------:R-:W-:Y:S02]  /*3f260*/  IMAD.SHL.U32 R3, R30, 0x4, RZ ;  /* 0x000000041e037824 */ /* 0x000fe400078e00ff */
[----:B------:R-:W-:Y:S02]  /*3f270*/  IMAD.MOV.U32 R39, RZ, RZ, R152 ;  /* 0x000000ffff277224 */ /* 0x000fe400078e0098 */
[----:B------:R-:W-:Y:S01]  /*3f280*/  IMAD.MOV.U32 R38, RZ, RZ, R153 ;  /* 0x000000ffff267224 */ /* 0x000fe200078e0099 */
[----:B------:R-:W-:Y:S01]  /*3f290*/  LOP3.LUT R3, R3, 0x90, R26, 0x78, !PT ;  /* 0x0000009003037812 */ /* 0x000fe200078e781a */
[----:B------:R-:W-:Y:S02]  /*3f2a0*/  IMAD.MOV.U32 R37, RZ, RZ, R154 ;  /* 0x000000ffff257224 */ /* 0x000fe400078e009a */
[----:B------:R-:W-:Y:S01]  /*3f2b0*/  IMAD.MOV.U32 R36, RZ, RZ, R155 ;  /* 0x000000ffff247224 */ /* 0x000fe200078e009b */
[----:B------:R-:W-:Y:S01]  /*3f2c0*/  LOP3.LUT R3, R3, 0x60, RZ, 0x3c, !PT ;  /* 0x0000006003037812 */ /* 0x000fe200078e3cff */
[----:B------:R-:W-:-:S02]  /*3f2d0*/  IMAD.MOV.U32 R35, RZ, RZ, R148 ;  /* 0x000000ffff237224 */ /* 0x000fc400078e0094 */
[----:B------:R-:W-:Y:S01]  /*3f2e0*/  IMAD.MOV.U32 R34, RZ, RZ, R149 ;  /* 0x000000ffff227224 */ /* 0x000fe200078e0095 */
[----:B------:R-:W-:Y:S01]  /*3f2f0*/  MOV R33, R150 ;  /* 0x0000009600217202 */ /* 0x000fe20000000f00 */
[----:B------:R-:W-:Y:S01]  /*3f300*/  IMAD.MOV.U32 R32, RZ, RZ, R151 ;  /* 0x000000ffff207224 */ /* 0x000fe200078e0097 */
        /* <DEDUP_REMOVED lines=25> */
[----:B--2---:R-:W-:-:S05]  /*3f4a0*/  IADD3 R5, P1, R5, R27, RZ ;  /* 0x0000001b05057210 */ /* 0x004fca0007f3e0ff */
[----:B------:R-:W-:Y:S04]  /*3f4b0*/  STL [R1+0x1cdc], R5 ;  /* 0x001cdc0501007387 */ /* 0x000fe80000100800 */
[----:B------:R2:W5:Y:S01]  /*3f4c0*/  LDL.LU R128, [R1+0x1f58] ;  /* 0x001f580001807983 */ /* 0x0005620000300800 */
[----:B---3--:R-:W-:-:S03]  /*3f4d0*/  IADD3 R29, P3, R29, R27, RZ ;  /* 0x0000001b1d1d7210 */ /* 0x008fc60007f7e0ff */
[----:B------:R2:W5:Y:S04]  /*3f4e0*/  LDL.LU R129, [R1+0x1f54] ;  /* 0x001f540001817983 */ /* 0x0005680000300800 */
[----:B------:R2:W5:Y:S04]  /*3f4f0*/  LDL.LU R130, [R1+0x1f50] ;  /* 0x001f500001827983 */ /* 0x0005680000300800 */
[----:B------:R2:W5:Y:S04]  /*3f500*/  LDL.LU R131, [R1+0x1f4c] ;  /* 0x001f4c0001837983 */ /* 0x0005680000300800 */
[----:B------:R-:W-:Y:S01]  /*3f510*/  STL [R1+0x1cfc], R29 ;  /* 0x001cfc1d01007387 */ /* 0x000fe20000100800 */
[----:B------:R-:W-:-:S05]  /*3f520*/  IMAD.X R31, R31, 0x1, R2, P1 ;  /* 0x000000011f1f7824 */ /* 0x000fca00008e0602 */
        /* <DEDUP_REMOVED lines=67> */
[----:B------:R1:W-:Y:S04]  /*3f960*/  STL.64 [R1+0x1660], R36 ;  /* 0x0016602401007387 */ /* 0x0003e80000100a00 */
[----:B------:R1:W-:Y:S04]  /*3f970*/  STL.64 [R1+0x1658], R34 ;  /* 0x0016582201007387 */ /* 0x0003e80000100a00 */
[----:B------:R1:W-:Y:S04]  /*3f980*/  STL.64 [R1+0x1650], R32 ;  /* 0x0016502001007387 */ /* 0x0003e80000100a00 */
[----:B------:R-:W2:Y:S04]  /*3f990*/  LDL.LU R26, [R1+0x1d1c] ;  /* 0x001d1c00011a7983 */ /* 0x000ea80000300800 */
[----:B------:R-:W2:Y:S04]  /*3f9a0*/  LDL.LU R30, [R1+0x1cf8] ;  /* 0x001cf800011e7983 */ /* 0x000ea80000300800 */
[----:B----4-:R-:W4:Y:S04]  /*3f9b0*/  LDL.LU R24, [R1+0x1d3c] ;  /* 0x001d3c0001187983 */ /* 0x010f280000300800 */
[----:B------:R-:W4:Y:S04]  /*3f9c0*/  LDL.LU R28, [R1+0x1d18] ;  /* 0x001d1800011c7983 */ /* 0x000f280000300800 */
[----:B-1----:R-:W4:Y:S04]  /*3f9d0*/  LDL.LU R22, [R1+0x1d5c] ;  /* 0x001d5c0001167983 */ /* 0x002f280000300800 */
[----:B------:R-:W4:Y:S04]  /*3f9e0*/  LDL.LU R25, [R1+0x1d38] ;  /* 0x001d380001197983 */ /* 0x000f280000300800 */
[----:B---3--:R-:W3:Y:S04]  /*3f9f0*/  LDL.LU R20, [R1+0x1d7c] ;  /* 0x001d7c0001147983 */ /* 0x008ee80000300800 */
[----:B------:R-:W3:Y:S04]  /*3fa00*/  LDL.LU R16, [R1+0x1d9c] ;  /* 0x001d9c0001107983 */ /* 0x000ee80000300800 */
[----:B------:R-:W3:Y:S04]  /*3fa10*/  LDL.LU R6, [R1+0x1dbc] ;  /* 0x001dbc0001067983 */ /* 0x000ee80000300800 */
[----:B------:R-:W3:Y:S04]  /*3fa20*/  LDL.LU R23, [R1+0x1d58] ;  /* 0x001d580001177983 */ /* 0x000ee80000300800 */
[----:B------:R-:W3:Y:S04]  /*3fa30*/  LDL.LU R21, [R1+0x1d78] ;  /* 0x001d780001157983 */ /* 0x000ee80000300800 */
[----:B------:R-:W3:Y:S04]  /*3fa40*/  LDL.LU R17, [R1+0x1d98] ;  /* 0x001d980001117983 */ /* 0x000ee80000300800 */
[----:B------:R-:W3:Y:S01]  /*3fa50*/  LDL.LU R7, [R1+0x1db8] ;  /* 0x001db80001077983 */ /* 0x000ee20000300800 */
[----:B------:R-:W-:-:S02]  /*3fa60*/  IMAD.MOV.U32 R4, RZ, RZ, R5 ;  /* 0x000000ffff047224 */ /* 0x000fc400078e0005 */
[----:B------:R-:W-:-:S05]  /*3fa70*/  IMAD.MOV.U32 R5, RZ, RZ, R31 ;  /* 0x000000ffff057224 */ /* 0x000fca00078e001f */
[----:B------:R1:W-:Y:S01]  /*3fa80*/  LDGSTS.E [R3+0x10300], [R4.64], P2 ;  /* 0x1030000004037fae */ /* 0x0003e20009121844 */
[----:B------:R-:W-:Y:S02]  /*3fa90*/  IMAD.MOV.U32 R57, RZ, RZ, R145 ;  /* 0x000000ffff397224 */ /* 0x000fe400078e0091 */
[----:B------:R-:W-:Y:S02]  /*3faa0*/  IMAD.MOV.U32 R56, RZ, RZ, R146 ;  /* 0x000000ffff387224 */ /* 0x000fe400078e0092 */
[----:B------:R-:W-:Y:S02]  /*3fab0*/  IMAD.MOV.U32 R55, RZ, RZ, R147 ;  /* 0x000000ffff377224 */ /* 0x000fe400078e0093 */
[----:B-1----:R-:W-:Y:S02]  /*3fac0*/  IMAD.MOV.U32 R4, RZ, RZ, R29 ;  /* 0x000000ffff047224 */ /* 0x002fe400078e001d */
[----:B------:R-:W-:Y:S02]  /*3fad0*/  IMAD.MOV.U32 R54, RZ, RZ, R92 ;  /* 0x000000ffff367224 */ /* 0x000fe400078e005c */
[----:B------:R-:W-:-:S02]  /*3fae0*/  IMAD.MOV.U32 R53, RZ, RZ, R93 ;  /* 0x000000ffff357224 */ /* 0x000fc400078e005d */
[----:B------:R-:W-:Y:S02]  /*3faf0*/  IMAD.MOV.U32 R52, RZ, RZ, R94 ;  /* 0x000000ffff347224 */ /* 0x000fe400078e005e */
[----:B------:R-:W-:Y:S02]  /*3fb00*/  IMAD.MOV.U32 R51, RZ, RZ, R95 ;  /* 0x000000ffff337224 */ /* 0x000fe400078e005f */
[----:B------:R-:W-:Y:S01]  /*3fb10*/  IMAD.MOV.U32 R50, RZ, RZ, R88 ;  /* 0x000000ffff327224 */ /* 0x000fe200078e0058 */
[----:B------:R-:W-:Y:S01]  /*3fb20*/  MOV R48, R90 ;  /* 0x0000005a00307202 */ /* 0x000fe20000000f00 */
[----:B------:R-:W-:Y:S02]  /*3fb30*/  IMAD.MOV.U32 R49, RZ, RZ, R89 ;  /* 0x000000ffff317224 */ /* 0x000fe400078e0059 */
[----:B------:R-:W-:Y:S02]  /*3fb40*/  IMAD.MOV.U32 R47, RZ, RZ, R91 ;  /* 0x000000ffff2f7224 */ /* 0x000fe400078e005b */
[----:B------:R-:W-:-:S02]  /*3fb50*/  IMAD.MOV.U32 R46, RZ, RZ, R84 ;  /* 0x000000ffff2e7224 */ /* 0x000fc400078e0054 */
[----:B------:R-:W-:Y:S02]  /*3fb60*/  IMAD.MOV.U32 R45, RZ, RZ, R85 ;  /* 0x000000ffff2d7224 */ /* 0x000fe400078e0055 */
[----:B------:R-:W-:Y:S02]  /*3fb70*/  IMAD.MOV.U32 R44, RZ, RZ, R86 ;  /* 0x000000ffff2c7224 */ /* 0x000fe400078e0056 */
[----:B------:R-:W-:Y:S02]  /*3fb80*/  IMAD.MOV.U32 R43, RZ, RZ, R87 ;  /* 0x000000ffff2b7224 */ /* 0x000fe400078e0057 */
[----:B------:R-:W-:Y:S02]  /*3fb90*/  IMAD.MOV.U32 R42, RZ, RZ, R80 ;  /* 0x000000ffff2a7224 */ /* 0x000fe400078e0050 */
        /* <DEDUP_REMOVED lines=12> */
[----:B------:R-:W-:Y:S02]  /*3fc60*/  LOP3.LUT R15, R15, R14, RZ, 0x3c, !PT ;  /* 0x0000000e0f0f7212 */ /* 0x000fe400078e3cff */
[----:B------:R-:W-:Y:S02]  /*3fc70*/  LOP3.LUT R13, R13, R12, RZ, 0x3c, !PT ;  /* 0x0000000c0d0d7212 */ /* 0x000fe400078e3cff */
[----:B------:R-:W-:Y:S02]  /*3fc80*/  LOP3.LUT R14, R15, R14, RZ, 0x3c, !PT ;  /* 0x0000000e0f0e7212 */ /* 0x000fe400078e3cff */
[----:B------:R-:W-:Y:S02]  /*3fc90*/  LOP3.LUT R12, R13, R12, RZ, 0x3c, !PT ;  /* 0x0000000c0d0c7212 */ /* 0x000fe400078e3cff */
[----:B------:R-:W-:-:S02]  /*3fca0*/  LOP3.LUT R15, R15, R14, RZ, 0x3c, !PT ;  /* 0x0000000e0f0f7212 */ /* 0x000fc400078e3cff */
[----:B------:R-:W-:Y:S02]  /*3fcb0*/  LOP3.LUT R13, R13, R12, RZ, 0x3c, !PT ;  /* 0x0000000c0d0d7212 */ /* 0x000fe400078e3cff */
[----:B------:R-:W-:Y:S02]  /*3fcc0*/  IADD3 R251, R251, 0x1, RZ ;  /* 0x00000001fbfb7810 */ /* 0x000fe40007ffe0ff */
[-C--:B--2---:R-:W-:Y:S01]  /*3fcd0*/  IADD3 R26, P1, R26, R27.reuse, RZ ;  /* 0x0000001b1a1a7210 */ /* 0x084fe20007f3e0ff */
[----:B------:R-:W-:Y:S01]  /*3fce0*/  IMAD.X R30, R30, 0x1, R2, P3 ;  /* 0x000000011e1e7824 */ /* 0x000fe200018e0602 */
[----:B----4-:R-:W-:-:S03]  /*3fcf0*/  IADD3 R24, P3, R24, R27, RZ ;  /* 0x0000001b18187210 */ /* 0x010fc60007f7e0ff */
[----:B------:R-:W-:Y:S01]  /*3fd00*/  IMAD.X R28, R28, 0x1, R2, P1 ;  /* 0x000000011c1c7824 */ /* 0x000fe200008e0602 */
[----:B------:R-:W-:Y:S01]  /*3fd10*/  STL [R1+0x1d1c], R26 ;  /* 0x001d1c1a01007387 */ /* 0x000fe20000100800 */
[----:B------:R-:W-:-:S03]  /*3fd20*/  IADD3 R22, P1, R22, R27, RZ ;  /* 0x0000001b16167210 */ /* 0x000fc60007f3e0ff */
[----:B------:R1:W-:Y:S01]  /*3fd30*/  STL [R1+0x1cf8], R30 ;  /* 0x001cf81e01007387 */ /* 0x0003e20000100800 */
[----:B------:R-:W-:-:S03]  /*3fd40*/  IMAD.X R25, R25, 0x1, R2, P3 ;  /* 0x0000000119197824 */ /* 0x000fc600018e0602 */
[----:B------:R-:W-:Y:S01]  /*3fd50*/  STL [R1+0x1d3c], R24 ;  /* 0x001d3c1801007387 */ /* 0x000fe20000100800 */
[----:B---3--:R-:W-:-:S03]  /*3fd60*/  IADD3 R20, P3, R20, R27, RZ ;  /* 0x0000001b14147210 */ /* 0x008fc60007f7e0ff */
[----:B------:R2:W-:Y:S01]  /*3fd70*/  STL [R1+0x1d18], R28 ;  /* 0x001d181c01007387 */ /* 0x0005e20000100800 */
[----:B------:R-:W-:-:S03]  /*3fd80*/  IADD3 R16, P5, R16, R27, RZ ;  /* 0x0000001b10107210 */ /* 0x000fc60007fbe0ff */
[----:B------:R-:W-:Y:S01]  /*3fd90*/  STL [R1+0x1d5c], R22 ;  /* 0x001d5c1601007387 */ /* 0x000fe20000100800 */
[----:B------:R-:W-:Y:S02]  /*3fda0*/  IADD3.X R23, R23, R2, RZ, P1, !PT ;  /* 0x0000000217177210 */ /* 0x000fe40000ffe4ff */
[----:B------:R-:W-:Y:S01]  /*3fdb0*/  IADD3 R6, P1, R6, R27, RZ ;  /* 0x0000001b06067210 */ /* 0x000fe20007f3e0ff */
[----:B------:R3:W-:Y:S01]  /*3fdc0*/  STL [R1+0x1d38], R25 ;  /* 0x001d381901007387 */ /* 0x0007e20000100800 */
[----:B------:R-:W-:-:S03]  /*3fdd0*/  IMAD.X R21, R21, 0x1, R2, P3 ;  /* 0x0000000115157824 */ /* 0x000fc600018e0602 */
[----:B------:R-:W-:Y:S01]  /*3fde0*/  STL [R1+0x1d7c], R20 ;  /* 0x001d7c1401007387 */ /* 0x000fe20000100800 */
[----:B------:R-:W-:-:S03]  /*3fdf0*/  IMAD.X R17, R17, 0x1, R2, P5 ;  /* 0x0000000111117824 */ /* 0x000fc600028e0602 */
[----:B------:R4:W-:Y:S01]  /*3fe00*/  STL [R1+0x1d58], R23 ;  /* 0x001d581701007387 */ /* 0x0009e20000100800 */
[----:B------:R-:W-:Y:S02]  /*3fe10*/  IMAD.X R7, R7, 0x1, R2, P1 ;  /* 0x0000000107077824 */ /* 0x000fe400008e0602 */
[----:B------:R-:W-:Y:S01]  /*3fe20*/  IMAD.MOV.U32 R5, RZ, RZ, R30 ;  /* 0x000000ffff057224 */ /* 0x000fe200078e001e */
[----:B------:R-:W-:Y:S04]  /*3fe30*/  STL [R1+0x1d9c], R16 ;  /* 0x001d9c1001007387 */ /* 0x000fe80000100800 */
[----:B------:R-:W-:Y:S04]  /*3fe40*/  STL [R1+0x1dbc], R6 ;  /* 0x001dbc0601007387 */ /* 0x000fe80000100800 */
[----:B------:R1:W-:Y:S04]  /*3fe50*/  STL [R1+0x1d78], R21 ;  /* 0x001d781501007387 */ /* 0x0003e80000100800 */
[----:B------:R1:W-:Y:S04]  /*3fe60*/  STL [R1+0x1d98], R17 ;  /* 0x001d981101007387 */ /* 0x0003e80000100800 */
[----:B------:R1:W-:Y:S04]  /*3fe70*/  STL [R1+0x1db8], R7 ;  /* 0x001db80701007387 */ /* 0x0003e80000100800 */
[----:B------:R1:W5:Y:S04]  /*3fe80*/  LDL.LU R145, [R1+0x1e94] ;  /* 0x001e940001917983 */ /* 0x0003680000300800 */
[----:B------:R1:W-:Y:S04]  /*3fe90*/  LDGSTS.E [R3+0x10700], [R4.64], P2 ;  /* 0x1070000004037fae */ /* 0x0003e80009121844 */
[----:B------:R1:W5:Y:S04]  /*3fea0*/  LDL.LU R146, [R1+0x1e90] ;  /* 0x001e900001927983 */ /* 0x0003680000300800 */
[----:B------:R2:W5:Y:S01]  /*3feb0*/  LDL.LU R147, [R1+0x1e8c] ;  /* 0x001e8c0001937983 */ /* 0x0005620000300800 */
[----:B-1----:R-:W-:-:S03]  /*3fec0*/  IMAD.MOV.U32 R4, RZ, RZ, R26 ;  /* 0x000000ffff047224 */ /* 0x002fc600078e001a */
[----:B------:R1:W5:Y:S01]  /*3fed0*/  LDL.LU R92, [R1+0x1e88] ;  /* 0x001e8800015c7983 */ /* 0x0003620000300800 */
[----:B------:R-:W-:-:S03]  /*3fee0*/  IMAD.MOV.U32 R5, RZ, RZ, R28 ;  /* 0x000000ffff057224 */ /* 0x000fc600078e001c */
[----:B------:R1:W5:Y:S04]  /*3fef0*/  LDL.LU R93, [R1+0x1e84] ;  /* 0x001e8400015d7983 */ /* 0x0003680000300800 */
[----:B------:R1:W5:Y:S04]  /*3ff00*/  LDL.LU R94, [R1+0x1e80] ;  /* 0x001e8000015e7983 */ /* 0x0003680000300800 */
[----:B------:R1:W5:Y:S04]  /*3ff10*/  LDL.LU R95, [R1+0x1e7c] ;  /* 0x001e7c00015f7983 */ /* 0x0003680000300800 */
[----:B------:R1:W-:Y:S04]  /*3ff20*/  LDGSTS.E [R3+0x10b00], [R4.64], P2 ;  /* 0x10b0000004037fae */ /* 0x0003e80009121844 */
[----:B------:R1:W5:Y:S04]  /*3ff30*/  LDL.LU R88, [R1+0x1e78] ;  /* 0x001e780001587983 */ /* 0x0003680000300800 */
[----:B------:R-:W-:Y:S01]  /*3ff40*/  STL.64 [R1+0x1640], R56 ;  /* 0x0016403801007387 */ /* 0x000fe20000100a00 */
[----:B-1----:R-:W-:-:S03]  /*3ff50*/  IMAD.MOV.U32 R4, RZ, RZ, R24 ;  /* 0x000000ffff047224 */ /* 0x002fc600078e0018 */
[----:B------:R1:W5:Y:S01]  /*3ff60*/  LDL.LU R89, [R1+0x1e74] ;  /* 0x001e740001597983 */ /* 0x0003620000300800 */
[----:B------:R-:W-:-:S03]  /*3ff70*/  IMAD.MOV.U32 R5, RZ, RZ, R25 ;  /* 0x000000ffff057224 */ /* 0x000fc600078e0019 */
[----:B------:R1:W5:Y:S04]  /*3ff80*/  LDL.LU R90, [R1+0x1e70] ;  /* 0x001e7000015a7983 */ /* 0x0003680000300800 */
[----:B------:R-:W-:Y:S04]  /*3ff90*/  STL.64 [R1+0x1638], R54 ;  /* 0x0016383601007387 */ /* 0x000fe80000100a00 */
        /* <DEDUP_REMOVED lines=22> */
[----:B-1----:R-:W-:Y:S01]  /*40100*/  IMAD.MOV.U32 R4, RZ, RZ, R16 ;  /* 0x000000ffff047224 */ /* 0x002fe200078e0010 */
[----:B------:R-:W-:-:S02]  /*40110*/  MOV R5, R17 ;  /* 0x0000001100057202 */ /* 0x000fc40000000f00 */
[----:B------:R1:W5:Y:S04]  /*40120*/  LDL.LU R77, [R1+0x1e44] ;  /* 0x001e4400014d7983 */ /* 0x0003680000300800 */
        /* <DEDUP_REMOVED lines=9> */
[----:B------:R1:W5:Y:S01]  /*401c0*/  LDL.LU R74, [R1+0x1e30] ;  /* 0x001e3000014a7983 */ /* 0x0003620000300800 */
[----:B------:R-:W-:-:S03]  /*401d0*/  IMAD.MOV.U32 R30, RZ, RZ, R68 ;  /* 0x000000ffff1e7224 */ /* 0x000fc600078e0044 */
[----:B------:R-:W-:Y:S01]  /*401e0*/  STL.64 [R1+0x15f8], R38 ;  /* 0x0015f82601007387 */ /* 0x000fe20000100a00 */
[----:B--2---:R-:W-:-:S03]  /*401f0*/  IMAD.MOV.U32 R28, RZ, RZ, R70 ;  /* 0x000000ffff1c7224 */ /* 0x004fc600078e0046 */
[----:B------:R1:W5:Y:S04]  /*40200*/  LDL.LU R75, [R1+0x1e2c] ;  /* 0x001e2c00014b7983 */ /* 0x0003680000300800 */
[----:B------:R2:W-:Y:S04]  /*40210*/  LDGSTS.E [R3+0x11f00], [R4.64], P2 ;  /* 0x11f0000004037fae */ /* 0x0005e80009121844 */
[----:B------:R1:W5:Y:S01]  /*40220*/  LDL.LU R68, [R1+0x1e28] ;  /* 0x001e280001447983 */ /* 0x0003620000300800 */
[----:B------:R-:W-:-:S03]  /*40230*/  IMAD.MOV.U32 R27, RZ, RZ, R71 ;  /* 0x000000ffff1b7224 */ /* 0x000fc600078e0047 */
[----:B------:R-:W-:Y:S04]  /*40240*/  STL.64 [R1+0x15f0], R36 ;  /* 0x0015f02401007387 */ /* 0x000fe80000100a00 */
[----:B------:R1:W-:Y:S01]  /*40250*/  LDGSTS.E [R3+0x12300], [R56.64], P2 ;  /* 0x1230000038037fae */ /* 0x0003e20009121844 */
[----:B------:R-:W-:-:S03]  /*40260*/  MOV R26, R244 ;  /* 0x000000f4001a7202 */ /* 0x000fc60000000f00 */
[----:B------:R1:W5:Y:S04]  /*40270*/  LDL.LU R69, [R1+0x1e24] ;  /* 0x001e240001457983 */ /* 0x0003680000300800 */
[----:B------:R1:W-:Y:S04]  /*40280*/  LDGSTS.E [R3+0x12700], [R54.64], P2 ;  /* 0x1270000036037fae */ /* 0x0003e80009121844 */
[----:B------:R1:W5:Y:S04]  /*40290*/  LDL.LU R70, [R1+0x1e20] ;  /* 0x001e200001467983 */ /* 0x0003680000300800 */
[----:B------:R1:W-:Y:S01]  /*402a0*/  LDGSTS.E [R3+0x12b00], [R52.64], P2 ;  /* 0x12b0000034037fae */ /* 0x0003e20009121844 */
[----:B---3--:R-:W-:-:S03]  /*402b0*/  IMAD.MOV.U32 R25, RZ, RZ, R245 ;  /* 0x000000ffff197224 */ /* 0x008fc600078e00f5 */
[----:B------:R-:W-:Y:S04]  /*402c0*/  STL.64 [R1+0x15e8], R34 ;  /* 0x0015e82201007387 */ /* 0x000fe80000100a00 */
[----:B------:R1:W-:Y:S01]  /*402d0*/  LDGSTS.E [R3+0x12f00], [R50.64], P2 ;  /* 0x12f0000032037fae */ /* 0x0003e20009121844 */
[----:B------:R-:W-:-:S03]  /*402e0*/  IMAD.MOV.U32 R24, RZ, RZ, R246 ;  /* 0x000000ffff187224 */ /* 0x000fc600078e00f6 */
[----:B------:R1:W5:Y:S04]  /*402f0*/  LDL.LU R71, [R1+0x1e1c] ;  /* 0x001e1c0001477983 */ /* 0x0003680000300800 */
[----:B------:R1:W-:Y:S04]  /*40300*/  LDGSTS.E [R3+0x13300], [R48.64], P2 ;  /* 0x1330000030037fae */ /* 0x0003e80009121844 */
[----:B------:R1:W5:Y:S04]  /*40310*/  LDL.LU R244, [R1+0x1e18] ;  /* 0x001e180001f47983 */ /* 0x0003680000300800 */
[----:B------:R1:W-:Y:S01]  /*40320*/  LDGSTS.E [R3+0x13700], [R46.64], P2 ;  /* 0x137000002e037fae */ /* 0x0003e20009121844 */
[----:B----4-:R-:W-:-:S03]  /*40330*/  IMAD.MOV.U32 R23, RZ, RZ, R247 ;  /* 0x000000ffff177224 */ /* 0x010fc600078e00f7 */
[----:B------:R-:W-:Y:S04]  /*40340*/  STL.64 [R1+0x15e0], R32 ;  /* 0x0015e02001007387 */ /* 0x000fe80000100a00 */
[----:B------:R1:W-:Y:S01]  /*40350*/  LDGSTS.E [R3+0x13b00], [R44.64], P2 ;  /* 0x13b000002c037fae */ /* 0x0003e20009121844 */
[----:B------:R-:W-:-:S03]  /*40360*/  IMAD.MOV.U32 R22, RZ, RZ, R248 ;  /* 0x000000ffff167224 */ /* 0x000fc600078e00f8 */
[----:B------:R1:W5:Y:S04]  /*40370*/  LDL.LU R245, [R1+0x1e14] ;  /* 0x001e140001f57983 */ /* 0x0003680000300800 */
[----:B------:R1:W-:Y:S04]  /*40380*/  LDGSTS.E [R3+0x13f00], [R42.64], P2 ;  /* 0x13f000002a037fae */ /* 0x0003e80009121844 */
[----:B------:R1:W5:Y:S04]  /*40390*/  LDL.LU R246, [R1+0x1e10] ;  /* 0x001e100001f67983 */ /* 0x0003680000300800 */
[----:B------:R1:W-:Y:S01]  /*403a0*/  LDGSTS.E [R3+0x14300], [R40.64], P2 ;  /* 0x1430000028037fae */ /* 0x0003e20009121844 */
[----:B------:R-:W-:-:S03]  /*403b0*/  IMAD.MOV.U32 R21, RZ, RZ, R249 ;  /* 0x000000ffff157224 */ /* 0x000fc600078e00f9 */
[----:B------:R-:W-:Y:S04]  /*403c0*/  STL.64 [R1+0x15d8], R30 ;  /* 0x0015d81e01007387 */ /* 0x000fe80000100a00 */
[----:B------:R1:W-:Y:S01]  /*403d0*/  LDGSTS.E [R3+0x14700], [R38.64], P2 ;  /* 0x1470000026037fae */ /* 0x0003e20009121844 */
[----:B------:R-:W-:-:S03]  /*403e0*/  IMAD.MOV.U32 R20, RZ, RZ, R250 ;  /* 0x000000ffff147224 */ /* 0x000fc600078e00fa */
[----:B------:R1:W5:Y:S04]  /*403f0*/  LDL.LU R247, [R1+0x1e0c] ;  /* 0x001e0c0001f77983 */ /* 0x0003680000300800 */
[----:B------:R1:W-:Y:S04]  /*40400*/  LDGSTS.E [R3+0x14b00], [R36.64], P2 ;  /* 0x14b0000024037fae */ /* 0x0003e80009121844 */
[----:B------:R1:W5:Y:S04]  /*40410*/  LDL.LU R248, [R1+0x1e08] ;  /* 0x001e080001f87983 */ /* 0x0003680000300800 */
[----:B------:R1:W-:Y:S04]  /*40420*/  LDGSTS.E [R3+0x14f00], [R34.64], P2 ;  /* 0x14f0000022037fae */ /* 0x0003e80009121844 */
[----:B------:R-:W-:Y:S04]  /*40430*/  STL.64 [R1+0x15d0], R28 ;  /* 0x0015d01c01007387 */ /* 0x000fe80000100a00 */
[----:B------:R1:W-:Y:S04]  /*40440*/  LDGSTS.E [R3+0x15300], [R32.64], P2 ;  /* 0x1530000020037fae */ /* 0x0003e80009121844 */
[----:B------:R1:W5:Y:S04]  /*40450*/  LDL.LU R249, [R1+0x1e04] ;  /* 0x001e040001f97983 */ /* 0x0003680000300800 */
[----:B------:R1:W-:Y:S01]  /*40460*/  LDGSTS.E [R3+0x15700], [R30.64], P2 ;  /* 0x157000001e037fae */ /* 0x0003e20009121844 */
[----:B------:R-:W-:-:S03]  /*40470*/  IMAD.MOV.U32 R16, RZ, RZ, R19 ;  /* 0x000000ffff107224 */ /* 0x000fc600078e0013 */
[----:B------:R1:W5:Y:S01]  /*40480*/  LDL.LU R250, [R1+0x1e00] ;  /* 0x001e000001fa7983 */ /* 0x0003620000300800 */
[----:B------:R-:W-:-:S03]  /*40490*/  IMAD.MOV.U32 R17, RZ, RZ, R18 ;  /* 0x000000ffff117224 */ /* 0x000fc600078e0012 */
[----:B------:R1:W-:Y:S04]  /*404a0*/  LDGSTS.E [R3+0x15b00], [R28.64], P2 ;  /* 0x15b000001c037fae */ /* 0x0003e80009121844 */
[----:B------:R-:W-:Y:S04]  /*404b0*/  STL.64 [R1+0x15c8], R26 ;  /* 0x0015c81a01007387 */ /* 0x000fe80000100a00 */
[----:B------:R1:W-:Y:S04]  /*404c0*/  LDGSTS.E [R3+0x15f00], [R26.64], P2 ;  /* 0x15f000001a037fae */ /* 0x0003e80009121844 */
[----:B------:R-:W-:Y:S04]  /*404d0*/  STL.64 [R1+0x15c0], R24 ;  /* 0x0015c01801007387 */ /* 0x000fe80000100a00 */
[----:B------:R1:W-:Y:S01]  /*404e0*/  LDGSTS.E [R3+0x16300], [R24.64], P2 ;  /* 0x1630000018037fae */ /* 0x0003e20009121844 */
[----:B------:R-:W-:-:S03]  /*404f0*/  IMAD.MOV.U32 R6, RZ, RZ, R11 ;  /* 0x000000ffff067224 */ /* 0x000fc600078e000b */
[----:B------:R3:W-:Y:S01]  /*40500*/  STL.64 [R1+0x15b8], R22 ;  /* 0x0015b81601007387 */ /* 0x0007e20000100a00 */
[----:B------:R-:W-:-:S03]  /*40510*/  MOV R7, R9 ;  /* 0x0000000900077202 */ /* 0x000fc60000000f00 */
[----:B------:R3:W-:Y:S01]  /*40520*/  LDGSTS.E [R3+0x16700], [R22.64], P2 ;  /* 0x1670000016037fae */ /* 0x0007e20009121844 */
[----:B--2---:R-:W-:Y:S02]  /*40530*/  IMAD.MOV.U32 R4, RZ, RZ, R10 ;  /* 0x000000ffff047224 */ /* 0x004fe400078e000a */
[----:B------:R-:W-:Y:S01]  /*40540*/  IMAD.MOV.U32 R5, RZ, RZ, R8 ;  /* 0x000000ffff057224 */ /* 0x000fe200078e0008 */
[----:B------:R-:W-:Y:S04]  /*40550*/  STL.64 [R1+0x1648], R20 ;  /* 0x0016481401007387 */ /* 0x000fe80000100a00 */
[----:B------:R1:W-:Y:S01]  /*40560*/  LDGSTS.E [R3+0x16b00], [R20.64], P2 ;  /* 0x16b0000014037fae */ /* 0x0003e20009121844 */
[----:B---3--:R-:W-:-:S03]  /*40570*/  IMAD.MOV.U32 R23, RZ, RZ, 0x1f ;  /* 0x0000001fff177424 */ /* 0x008fc600078e00ff */
[----:B------:R-:W-:Y:S04]  /*40580*/  STL.64 [R1+0x1710], R16 ;  /* 0x0017101001007387 */ /* 0x000fe80000100a00 */
[----:B------:R1:W-:Y:S01]  /*40590*/  LDGSTS.E [R3+0x16f00], [R16.64], P2 ;  /* 0x16f0000010037fae */ /* 0x0003e20009121844 */
[----:B------:R-:W-:-:S03]  /*405a0*/  IADD3 R23, R23, c[0x0][0x180], RZ ;  /* 0x0000600017177a10 */ /* 0x000fc60007ffe0ff */
[----:B------:R-:W-:Y:S04]  /*405b0*/  STL.64 [R1+0x1718], R14 ;  /* 0x0017180e01007387 */ /* 0x000fe80000100a00 */
[----:B------:R1:W-:Y:S04]  /*405c0*/  LDGSTS.E [R3+0x17300], [R14.64], P2 ;  /* 0x173000000e037fae */ /* 0x0003e80009121844 */
[----:B------:R-:W-:Y:S04]  /*405d0*/  STL.64 [R1+0x17e0], R12 ;  /* 0x0017e00c01007387 */ /* 0x000fe80000100a00 */
[----:B------:R1:W-:Y:S04]  /*405e0*/  LDGSTS.E [R3+0x17700], [R12.64], P2 ;  /* 0x177000000c037fae */ /* 0x0003e80009121844 */
[----:B------:R-:W-:Y:S04]  /*405f0*/  STL.64 [R1+0x18b0], R6 ;  /* 0x0018b00601007387 */ /* 0x000fe80000100a00 */
[----:B------:R1:W-:Y:S04]  /*40600*/  LDGSTS.E [R3+0x17b00], [R6.64], P2 ;  /* 0x17b0000006037fae */ /* 0x0003e80009121844 */
[----:B------:R2:W-:Y:S04]  /*40610*/  STL.64 [R1+0x18a8], R4 ;  /* 0x0018a80401007387 */ /* 0x0005e80000100a00 */
[----:B------:R2:W-:Y:S04]  /*40620*/  LDGSTS.E [R3+0x17f00], [R4.64], P2 ;  /* 0x17f0000004037fae */ /* 0x0005e80009121844 */
[----:B------:R3:W-:Y:S04]  /*40630*/  STL [R1+0x18bc], R251 ;  /* 0x0018bcfb01007387 */ /* 0x0007e80000100800 */
[----:B------:R-:W0:Y:S01]  /*40640*/  LDGDEPBAR ;  /* 0x00000000000079af */ /* 0x000e220000000000 */
[----:B--2---:R-:W-:-:S04]  /*40650*/  SHF.R.S32.HI R4, RZ, 0x1f, R23 ;  /* 0x0000001fff047819 */ /* 0x004fc80000011417 */
[----:B------:R-:W-:-:S04]  /*40660*/  LEA.HI R4, R4, R23, RZ, 0x5 ;  /* 0x0000001704047211 */ /* 0x000fc800078f28ff */
[----:B------:R-:W-:-:S04]  /*40670*/  SHF.R.S32.HI R4, RZ, 0x5, R4 ;  /* 0x00000005ff047819 */ /* 0x000fc80000011404 */
[----:B------:R-:W-:Y:S02]  /*40680*/  ISETP.NE.U32.AND P1, PT, R251, R4, PT ;  /* 0x00000004fb00720c */ /* 0x000fe40003f25070 */
[----:B---3--:R1:W5:Y:S11]  /*40690*/  LDL.LU R251, [R1+0x1dfc] ;  /* 0x001dfc0001fb7983 */ /* 0x0083760000300800 */
[----:B-1----:R-:W-:Y:S01]  /*406a0*/  @!P1 CALL.REL.NOINC `(.L_x_0) ;  /* 0x0000001000009944 */ /* 0x002fe20003c00000 */
[----:B------:R-:W-:Y:S05]  /*406b0*/  BRA `(.L_x_1) ;  /* 0xfffda6d000007947 */ /* 0x000fea000383ffff */
.L_x_0:
[----:B------:R-:W2:Y:S01]  /*406c0*/  LDL.LU R3, [R1+0x15a8] ;  /* 0x0015a80001037983 */ /* 0x000ea20000300800 */
[----:B------:R-:W-:-:S04]  /*406d0*/  DEPBAR.LE SB0, 0x0 ;  /* 0x000080000000791a */ /* 0x000fc80000000000 */
        /* <DEDUP_REMOVED lines=12> */
[----:B------:R-:W-:Y:S06]  /*407a0*/  BAR.SYNC.DEFER_BLOCKING 0x0 ;  /* 0x0000000000007b1d */ /* 0x000fec0000010000 */
        /* <DEDUP_REMOVED lines=8> */
[----:B--2---:R2:W-:Y:S04]  /*40830*/  STS.128 [R3], R12 ;  /* 0x0000000c03007388 */ /* 0x0045e80000000c00 */
[----:B--2---:R-:W2:Y:S04]  /*40840*/  LDL.LU R12, [R1+0xc48] ;  /* 0x000c4800010c7983 */ /* 0x004ea80000300800 */
[----:B------:R-:W2:Y:S04]  /*40850*/  LDL.LU R13, [R1+0xc4c] ;  /* 0x000c4c00010d7983 */ /* 0x000ea80000300800 */
[----:B------:R-:W2:Y:S04]  /*40860*/  LDL.LU R14, [R1+0xc38] ;  /* 0x000c3800010e7983 */ /* 0x000ea80000300800 */
[----:B------:R-:W2:Y:S04]  /*40870*/  LDL.LU R15, [R1+0xc3c] ;  /* 0x000c3c00010f7983 */ /* 0x000ea80000300800 */
[----:B---3--:R3:W-:Y:S04]  /*40880*/  STS.128 [R3+0x80], R8 ;  /* 0x0000800803007388 */ /* 0x0087e80000000c00 */
[----:B----4-:R4:W-:Y:S04]  /*40890*/  STS.128 [R3+0x100], R4 ;  /* 0x0001000403007388 */ /* 0x0109e80000000c00 */
[----:B---3--:R-:W3:Y:S04]  /*408a0*/  LDL.LU R8, [R1+0xb20] ;  /* 0x000b200001087983 */ /* 0x008ee80000300800 */
[----:B------:R-:W3:Y:S04]  /*408b0*/  LDL.LU R9, [R1+0xb24] ;  /* 0x000b240001097983 */ /* 0x000ee80000300800 */
[----:B------:R-:W3:Y:S04]  /*408c0*/  LDL.LU R10, [R1+0xb00] ;  /* 0x000b0000010a7983 */ /* 0x000ee80000300800 */
[----:B------:R-:W3:Y:S04]  /*408d0*/  LDL.LU R11, [R1+0xb04] ;  /* 0x000b0400010b7983 */ /* 0x000ee80000300800 */
[----:B----4-:R-:W4:Y:S04]  /*408e0*/  LDL.LU R4, [R1+0xb28] ;  /* 0x000b280001047983 */ /* 0x010f280000300800 */
[----:B------:R-:W4:Y:S04]  /*408f0*/  LDL.LU R5, [R1+0xb2c] ;  /* 0x000b2c0001057983 */ /* 0x000f280000300800 */
[----:B------:R-:W4:Y:S04]  /*40900*/  LDL.LU R6, [R1+0xb08] ;  /* 0x000b080001067983 */ /* 0x000f280000300800 */
[----:B------:R-:W4:Y:S04]  /*40910*/  LDL.LU R7, [R1+0xb0c] ;  /* 0x000b0c0001077983 */ /* 0x000f280000300800 */
[----:B-----5:R-:W1:Y:S04]  /*40920*/  S2R R24, SR_TID.X ;  /* 0x0000000000187919 */ /* 0x020e680000002100 */
[----:B------:R-:W-:Y:S01]  /*40930*/  STS.128 [R3+0x180], R20 ;  /* 0x0001801403007388 */ /* 0x000fe20000000c00 */
[C---:B-1----:R-:W-:Y:S01]  /*40940*/  IMAD.SHL.U32 R25, R24.reuse, 0x400, RZ ;  /* 0x0000040018197824 */ /* 0x042fe200078e00ff */
[----:B------:R-:W-:-:S04]  /*40950*/  LOP3.LUT R24, R24, 0x3f, RZ, 0xc0, !PT ;  /* 0x0000003f18187812 */ /* 0x000fc800078ec0ff */
[----:B------:R-:W-:-:S05]  /*40960*/  LOP3.LUT R25, R25, 0x1800, RZ, 0xc0, !PT ;  /* 0x0000180019197812 */ /* 0x000fca00078ec0ff */
[----:B------:R-:W-:Y:S01]  /*40970*/  IMAD R24, R24, 0x10, R25 ;  /* 0x0000001018187824 */ /* 0x000fe200078e0219 */
[----:B------:R-:W-:Y:S04]  /*40980*/  STS.128 [R3+0x200], R16 ;  /* 0x0002001003007388 */ /* 0x000fe80000000c00 */
[C---:B------:R-:W-:Y:S02]  /*40990*/  LOP3.LUT R2, R24.reuse, 0x20, RZ, 0x3c, !PT ;  /* 0x0000002018027812 */ /* 0x040fe400078e3cff */
[C---:B------:R-:W-:Y:S01]  /*409a0*/  LOP3.LUT R0, R24.reuse, 0x40, RZ, 0x3c, !PT ;  /* 0x0000004018007812 */ /* 0x040fe200078e3cff */
[----:B--2---:R1:W-:Y:S04]  /*409b0*/  STS.128 [R3+0x280], R12 ;  /* 0x0002800c03007388 */ /* 0x0043e80000000c00 */
[----:B-1----:R-:W2:Y:S04]  /*409c0*/  LDL.LU R12, [R1+0x9d0] ;  /* 0x0009d000010c7983 */ /* 0x002ea80000300800 */
[----:B------:R-:W-:Y:S04]  /*409d0*/  STL [R1+0xf64], R2 ;  /* 0x000f640201007387 */ /* 0x000fe80000100800 */
[----:B------:R-:W2:Y:S04]  /*409e0*/  LDL.LU R13, [R1+0x9d4] ;  /* 0x0009d400010d7983 */ /* 0x000ea80000300800 */
[----:B------:R-:W-:Y:S04]  /*409f0*/  STL [R1+0xf60], R0 ;  /* 0x000f600001007387 */ /* 0x000fe80000100800 */
[----:B------:R-:W2:Y:S04]  /*40a00*/  LDL.LU R14, [R1+0x9c0] ;  /* 0x0009c000010e7983 */ /* 0x000ea80000300800 */
[----:B---3--:R1:W-:Y:S04]  /*40a10*/  STS.128 [R3+0x300], R8 ;  /* 0x0003000803007388 */ /* 0x0083e80000000c00 */
[----:B------:R-:W2:Y:S04]  /*40a20*/  LDL.LU R15, [R1+0x9c4] ;  /* 0x0009c400010f7983 */ /* 0x000ea80000300800 */
[----:B----4-:R3:W-:Y:S04]  /*40a30*/  STS.128 [R3+0x380], R4 ;  /* 0x0003800403007388 */ /* 0x0107e80000000c00 */
[----:B-1----:R-:W4:Y:S04]  /*40a40*/  LDL.LU R8, [R1+0x9d8] ;  /* 0x0009d80001087983 */ /* 0x002f280000300800 */
[----:B------:R-:W4:Y:S04]  /*40a50*/  LDL.LU R9, [R1+0x9dc] ;  /* 0x0009dc0001097983 */ /* 0x000f280000300800 */
[----:B------:R-:W4:Y:S04]  /*40a60*/  LDL.LU R10, [R1+0x9c8] ;  /* 0x0009c800010a7983 */ /* 0x000f280000300800 */
[----:B------:R-:W4:Y:S04]  /*40a70*/  LDL.LU R11, [R1+0x9cc] ;  /* 0x0009cc00010b7983 */ /* 0x000f280000300800 */
[----:B---3--:R-:W4:Y:S04]  /*40a80*/  LDL.LU R4, [R1+0x5b0] ;  /* 0x0005b00001047983 */ /* 0x008f280000300800 */
[----:B------:R-:W4:Y:S04]  /*40a90*/  LDL.LU R5, [R1+0x5b4] ;  /* 0x0005b40001057983 */ /* 0x000f280000300800 */
[----:B------:R-:W4:Y:S04]  /*40aa0*/  LDL.LU R6, [R1+0x5a0] ;  /* 0x0005a00001067983 */ /* 0x000f280000300800 */
[----:B------:R-:W4:Y:S04]  /*40ab0*/  LDL.LU R7, [R1+0x5a4] ;  /* 0x0005a40001077983 */ /* 0x000f280000300800 */
[----:B------:R-:W-:Y:S06]  /*40ac0*/  BAR.SYNC.DEFER_BLOCKING 0x0 ;  /* 0x0000000000007b1d */ /* 0x000fec0000010000 */
[----:B------:R-:W1:Y:S04]  /*40ad0*/  LDS.128 R20, [R24] ;  /* 0x0000000018147984 */ /* 0x000e680000000c00 */
[----:B------:R-:W1:Y:S01]  /*40ae0*/  LDS.128 R16, [R24+0x400] ;  /* 0x0004000018107984 */ /* 0x000e620000000c00 */
[----:B------:R-:W-:-:S03]  /*40af0*/  LOP3.LUT R252, R24, 0x60, RZ, 0x3c, !PT ;  /* 0x0000006018fc7812 */ /* 0x000fc600078e3cff */
[----:B------:R-:W1:Y:S04]  /*40b00*/  LDS.128 R24, [R2] ;  /* 0x0000000002187984 */ /* 0x000e680000000c00 */
[----:B-1----:R-:W-:Y:S04]  /*40b10*/  STL.64 [R1+0x550], R20 ;  /* 0x0005501401007387 */ /* 0x002fe80000100a00 */
[----:B------:R-:W-:Y:S04]  /*40b20*/  STL.64 [R1+0x558], R22 ;  /* 0x0005581601007387 */ /* 0x000fe80000100a00 */
[----:B------:R-:W1:Y:S04]  /*40b30*/  LDS.128 R20, [R2+0x400] ;  /* 0x0004000002147984 */ /* 0x000e680000000c00 */
[----:B------:R-:W-:Y:S04]  /*40b40*/  STL.64 [R1+0xa30], R16 ;  /* 0x000a301001007387 */ /* 0x000fe80000100a00 */
[----:B------:R-:W-:Y:S04]  /*40b50*/  STL.64 [R1+0xa38], R18 ;  /* 0x000a381201007387 */ /* 0x000fe80000100a00 */
[----:B------:R-:W1:Y:S04]  /*40b60*/  LDS.128 R16, [R0] ;  /* 0x0000000000107984 */ /* 0x000e680000000c00 */
[----:B------:R-:W-:Y:S04]  /*40b70*/  STL.64 [R1+0x590], R24 ;  /* 0x0005901801007387 */ /* 0x000fe80000100a00 */
[----:B------:R-:W-:Y:S04]  /*40b80*/  STL.64 [R1+0x598], R26 ;  /* 0x0005981a01007387 */ /* 0x000fe80000100a00 */
[----:B------:R-:W1:Y:S04]  /*40b90*/  LDS.128 R24, [R0+0x400] ;  /* 0x0004000000187984 */ /* 0x000e680000000c00 */
[----:B-1----:R-:W-:Y:S04]  /*40ba0*/  STL.64 [R1+0xb00], R20 ;  /* 0x000b001401007387 */ /* 0x002fe80000100a00 */
[----:B------:R-:W-:Y:S04]  /*40bb0*/  STL.64 [R1+0xb08], R22 ;  /* 0x000b081601007387 */ /* 0x000fe80000100a00 */
[----:B------:R-:W1:Y:S04]  /*40bc0*/  LDS.128 R20, [R252] ;  /* 0x00000000fc147984 */ /* 0x000e680000000c00 */
[----:B------:R-:W-:Y:S04]  /*40bd0*/  STL.64 [R1+0x5e0], R16 ;  /* 0x0005e01001007387 */ /* 0x000fe80000100a00 */
[----:B------:R-:W-:Y:S04]  /*40be0*/  STL.64 [R1+0x5e8], R18 ;  /* 0x0005e81201007387 */ /* 0x000fe80000100a00 */
[----:B------:R-:W1:Y:S04]  /*40bf0*/  LDS.128 R16, [R252+0x400] ;  /* 0x00040000fc107984 */ /* 0x000e680000000c00 */
[----:B------:R-:W-:Y:S06]  /*40c00*/  BAR.SYNC.DEFER_BLOCKING 0x0 ;  /* 0x0000000000007b1d */ /* 0x000fec0000010000 */
[----:B------:R-:W-:Y:S04]  /*40c10*/  STL.64 [R1+0xb20], R24 ;  /* 0x000b201801007387 */ /* 0x000fe80000100a00 */
[----:B------:R-:W-:Y:S04]  /*40c20*/  STL.64 [R1+0xb28], R26 ;  /* 0x000b281a01007387 */ /* 0x000fe80000100a00 */
[----:B-1----:R1:W-:Y:S04]  /*40c30*/  STL.64 [R1+0x9c0], R20 ;  /* 0x0009c01401007387 */ /* 0x0023e80000100a00 */
[----:B------:R1:W-:Y:S04]  /*40c40*/  STL.64 [R1+0x9c8], R22 ;  /* 0x0009c81601007387 */ /* 0x0003e80000100a00 */
[----:B------:R1:W-:Y:S04]  /*40c50*/  STL.64 [R1+0xb40], R16 ;  /* 0x000b401001007387 */ /* 0x0003e80000100a00 */
[----:B------:R1:W-:Y:S04]  /*40c60*/  STL.64 [R1+0xb48], R18 ;  /* 0x000b481201007387 */ /* 0x0003e80000100a00 */
        /* <DEDUP_REMOVED lines=8> */
[----:B--2---:R1:W-:Y:S04]  /*40cf0*/  STS.128 [R3], R12 ;  /* 0x0000000c03007388 */ /* 0x0043e80000000c00 */
[----:B-1----:R-:W2:Y:S04]  /*40d00*/  LDL.LU R12, [R1+0x1b8] ;  /* 0x0001b800010c7983 */ /* 0x002ea80000300800 */
[----:B------:R-:W2:Y:S04]  /*40d10*/  LDL.LU R13, [R1+0x1bc] ;  /* 0x0001bc00010d7983 */ /* 0x000ea80000300800 */
[----:B------:R-:W2:Y:S04]  /*40d20*/  LDL.LU R14, [R1+0x198] ;  /* 0x00019800010e7983 */ /* 0x000ea80000300800 */
[----:B----4-:R1:W-:Y:S04]  /*40d30*/  STS.128 [R3+0x80], R8 ;  /* 0x0000800803007388 */ /* 0x0103e80000000c00 */
[----:B------:R-:W2:Y:S04]  /*40d40*/  LDL.LU R15, [R1+0x19c] ;  /* 0x00019c00010f7983 */ /* 0x000ea80000300800 */
[----:B------:R4:W-:Y:S04]  /*40d50*/  STS.128 [R3+0x100], R4 ;  /* 0x0001000403007388 */ /* 0x0009e80000000c00 */
[----:B-1----:R-:W2:Y:S04]  /*40d60*/  LDL.LU R8, [R1+0x110] ;  /* 0x0001100001087983 */ /* 0x002ea80000300800 */
[----:B------:R-:W2:Y:S04]  /*40d70*/  LDL.LU R9, [R1+0x114] ;  /* 0x0001140001097983 */ /* 0x000ea80000300800 */
[----:B------:R-:W2:Y:S04]  /*40d80*/  LDL.LU R10, [R1+0x100] ;  /* 0x00010000010a7983 */ /* 0x000ea80000300800 */
[----:B------:R-:W2:Y:S04]  /*40d90*/  LDL.LU R11, [R1+0x104] ;  /* 0x00010400010b7983 */ /* 0x000ea80000300800 */
[----:B----4-:R-:W4:Y:S04]  /*40da0*/  LDL.LU R4, [R1+0x118] ;  /* 0x0001180001047983 */ /* 0x010f280000300800 */
[----:B------:R-:W4:Y:S04]  /*40db0*/  LDL.LU R5, [R1+0x11c] ;  /* 0x00011c0001057983 */ /* 0x000f280000300800 */
[----:B------:R-:W4:Y:S04]  /*40dc0*/  LDL.LU R6, [R1+0x108] ;  /* 0x0001080001067983 */ /* 0x000f280000300800 */
[----:B------:R-:W4:Y:S04]  /*40dd0*/  LDL.LU R7, [R1+0x10c] ;  /* 0x00010c0001077983 */ /* 0x000f280000300800 */
[----:B---3--:R-:W-:Y:S04]  /*40de0*/  STS.128 [R3+0x180], R20 ;  /* 0x0001801403007388 */ /* 0x008fe80000000c00 */
[----:B------:R-:W-:Y:S04]  /*40df0*/  STS.128 [R3+0x200], R16 ;  /* 0x0002001003007388 */ /* 0x000fe80000000c00 */
[----:B--2---:R-:W-:Y:S04]  /*40e00*/  STS.128 [R3+0x280], R12 ;  /* 0x0002800c03007388 */ /* 0x004fe80000000c00 */
[----:B------:R-:W-:Y:S04]  /*40e10*/  STS.128 [R3+0x300], R8 ;  /* 0x0003000803007388 */ /* 0x000fe80000000c00 */
[----:B----4-:R1:W-:Y:S04]  /*40e20*/  STS.128 [R3+0x380], R4 ;  /* 0x0003800403007388 */ /* 0x0103e80000000c00 */
[----:B------:R-:W-:Y:S01]  /*40e30*/  BAR.SYNC.DEFER_BLOCKING 0x0 ;  /* 0x0000000000007b1d */ /* 0x000fe20000010000 */
[----:B-1----:R-:W-:-:S05]  /*40e40*/  IMAD.MOV.U32 R4, RZ, RZ, R208 ;  /* 0x000000ffff047224 */ /* 0x002fca00078e00d0 */
[----:B------:R-:W2:Y:S04]  /*40e50*/  LDL R208, [R1+0x18b8] ;  /* 0x0018b80001d07983 */ /* 0x000ea80000100800 */
[----:B------:R-:W-:Y:S01]  /*40e60*/  LDS.128 R20, [R2] ;  /* 0x0000000002147984 */ /* 0x000fe20000000c00 */
        /* <DEDUP_REMOVED lines=8> */
[----:B------:R-:W-:Y:S01]  /*40ef0*/  IMAD.MOV.U32 R7, RZ, RZ, R229 ;  /* 0x000000ffff077224 */ /* 0x000fe200078e00e5 */
[----:B--2---:R-:W1:Y:S04]  /*40f00*/  LDS.128 R16, [R208] ;  /* 0x00000000d0107984 */ /* 0x004e680000000c00 */
[----:B------:R-:W2:Y:S04]  /*40f10*/  LDS.128 R12, [R208+0x400] ;  /* 0x00040000d00c7984 */ /* 0x000ea80000000c00 */
[----:B-1----:R-:W-:Y:S04]  /*40f20*/  STL.64 [R1+0x3c0], R16 ;  /* 0x0003c01001007387 */ /* 0x002fe80000100a00 */
[----:B------:R-:W-:Y:S04]  /*40f30*/  STL.64 [R1+0x3c8], R18 ;  /* 0x0003c81201007387 */ /* 0x000fe80000100a00 */
[----:B------:R-:W1:Y:S04]  /*40f40*/  LDS.128 R16, [R2+0x400] ;  /* 0x0004000002107984 */ /* 0x000e680000000c00 */
[----:B--2---:R-:W-:Y:S04]  /*40f50*/  STL.64 [R1+0x6d0], R12 ;  /* 0x0006d00c01007387 */ /* 0x004fe80000100a00 */
[----:B------:R-:W-:Y:S04]  /*40f60*/  STL.64 [R1+0x6d8], R14 ;  /* 0x0006d80e01007387 */ /* 0x000fe80000100a00 */
[----:B------:R-:W2:Y:S04]  /*40f70*/  LDS.128 R12, [R0] ;  /* 0x00000000000c7984 */ /* 0x000ea80000000c00 */
[----:B------:R-:W-:Y:S04]  /*40f80*/  STL.64 [R1+0x530], R20 ;  /* 0x0005301401007387 */ /* 0x000fe80000100a00 */
[----:B------:R-:W-:Y:S04]  /*40f90*/  STL.64 [R1+0x538], R22 ;  /* 0x0005381601007387 */ /* 0x000fe80000100a00 */
[----:B------:R-:W3:Y:S04]  /*40fa0*/  LDS.128 R20, [R0+0x400] ;  /* 0x0004000000147984 */ /* 0x000ee80000000c00 */
[----:B-1----:R-:W-:Y:S04]  /*40fb0*/  STL.64 [R1+0x9f0], R16 ;  /* 0x0009f01001007387 */ /* 0x002fe80000100a00 */
[----:B------:R-:W-:Y:S04]  /*40fc0*/  STL.64 [R1+0x9f8], R18 ;  /* 0x0009f81201007387 */ /* 0x000fe80000100a00 */
[----:B------:R-:W1:Y:S04]  /*40fd0*/  LDS.128 R16, [R252] ;  /* 0x00000000fc107984 */ /* 0x000e680000000c00 */
[----:B--2---:R-:W-:Y:S04]  /*40fe0*/  STL.64 [R1+0x560], R12 ;  /* 0x0005600c01007387 */ /* 0x004fe80000100a00 */
[----:B------:R-:W-:Y:S04]  /*40ff0*/  STL.64 [R1+0x568], R14 ;  /* 0x0005680e01007387 */ /* 0x000fe80000100a00 */
[----:B------:R-:W2:Y:S04]  /*41000*/  LDS.128 R12, [R252+0x400] ;  /* 0x00040000fc0c7984 */ /* 0x000ea80000000c00 */
[----:B------:R-:W-:Y:S06]  /*41010*/  BAR.SYNC.DEFER_BLOCKING 0x0 ;  /* 0x0000000000007b1d */ /* 0x000fec0000010000 */
[----:B---3--:R-:W-:Y:S04]  /*41020*/  STL.64 [R1+0xa90], R20 ;  /* 0x000a901401007387 */ /* 0x008fe80000100a00 */
[----:B------:R-:W-:Y:S04]  /*41030*/  STL.64 [R1+0xa98], R22 ;  /* 0x000a981601007387 */ /* 0x000fe80000100a00 */
[----:B-1----:R-:W-:Y:S04]  /*41040*/  STL.64 [R1+0x5b0], R16 ;  /* 0x0005b01001007387 */ /* 0x002fe80000100a00 */
[----:B------:R-:W-:Y:S04]  /*41050*/  STL.64 [R1+0x5b8], R18 ;  /* 0x0005b81201007387 */ /* 0x000fe80000100a00 */
[----:B------:R1:W-:Y:S04]  /*41060*/  STS.128 [R3], R8 ;  /* 0x0000000803007388 */ /* 0x0003e80000000c00 */
[----:B--2---:R-:W-:Y:S04]  /*41070*/  STL.64 [R1+0xb10], R12 ;  /* 0x000b100c01007387 */ /* 0x004fe80000100a00 */
[----:B------:R-:W-:Y:S04]  /*41080*/  STL.64 [R1+0xb18], R14 ;  /* 0x000b180e01007387 */ /* 0x000fe80000100a00 */
[----:B------:R-:W-:Y:S04]  /*41090*/  STS.128 [R3+0x80], R148 ;  /* 0x0000809403007388 */ /* 0x000fe80000000c00 */
[----:B-1----:R-:W2:Y:S04]  /*410a0*/  LDL.LU R8, [R1+0x5c0] ;  /* 0x0005c00001087983 */ /* 0x002ea80000300800 */
[----:B------:R-:W2:Y:S04]  /*410b0*/  LDL.LU R9, [R1+0x5c4] ;  /* 0x0005c40001097983 */ /* 0x000ea80000300800 */
[----:B------:R-:W2:Y:S04]  /*410c0*/  LDL.LU R10, [R1+0x610] ;  /* 0x00061000010a7983 */ /* 0x000ea80000300800 */
[----:B------:R1:W-:Y:S04]  /*410d0*/  STS.128 [R3+0x100], R4 ;  /* 0x0001000403007388 */ /* 0x0003e80000000c00 */
[----:B------:R-:W2:Y:S04]  /*410e0*/  LDL.LU R11, [R1+0x614] ;  /* 0x00061400010b7983 */ /* 0x000ea80000300800 */
[----:B-1----:R-:W3:Y:S04]  /*410f0*/  LDL.LU R4, [R1+0x5c8] ;  /* 0x0005c80001047983 */ /* 0x002ee80000300800 */
[----:B------:R-:W3:Y:S04]  /*41100*/  LDL.LU R5, [R1+0x5cc] ;  /* 0x0005cc0001057983 */ /* 0x000ee80000300800 */
[----:B------:R-:W3:Y:S04]  /*41110*/  LDL.LU R6, [R1+0x618] ;  /* 0x0006180001067983 */ /* 0x000ee80000300800 */
[----:B------:R-:W3:Y:S01]  /*41120*/  LDL.LU R7, [R1+0x61c] ;  /* 0x00061c0001077983 */ /* 0x000ee20000300800 */
        /* <DEDUP_REMOVED lines=8> */
[----:B------:R-:W-:Y:S04]  /*411b0*/  STS.128 [R3+0x180], R228 ;  /* 0x000180e403007388 */ /* 0x000fe80000000c00 */
[----:B------:R1:W-:Y:S04]  /*411c0*/  STS.128 [R3+0x200], R12 ;  /* 0x0002000c03007388 */ /* 0x0003e80000000c00 */
[----:B------:R-:W-:Y:S04]  /*411d0*/  STS.128 [R3+0x280], R220 ;  /* 0x000280dc03007388 */ /* 0x000fe80000000c00 */
[----:B-1----:R-:W4:Y:S04]  /*411e0*/  LDL.LU R12, [R1+0x2e0] ;  /* 0x0002e000010c7983 */ /* 0x002f280000300800 */
[----:B------:R-:W4:Y:S04]  /*411f0*/  LDL.LU R13, [R1+0x2e4] ;  /* 0x0002e400010d7983 */ /* 0x000f280000300800 */
[----:B------:R-:W4:Y:S04]  /*41200*/  LDL.LU R14, [R1+0x300] ;  /* 0x00030000010e7983 */ /* 0x000f280000300800 */
[----:B------:R-:W4:Y:S04]  /*41210*/  LDL.LU R15, [R1+0x304] ;  /* 0x00030400010f7983 */ /* 0x000f280000300800 */
[----:B--2---:R1:W-:Y:S04]  /*41220*/  STS.128 [R3+0x300], R8 ;  /* 0x0003000803007388 */ /* 0x0043e80000000c00 */
[----:B-1----:R-:W2:Y:S04]  /*41230*/  LDL.LU R8, [R1+0x2e8] ;  /* 0x0002e80001087983 */ /* 0x002ea80000300800 */
[----:B------:R-:W2:Y:S04]  /*41240*/  LDL.LU R9, [R1+0x2ec] ;  /* 0x0002ec0001097983 */ /* 0x000ea80000300800 */
[----:B------:R-:W2:Y:S04]  /*41250*/  LDL.LU R10, [R1+0x308] ;  /* 0x00030800010a7983 */ /* 0x000ea80000300800 */
[----:B---3--:R1:W-:Y:S04]  /*41260*/  STS.128 [R3+0x380], R4 ;  /* 0x0003800403007388 */ /* 0x0083e80000000c00 */
[----:B------:R-:W2:Y:S04]  /*41270*/  LDL.LU R11, [R1+0x30c] ;  /* 0x00030c00010b7983 */ /* 0x000ea80000300800 */
[----:B------:R-:W-:Y:S06]  /*41280*/  BAR.SYNC.DEFER_BLOCKING 0x0 ;  /* 0x0000000000007b1d */ /* 0x000fec0000010000 */
[----:B-1----:R-:W2:Y:S04]  /*41290*/  LDL.LU R4, [R1+0x6f0] ;  /* 0x0006f00001047983 */ /* 0x002ea80000300800 */
[----:B------:R-:W2:Y:S04]  /*412a0*/  LDL.LU R5, [R1+0x6f4] ;  /* 0x0006f40001057983 */ /* 0x000ea80000300800 */
[----:B------:R-:W2:Y:S04]  /*412b0*/  LDL.LU R6, [R1+0x720] ;  /* 0x0007200001067983 */ /* 0x000ea80000300800 */
[----:B------:R-:W2:Y:S04]  /*412c0*/  LDL.LU R7, [R1+0x724] ;  /* 0x0007240001077983 */ /* 0x000ea80000300800 */
[----:B------:R-:W1:Y:S04]  /*412d0*/  LDS.128 R20, [R208] ;  /* 0x00000000d0147984 */ /* 0x000e680000000c00 */
[----:B------:R-:W4:Y:S04]  /*412e0*/  LDS.128 R16, [R208+0x400] ;  /* 0x00040000d0107984 */ /* 0x000f280000000c00 */
[----:B------:R-:W4:Y:S04]  /*412f0*/  LDS.128 R24, [R2] ;  /* 0x0000000002187984 */ /* 0x000f280000000c00 */
[----:B-1----:R-:W-:Y:S04]  /*41300*/  STL.64 [R1+0x190], R20 ;  /* 0x0001901401007387 */ /* 0x002fe80000100a00 */
[----:B------:R-:W-:Y:S04]  /*41310*/  STL.64 [R1+0x198], R22 ;  /* 0x0001981601007387 */ /* 0x000fe80000100a00 */
[----:B------:R-:W1:Y:S04]  /*41320*/  LDS.128 R20, [R2+0x400] ;  /* 0x0004000002147984 */ /* 0x000e680000000c00 */
[----:B----4-:R-:W-:Y:S04]  /*41330*/  STL.64 [R1+0x580], R16 ;  /* 0x0005801001007387 */ /* 0x010fe80000100a00 */
[----:B------:R-:W-:Y:S04]  /*41340*/  STL.64 [R1+0x588], R18 ;  /* 0x0005881201007387 */ /* 0x000fe80000100a00 */
[----:B------:R-:W4:Y:S04]  /*41350*/  LDS.128 R16, [R0] ;  /* 0x0000000000107984 */ /* 0x000f280000000c00 */
[----:B------:R-:W-:Y:S04]  /*41360*/  STL.64 [R1+0x2e0], R24 ;  /* 0x0002e01801007387 */ /* 0x000fe80000100a00 */
[----:B------:R-:W-:Y:S04]  /*41370*/  STL.64 [R1+0x2e8], R26 ;  /* 0x0002e81a01007387 */ /* 0x000fe80000100a00 */
[----:B------:R-:W4:Y:S04]  /*41380*/  LDS.128 R24, [R0+0x400] ;  /* 0x0004000000187984 */ /* 0x000f280000000c00 */
[----:B-1----:R-:W-:Y:S04]  /*41390*/  STL.64 [R1+0x5c0], R20 ;  /* 0x0005c01401007387 */ /* 0x002fe80000100a00 */
[----:B------:R-:W-:Y:S04]  /*413a0*/  STL.64 [R1+0x5c8], R22 ;  /* 0x0005c81601007387 */ /* 0x000fe80000100a00 */
[----:B------:R-:W1:Y:S04]  /*413b0*/  LDS.128 R20, [R252] ;  /* 0x00000000fc147984 */ /* 0x000e680000000c00 */
[----:B----4-:R-:W-:Y:S04]  /*413c0*/  STL.64 [R1+0x3d0], R16 ;  /* 0x0003d01001007387 */ /* 0x010fe80000100a00 */
[----:B------:R-:W-:Y:S04]  /*413d0*/  STL.64 [R1+0x3d8], R18 ;  /* 0x0003d81201007387 */ /* 0x000fe80000100a00 */
[----:B------:R-:W4:Y:S04]  /*413e0*/  LDS.128 R16, [R252+0x400] ;  /* 0x00040000fc107984 */ /* 0x000f280000000c00 */
[----:B------:R-:W-:Y:S06]  /*413f0*/  BAR.SYNC.DEFER_BLOCKING 0x0 ;  /* 0x0000000000007b1d */ /* 0x000fec0000010000 */
[----:B------:R-:W-:Y:S04]  /*41400*/  STL.64 [R1+0x9d0], R24 ;  /* 0x0009d01801007387 */ /* 0x000fe80000100a00 */
[----:B------:R-:W-:Y:S04]  /*41410*/  STL.64 [R1+0x9d8], R26 ;  /* 0x0009d81a01007387 */ /* 0x000fe80000100a00 */
[----:B-1----:R1:W-:Y:S04]  /*41420*/  STL.64 [R1+0x540], R20 ;  /* 0x0005401401007387 */ /* 0x0023e80000100a00 */
[----:B------:R1:W-:Y:S04]  /*41430*/  STL.64 [R1+0x548], R22 ;  /* 0x0005481601007387 */ /* 0x0003e80000100a00 */
[----:B----4-:R4:W-:Y:S04]  /*41440*/  STL.64 [R1+0xa80], R16 ;  /* 0x000a801001007387 */ /* 0x0109e80000100a00 */
[----:B------:R4:W-:Y:S04]  /*41450*/  STL.64 [R1+0xa88], R18 ;  /* 0x000a881201007387 */ /* 0x0009e80000100a00 */
[----:B-1----:R-:W3:Y:S04]  /*41460*/  LDL.LU R20, [R1+0x6f8] ;  /* 0x0006f80001147983 */ /* 0x002ee80000300800 */
[----:B------:R-:W3:Y:S04]  /*41470*/  LDL.LU R21, [R1+0x6fc] ;  /* 0x0006fc0001157983 */ /* 0x000ee80000300800 */
[----:B------:R-:W3:Y:S04]  /*41480*/  LDL.LU R22, [R1+0x728] ;  /* 0x0007280001167983 */ /* 0x000ee80000300800 */
[----:B------:R-:W3:Y:S04]  /*41490*/  LDL.LU R23, [R1+0x72c] ;  /* 0x00072c0001177983 */ /* 0x000ee80000300800 */
[----:B----4-:R-:W4:Y:S04]  /*414a0*/  LDL.LU R16, [R1+0x430] ;  /* 0x0004300001107983 */ /* 0x010f280000300800 */
[----:B------:R-:W4:Y:S04]  /*414b0*/  LDL.LU R17, [R1+0x434] ;  /* 0x0004340001117983 */ /* 0x000f280000300800 */
[----:B------:R-:W4:Y:S04]  /*414c0*/  LDL.LU R18, [R1+0x440] ;  /* 0x0004400001127983 */ /* 0x000f280000300800 */
[----:B------:R1:W-:Y:S04]  /*414d0*/  STS.128 [R3], R12 ;  /* 0x0000000c03007388 */ /* 0x0003e80000000c00 */
[----:B------:R-:W4:Y:S04]  /*414e0*/  LDL.LU R19, [R1+0x444] ;  /* 0x0004440001137983 */ /* 0x000f280000300800 */
        /* <DEDUP_REMOVED lines=8> */
[----:B------:R1:W-:Y:S04]  /*41570*/  STS.128 [R3+0x100], R4 ;  /* 0x0001000403007388 */ /* 0x0003e80000000c00 */
[----:B------:R-:W2:Y:S04]  /*41580*/  LDL.LU R11, [R1+0x874] ;  /* 0x00087400010b7983 */ /* 0x000ea80000300800 */
[----:B-1----:R-:W2:Y:S04]  /*41590*/  LDL.LU R4, [R1+0x8c8] ;  /* 0x0008c80001047983 */ /* 0x002ea80000300800 */
[----:B------:R-:W2:Y:S04]  /*415a0*/  LDL.LU R5, [R1+0x8cc] ;  /* 0x0008cc0001057983 */ /* 0x000ea80000300800 */
[----:B------:R-:W2:Y:S04]  /*415b0*/  LDL.LU R6, [R1+0x878] ;  /* 0x0008780001067983 */ /* 0x000ea80000300800 */
[----:B------:R-:W2:Y:S04]  /*415c0*/  LDL.LU R7, [R1+0x87c] ;  /* 0x00087c0001077983 */ /* 0x000ea80000300800 */
[----:B---3--:R-:W-:Y:S04]  /*415d0*/  STS.128 [R3+0x180], R20 ;  /* 0x0001801403007388 */ /* 0x008fe80000000c00 */
[----:B----4-:R-:W-:Y:S04]  /*415e0*/  STS.128 [R3+0x200], R16 ;  /* 0x0002001003007388 */ /* 0x010fe80000000c00 */
[----:B------:R1:W-:Y:S04]  /*415f0*/  STS.128 [R3+0x280], R12 ;  /* 0x0002800c03007388 */ /* 0x0003e80000000c00 */
[----:B-1----:R-:W3:Y:S04]  /*41600*/  LDL.LU R12, [R1+0xf30] ;  /* 0x000f3000010c7983 */ /* 0x002ee80000300800 */
[----:B------:R-:W3:Y:S04]  /*41610*/  LDL.LU R13, [R1+0xf34] ;  /* 0x000f3400010d7983 */ /* 0x000ee80000300800 */
[----:B------:R-:W3:Y:S04]  /*41620*/  LDL.LU R14, [R1+0xf10] ;  /* 0x000f1000010e7983 */ /* 0x000ee80000300800 */
[----:B------:R-:W3:Y:S04]  /*41630*/  LDL.LU R15, [R1+0xf14] ;  /* 0x000f1400010f7983 */ /* 0x000ee80000300800 */
[----:B--2---:R1:W-:Y:S04]  /*41640*/  STS.128 [R3+0x300], R8 ;  /* 0x0003000803007388 */ /* 0x0043e80000000c00 */
[----:B-1----:R-:W2:Y:S04]  /*41650*/  LDL.LU R8, [R1+0xf38] ;  /* 0x000f380001087983 */ /* 0x002ea80000300800 */
[----:B------:R-:W2:Y:S04]  /*41660*/  LDL.LU R9, [R1+0xf3c] ;  /* 0x000f3c0001097983 */ /* 0x000ea80000300800 */
[----:B------:R-:W2:Y:S04]  /*41670*/  LDL.LU R10, [R1+0xf18] ;  /* 0x000f1800010a7983 */ /* 0x000ea80000300800 */
[----:B------:R1:W-:Y:S04]  /*41680*/  STS.128 [R3+0x380], R4 ;  /* 0x0003800403007388 */ /* 0x0003e80000000c00 */
[----:B------:R-:W2:Y:S04]  /*41690*/  LDL.LU R11, [R1+0xf1c] ;  /* 0x000f1c00010b7983 */ /* 0x000ea80000300800 */
[----:B------:R-:W-:Y:S06]  /*416a0*/  BAR.SYNC.DEFER_BLOCKING 0x0 ;  /* 0x0000000000007b1d */ /* 0x000fec0000010000 */
[----:B-1----:R-:W2:Y:S04]  /*416b0*/  LDL.LU R4, [R1+0xdb0] ;  /* 0x000db00001047983 */ /* 0x002ea80000300800 */
[----:B------:R-:W2:Y:S04]  /*416c0*/  LDL.LU R5, [R1+0xdb4] ;  /* 0x000db40001057983 */ /* 0x000ea80000300800 */
[----:B------:R-:W2:Y:S04]  /*416d0*/  LDL.LU R6, [R1+0xd80] ;  /* 0x000d800001067983 */ /* 0x000ea80000300800 */
[----:B------:R-:W2:Y:S04]  /*416e0*/  LDL.LU R7, [R1+0xd84] ;  /* 0x000d840001077983 */ /* 0x000ea80000300800 */
[----:B------:R-:W1:Y:S04]  /*416f0*/  LDS.128 R20, [R208] ;  /* 0x00000000d0147984 */ /* 0x000e680000000c00 */
[----:B------:R-:W1:Y:S04]  /*41700*/  LDS.128 R16, [R208+0x400] ;  /* 0x00040000d0107984 */ /* 0x000e680000000c00 */
        /* <DEDUP_REMOVED lines=23> */
[----:B-1----:R-:W4:Y:S04]  /*41880*/  LDL.LU R20, [R1+0xdb8] ;  /* 0x000db80001147983 */ /* 0x002f280000300800 */
[----:B------:R-:W4:Y:S04]  /*41890*/  LDL.LU R21, [R1+0xdbc] ;  /* 0x000dbc0001157983 */ /* 0x000f280000300800 */
[----:B------:R-:W4:Y:S04]  /*418a0*/  LDL.LU R22, [R1+0xd88] ;  /* 0x000d880001167983 */ /* 0x000f280000300800 */
[----:B------:R-:W4:Y:S04]  /*418b0*/  LDL.LU R23, [R1+0xd8c] ;  /* 0x000d8c0001177983 */ /* 0x000f280000300800 */
[----:B------:R-:W4:Y:S04]  /*418c0*/  LDL.LU R16, [R1+0xc20] ;  /* 0x000c200001107983 */ /* 0x000f280000300800 */
[----:B------:R-:W4:Y:S04]  /*418d0*/  LDL.LU R17, [R1+0xc24] ;  /* 0x000c240001117983 */ /* 0x000f280000300800 */
[----:B---3--:R-:W3:Y:S04]  /*418e0*/  LDL.LU R18, [R1+0xc10] ;  /* 0x000c100001127983 */ /* 0x008ee80000300800 */
[----:B------:R1:W-:Y:S04]  /*418f0*/  STS.128 [R3], R12 ;  /* 0x0000000c03007388 */ /* 0x0003e80000000c00 */
[----:B------:R-:W3:Y:S04]  /*41900*/  LDL.LU R19, [R1+0xc14] ;  /* 0x000c140001137983 */ /* 0x000ee80000300800 */
        /* <DEDUP_REMOVED lines=14> */
[----:B----4-:R-:W-:Y:S04]  /*419f0*/  STS.128 [R3+0x180], R20 ;  /* 0x0001801403007388 */ /* 0x010fe80000000c00 */
[----:B---3--:R-:W-:Y:S04]  /*41a00*/  STS.128 [R3+0x200], R16 ;  /* 0x0002001003007388 */ /* 0x008fe80000000c00 */
        /* <DEDUP_REMOVED lines=66> */
[----:B------:R-:W-:Y:S04]  /*41e30*/  STS.128 [R3+0x280], R12 ;  /* 0x0002800c03007388 */ /* 0x000fe80000000c00 */
[----:B--2---:R-:W-:Y:S04]  /*41e40*/  STS.128 [R3+0x300], R8 ;  /* 0x0003000803007388 */ /* 0x004fe80000000c00 */
[----:B------:R-:W-:Y:S04]  /*41e50*/  STS.128 [R3+0x380], R4 ;  /* 0x0003800403007388 */ /* 0x000fe80000000c00 */
[----:B------:R-:W-:Y:S06]  /*41e60*/  BAR.SYNC.DEFER_BLOCKING 0x0 ;  /* 0x0000000000007b1d */ /* 0x000fec0000010000 */
[----:B------:R-:W1:Y:S04]  /*41e70*/  LDS.128 R16, [R208] ;  /* 0x00000000d0107984 */ /* 0x000e680000000c00 */
[----:B------:R-:W2:Y:S04]  /*41e80*/  LDS.128 R12, [R208+0x400] ;  /* 0x00040000d00c7984 */ /* 0x000ea80000000c00 */
[----:B------:R-:W3:Y:S04]  /*41e90*/  LDS.128 R20, [R2] ;  /* 0x0000000002147984 */ /* 0x000ee80000000c00 */
[----:B-1----:R-:W-:Y:S04]  /*41ea0*/  STL.64 [R1+0x450], R16 ;  /* 0x0004501001007387 */ /* 0x002fe80000100a00 */
[----:B------:R-:W-:Y:S04]  /*41eb0*/  STL.64 [R1+0x458], R18 ;  /* 0x0004581201007387 */ /* 0x000fe80000100a00 */
[----:B------:R-:W1:Y:S04]  /*41ec0*/  LDS.128 R16, [R2+0x400] ;  /* 0x0004000002107984 */ /* 0x000e680000000c00 */
[----:B--2---:R-:W-:Y:S04]  /*41ed0*/  STL.64 [R1+0xae0], R12 ;  /* 0x000ae00c01007387 */ /* 0x004fe80000100a00 */
[----:B------:R-:W-:Y:S04]  /*41ee0*/  STL.64 [R1+0xae8], R14 ;  /* 0x000ae80e01007387 */ /* 0x000fe80000100a00 */
[----:B------:R-:W2:Y:S04]  /*41ef0*/  LDS.128 R12, [R0] ;  /* 0x00000000000c7984 */ /* 0x000ea80000000c00 */
[----:B---3--:R-:W-:Y:S04]  /*41f00*/  STL.64 [R1+0x570], R20 ;  /* 0x0005701401007387 */ /* 0x008fe80000100a00 */
        /* <DEDUP_REMOVED lines=8> */
[----:B---3--:R-:W-:Y:S04]  /*41f90*/  STL.64 [R1+0xc40], R20 ;  /* 0x000c401401007387 */ /* 0x008fe80000100a00 */
[----:B------:R-:W-:Y:S04]  /*41fa0*/  STL.64 [R1+0xc48], R22 ;  /* 0x000c481601007387 */ /* 0x000fe80000100a00 */
[----:B------:R-:W-:Y:S01]  /*41fb0*/  BAR.SYNC.DEFER_BLOCKING 0x0 ;  /* 0x0000000000007b1d */ /* 0x000fe20000010000 */
[----:B------:R-:W-:-:S02]  /*41fc0*/  IMAD.MOV.U32 R8, RZ, RZ, R152 ;  /* 0x000000ffff087224 */ /* 0x000fc400078e0098 */
[----:B------:R-:W-:Y:S02]  /*41fd0*/  IMAD.MOV.U32 R9, RZ, RZ, R153 ;  /* 0x000000ffff097224 */ /* 0x000fe400078e0099 */
[----:B------:R-:W-:Y:S02]  /*41fe0*/  IMAD.MOV.U32 R10, RZ, RZ, R160 ;  /* 0x000000ffff0a7224 */ /* 0x000fe400078e00a0 */
[----:B------:R-:W-:Y:S01]  /*41ff0*/  IMAD.MOV.U32 R11, RZ, RZ, R161 ;  /* 0x000000ffff0b7224 */ /* 0x000fe200078e00a1 */
[----:B-1----:R1:W-:Y:S04]  /*42000*/  STL.64 [R1+0x8c0], R16 ;  /* 0x0008c01001007387 */ /* 0x0023e80000100a00 */
[----:B------:R3:W-:Y:S01]  /*42010*/  STL.64 [R1+0x8c8], R18 ;  /* 0x0008c81201007387 */ /* 0x0007e20000100a00 */
[----:B------:R-:W-:-:S03]  /*42020*/  IMAD.MOV.U32 R160, RZ, RZ, R154 ;  /* 0x000000ffffa07224 */ /* 0x000fc600078e009a */
[----:B--2---:R2:W-:Y:S04]  /*42030*/  STL.64 [R1+0xce0], R12 ;  /* 0x000ce00c01007387 */ /* 0x0045e80000100a00 */
[----:B------:R2:W-:Y:S04]  /*42040*/  STL.64 [R1+0xce8], R14 ;  /* 0x000ce80e01007387 */ /* 0x0005e80000100a00 */
[----:B-1----:R-:W4:Y:S04]  /*42050*/  LDL.LU R16, [R1+0x120] ;  /* 0x0001200001107983 */ /* 0x002f280000300800 */
[----:B------:R-:W4:Y:S01]  /*42060*/  LDL.LU R17, [R1+0x124] ;  /* 0x0001240001117983 */ /* 0x000f220000300800 */
[----:B------:R-:W-:-:S03]  /*42070*/  IMAD.MOV.U32 R161, RZ, RZ, R155 ;  /* 0x000000ffffa17224 */ /* 0x000fc600078e009b */
[----:B---3--:R-:W4:Y:S01]  /*42080*/  LDL.LU R18, [R1+0x140] ;  /* 0x0001400001127983 */ /* 0x008f220000300800 */
[----:B------:R-:W-:-:S03]  /*42090*/  IMAD.MOV.U32 R4, RZ, RZ, R212 ;  /* 0x000000ffff047224 */ /* 0x000fc600078e00d4 */
[----:B------:R-:W4:Y:S01]  /*420a0*/  LDL.LU R19, [R1+0x144] ;  /* 0x0001440001137983 */ /* 0x000f220000300800 */
[----:B------:R-:W-:Y:S01]  /*420b0*/  IMAD.MOV.U32 R5, RZ, RZ, R213 ;  /* 0x000000ffff057224 */ /* 0x000fe200078e00d5 */
[----:B------:R-:W-:Y:S02]  /*420c0*/  MOV R7, R157 ;  /* 0x0000009d00077202 */ /* 0x000fe40000000f00 */
[----:B--2---:R-:W2:Y:S01]  /*420d0*/  LDL.LU R12, [R1+0x128] ;  /* 0x00012800010c7983 */ /* 0x004ea20000300800 */
[----:B------:R-:W-:-:S03]  /*420e0*/  IMAD.MOV.U32 R6, RZ, RZ, R156 ;  /* 0x000000ffff067224 */ /* 0x000fc600078e009c */
[----:B------:R-:W2:Y:S04]  /*420f0*/  LDL.LU R13, [R1+0x12c] ;  /* 0x00012c00010d7983 */ /* 0x000ea80000300800 */
[----:B------:R-:W2:Y:S04]  /*42100*/  LDL.LU R14, [R1+0x148] ;  /* 0x00014800010e7983 */ /* 0x000ea80000300800 */
[----:B------:R1:W-:Y:S04]  /*42110*/  STS.128 [R3], R8 ;  /* 0x0000000803007388 */ /* 0x0003e80000000c00 */
[----:B------:R-:W2:Y:S04]  /*42120*/  LDL.LU R15, [R1+0x14c] ;  /* 0x00014c00010f7983 */ /* 0x000ea80000300800 */
[----:B------:R-:W-:Y:S04]  /*42130*/  STS.128 [R3+0x80], R160 ;  /* 0x000080a003007388 */ /* 0x000fe80000000c00 */
[----:B------:R3:W-:Y:S04]  /*42140*/  STS.128 [R3+0x100], R4 ;  /* 0x0001000403007388 */ /* 0x0007e80000000c00 */
[----:B-1----:R-:W2:Y:S04]  /*42150*/  LDL.LU R8, [R1+0x620] ;  /* 0x0006200001087983 */ /* 0x002ea80000300800 */
[----:B------:R-:W2:Y:S04]  /*42160*/  LDL.LU R9, [R1+0x624] ;  /* 0x0006240001097983 */ /* 0x000ea80000300800 */
[----:B------:R-:W2:Y:S04]  /*42170*/  LDL.LU R10, [R1+0x630] ;  /* 0x00063000010a7983 */ /* 0x000ea80000300800 */
[----:B------:R-:W2:Y:S04]  /*42180*/  LDL.LU R11, [R1+0x634] ;  /* 0x00063400010b7983 */ /* 0x000ea80000300800 */
[----:B---3--:R-:W3:Y:S04]  /*42190*/  LDL.LU R4, [R1+0x628] ;  /* 0x0006280001047983 */ /* 0x008ee80000300800 */
[----:B------:R-:W3:Y:S04]  /*421a0*/  LDL.LU R5, [R1+0x62c] ;  /* 0x00062c0001057983 */ /* 0x000ee80000300800 */
[----:B------:R-:W3:Y:S04]  /*421b0*/  LDL.LU R6, [R1+0x638] ;  /* 0x0006380001067983 */ /* 0x000ee80000300800 */
[----:B------:R-:W3:Y:S01]  /*421c0*/  LDL.LU R7, [R1+0x63c] ;  /* 0x00063c0001077983 */ /* 0x000ee20000300800 */
[----:B------:R-:W-:-:S02]  /*421d0*/  IMAD.MOV.U32 R156, RZ, RZ, R214 ;  /* 0x000000ffff9c7224 */ /* 0x000fc400078e00d6 */
[----:B------:R-:W-:-:S05]  /*421e0*/  IMAD.MOV.U32 R157, RZ, RZ, R215 ;  /* 0x000000ffff9d7224 */ /* 0x000fca00078e00d7 */
[----:B------:R-:W-:Y:S04]  /*421f0*/  STS.128 [R3+0x180], R156 ;  /* 0x0001809c03007388 */ /* 0x000fe80000000c00 */
[----:B----4-:R-:W-:Y:S04]  /*42200*/  STS.128 [R3+0x200], R16 ;  /* 0x0002001003007388 */ /* 0x010fe80000000c00 */
[----:B--2---:R1:W-:Y:S04]  /*42210*/  STS.128 [R3+0x280], R12 ;  /* 0x0002800c03007388 */ /* 0x0043e80000000c00 */
[----:B-1----:R-:W2:Y:S04]  /*42220*/  LDL.LU R12, [R1+0x310] ;  /* 0x00031000010c7983 */ /* 0x002ea80000300800 */
[----:B------:R-:W2:Y:S04]  /*42230*/  LDL.LU R13, [R1+0x314] ;  /* 0x00031400010d7983 */ /* 0x000ea80000300800 */
[----:B------:R-:W2:Y:S04]  /*42240*/  LDL.LU R14, [R1+0x320] ;  /* 0x00032000010e7983 */ /* 0x000ea80000300800 */
[----:B------:R1:W-:Y:S04]  /*42250*/  STS.128 [R3+0x300], R8 ;  /* 0x0003000803007388 */ /* 0x0003e80000000c00 */
[----:B------:R-:W2:Y:S04]  /*42260*/  LDL.LU R15, [R1+0x324] ;  /* 0x00032400010f7983 */ /* 0x000ea80000300800 */
[----:B---3--:R3:W-:Y:S04]  /*42270*/  STS.128 [R3+0x380], R4 ;  /* 0x0003800403007388 */ /* 0x0087e80000000c00 */
        /* <DEDUP_REMOVED lines=59> */
[----:B--2---:R1:W-:Y:S04]  /*42630*/  STS.128 [R3+0x280], R12 ;  /* 0x0002800c03007388 */ /* 0x0043e80000000c00 */
[----:B-1----:R-:W2:Y:S04]  /*42640*/  LDL.LU R12, [R1+0xf00] ;  /* 0x000f0000010c7983 */ /* 0x002ea80000300800 */
[----:B------:R-:W2:Y:S04]  /*42650*/  LDL.LU R13, [R1+0xf04] ;  /* 0x000f0400010d7983 */ /* 0x000ea80000300800 */
[----:B------:R-:W2:Y:S04]  /*42660*/  LDL.LU R14, [R1+0xee0] ;  /* 0x000ee000010e7983 */ /* 0x000ea80000300800 */
[----:B------:R1:W-:Y:S04]  /*42670*/  STS.128 [R3+0x300], R8 ;  /* 0x0003000803007388 */ /* 0x0003e80000000c00 */
        /* <DEDUP_REMOVED lines=129> */
[----:B----4-:R-:W-:Y:S04]  /*42e90*/  STS.128 [R3+0x380], R4 ;  /* 0x0003800403007388 */ /* 0x010fe80000000c00 */
        /* <DEDUP_REMOVED lines=287> */
[----:B------:R3:W-:Y:S04]  /*44090*/  STL.64 [R1+0x978], R18 ;  /* 0x0009781201007387 */ /* 0x0007e80000100a00 */
[----:B--2---:R2:W-:Y:S04]  /*440a0*/  STL.64 [R1+0xde0], R12 ;  /* 0x000de00c01007387 */ /* 0x0045e80000100a00 */
[----:B------:R2:W-:Y:S04]  /*440b0*/  STL.64 [R1+0xde8], R14 ;  /* 0x000de80e01007387 */ /* 0x0005e80000100a00 */
[----:B-1----:R-:W4:Y:S04]  /*440c0*/  LDL.LU R16, [R1+0x1a0] ;  /* 0x0001a00001107983 */ /* 0x002f280000300800 */
[----:B------:R-:W4:Y:S04]  /*440d0*/  LDL.LU R17, [R1+0x1a4] ;  /* 0x0001a40001117983 */ /* 0x000f280000300800 */
[----:B---3--:R-:W4:Y:S04]  /*440e0*/  LDL.LU R18, [R1+0x1d0] ;  /* 0x0001d00001127983 */ /* 0x008f280000300800 */
[----:B------:R-:W4:Y:S04]  /*440f0*/  LDL.LU R19, [R1+0x1d4] ;  /* 0x0001d40001137983 */ /* 0x000f280000300800 */
[----:B--2---:R-:W2:Y:S04]  /*44100*/  LDL.LU R12, [R1+0x1a8] ;  /* 0x0001a800010c7983 */ /* 0x004ea80000300800 */
[----:B------:R-:W2:Y:S04]  /*44110*/  LDL.LU R13, [R1+0x1ac] ;  /* 0x0001ac00010d7983 */ /* 0x000ea80000300800 */
[----:B------:R-:W2:Y:S04]  /*44120*/  LDL.LU R14, [R1+0x1d8] ;  /* 0x0001d800010e7983 */ /* 0x000ea80000300800 */
[----:B------:R1:W-:Y:S04]  /*44130*/  STS.128 [R3], R8 ;  /* 0x0000000803007388 */ /* 0x0003e80000000c00 */
[----:B------:R-:W2:Y:S04]  /*44140*/  LDL.LU R15, [R1+0x1dc] ;  /* 0x0001dc00010f7983 */ /* 0x000ea80000300800 */
[----:B-1----:R-:W3:Y:S04]  /*44150*/  LDL.LU R8, [R1+0x660] ;  /* 0x0006600001087983 */ /* 0x002ee80000300800 */
[----:B------:R-:W3:Y:S04]  /*44160*/  LDL.LU R9, [R1+0x664] ;  /* 0x0006640001097983 */ /* 0x000ee80000300800 */
[----:B------:R-:W3:Y:S04]  /*44170*/  LDL.LU R10, [R1+0x670] ;  /* 0x00067000010a7983 */ /* 0x000ee80000300800 */
[----:B------:R-:W3:Y:S01]  /*44180*/  LDL.LU R11, [R1+0x674] ;  /* 0x00067400010b7983 */ /* 0x000ee20000300800 */
[----:B------:R-:W-:Y:S01]  /*44190*/  IMAD.MOV.U32 R108, RZ, RZ, R106 ;  /* 0x000000ffff6c7224 */ /* 0x000fe200078e006a */
[----:B------:R-:W-:Y:S01]  /*441a0*/  MOV R5, R169 ;  /* 0x000000a900057202 */ /* 0x000fe20000000f00 */
[----:B------:R-:W-:-:S02]  /*441b0*/  IMAD.MOV.U32 R109, RZ, RZ, R107 ;  /* 0x000000ffff6d7224 */ /* 0x000fc400078e006b */
[----:B------:R-:W-:Y:S02]  /*441c0*/  IMAD.MOV.U32 R4, RZ, RZ, R168 ;  /* 0x000000ffff047224 */ /* 0x000fe400078e00a8 */
[----:B------:R-:W-:Y:S02]  /*441d0*/  IMAD.MOV.U32 R6, RZ, RZ, R172 ;  /* 0x000000ffff067224 */ /* 0x000fe400078e00ac */
[----:B------:R-:W-:Y:S01]  /*441e0*/  IMAD.MOV.U32 R7, RZ, RZ, R173 ;  /* 0x000000ffff077224 */ /* 0x000fe200078e00ad */
[----:B------:R-:W-:Y:S04]  /*441f0*/  STS.128 [R3+0x80], R108 ;  /* 0x0000806c03007388 */ /* 0x000fe80000000c00 */
[----:B------:R1:W-:Y:S04]  /*44200*/  STS.128 [R3+0x100], R4 ;  /* 0x0001000403007388 */ /* 0x0003e80000000c00 */
[----:B-1----:R-:W3:Y:S04]  /*44210*/  LDL.LU R4, [R1+0x668] ;  /* 0x0006680001047983 */ /* 0x002ee80000300800 */
        /* <DEDUP_REMOVED lines=11> */
[----:B---3--:R1:W-:Y:S04]  /*442d0*/  STS.128 [R3+0x300], R8 ;  /* 0x0003000803007388 */ /* 0x0083e80000000c00 */
[----:B------:R-:W2:Y:S04]  /*442e0*/  LDL.LU R15, [R1+0x364] ;  /* 0x00036400010f7983 */ /* 0x000ea80000300800 */
[----:B-1----:R-:W3:Y:S04]  /*442f0*/  LDL.LU R8, [R1+0x358] ;  /* 0x0003580001087983 */ /* 0x002ee80000300800 */
[----:B------:R-:W3:Y:S04]  /*44300*/  LDL.LU R9, [R1+0x35c] ;  /* 0x00035c0001097983 */ /* 0x000ee80000300800 */
[----:B------:R-:W3:Y:S04]  /*44310*/  LDL.LU R10, [R1+0x368] ;  /* 0x00036800010a7983 */ /* 0x000ee80000300800 */
[----:B------:R-:W3:Y:S04]  /*44320*/  LDL.LU R11, [R1+0x36c] ;  /* 0x00036c00010b7983 */ /* 0x000ee80000300800 */
[----:B------:R1:W-:Y:S04]  /*44330*/  STS.128 [R3+0x380], R4 ;  /* 0x0003800403007388 */ /* 0x0003e80000000c00 */
[----:B------:R-:W-:Y:S06]  /*44340*/  BAR.SYNC.DEFER_BLOCKING 0x0 ;  /* 0x0000000000007b1d */ /* 0x000fec0000010000 */
[----:B-1----:R-:W3:Y:S04]  /*44350*/  LDL.LU R4, [R1+0x770] ;  /* 0x0007700001047983 */ /* 0x002ee80000300800 */
[----:B------:R-:W3:Y:S04]  /*44360*/  LDL.LU R5, [R1+0x774] ;  /* 0x0007740001057983 */ /* 0x000ee80000300800 */
[----:B------:R-:W3:Y:S04]  /*44370*/  LDL.LU R6, [R1+0x780] ;  /* 0x0007800001067983 */ /* 0x000ee80000300800 */
[----:B------:R-:W3:Y:S04]  /*44380*/  LDL.LU R7, [R1+0x784] ;  /* 0x0007840001077983 */ /* 0x000ee80000300800 */
        /* <DEDUP_REMOVED lines=44> */
[----:B-1----:R-:W3:Y:S04]  /*44650*/  LDL.LU R4, [R1+0x858] ;  /* 0x0008580001047983 */ /* 0x002ee80000300800 */
[----:B------:R-:W3:Y:S04]  /*44660*/  LDL.LU R5, [R1+0x85c] ;  /* 0x00085c0001057983 */ /* 0x000ee80000300800 */
[----:B------:R-:W3:Y:S04]  /*44670*/  LDL.LU R6, [R1+0x848] ;  /* 0x0008480001067983 */ /* 0x000ee80000300800 */
[----:B------:R-:W3:Y:S04]  /*44680*/  LDL.LU R7, [R1+0x84c] ;  /* 0x00084c0001077983 */ /* 0x000ee80000300800 */
[----:B----4-:R-:W-:Y:S04]  /*44690*/  STS.128 [R3+0x180], R20 ;  /* 0x0001801403007388 */ /* 0x010fe80000000c00 */
[----:B------:R-:W-:Y:S04]  /*446a0*/  STS.128 [R3+0x200], R16 ;  /* 0x0002001003007388 */ /* 0x000fe80000000c00 */
        /* <DEDUP_REMOVED lines=81> */
[----:B------:R-:W1:Y:S04]  /*44bc0*/  LDS.128 R20, [R208] ;  /* 0x00000000d0147984 */ /* 0x000e680000000c00 */
[----:B------:R-:W1:Y:S04]  /*44bd0*/  LDS.128 R16, [R208+0x400] ;  /* 0x00040000d0107984 */ /* 0x000e680000000c00 */
[----:B------:R-:W3:Y:S04]  /*44be0*/  LDL.LU R7, [R1+0x284] ;  /* 0x0002840001077983 */ /* 0x000ee80000300800 */
        /* <DEDUP_REMOVED lines=19> */
[----:B-1----:R-:W-:Y:S04]  /*44d20*/  STL.64 [R1+0xcb0], R20 ;  /* 0x000cb01401007387 */ /* 0x002fe80000100a00 */
[----:B------:R-:W-:Y:S04]  /*44d30*/  STL.64 [R1+0xcb8], R22 ;  /* 0x000cb81601007387 */ /* 0x000fe80000100a00 */
[----:B------:R1:W-:Y:S04]  /*44d40*/  STL.64 [R1+0xee0], R16 ;  /* 0x000ee01001007387 */ /* 0x0003e80000100a00 */
[----:B------:R1:W-:Y:S04]  /*44d50*/  STL.64 [R1+0xee8], R18 ;  /* 0x000ee81201007387 */ /* 0x0003e80000100a00 */
[----:B-1----:R-:W4:Y:S04]  /*44d60*/  LDL.LU R16, [R1+0x2a8] ;  /* 0x0002a80001107983 */ /* 0x002f280000300800 */
        /* <DEDUP_REMOVED lines=13> */
[----:B------:R1:W-:Y:S02]  /*44e40*/  STS.128 [R3+0x100], R4 ;  /* 0x0001000403007388 */ /* 0x0003e40000000c00 */
[----:B-1----:R-:W-:-:S02]  /*44e50*/  IMAD.MOV.U32 R4, RZ, RZ, R244 ;  /* 0x000000ffff047224 */ /* 0x002fc400078e00f4 */
[----:B------:R-:W-:Y:S02]  /*44e60*/  IMAD.MOV.U32 R5, RZ, RZ, R245 ;  /* 0x000000ffff057224 */ /* 0x000fe400078e00f5 */
[----:B------:R-:W-:Y:S02]  /*44e70*/  IMAD.MOV.U32 R6, RZ, RZ, R68 ;  /* 0x000000ffff067224 */ /* 0x000fe400078e0044 */
[----:B------:R-:W-:Y:S02]  /*44e80*/  IMAD.MOV.U32 R7, RZ, RZ, R69 ;  /* 0x000000ffff077224 */ /* 0x000fe400078e0045 */
[----:B------:R-:W-:Y:S02]  /*44e90*/  IMAD.MOV.U32 R68, RZ, RZ, R246 ;  /* 0x000000ffff447224 */ /* 0x000fe400078e00f6 */
[----:B------:R-:W-:Y:S01]  /*44ea0*/  IMAD.MOV.U32 R69, RZ, RZ, R247 ;  /* 0x000000ffff457224 */ /* 0x000fe200078e00f7 */
[----:B----4-:R-:W-:Y:S04]  /*44eb0*/  STS.128 [R3+0x180], R16 ;  /* 0x0001801003007388 */ /* 0x010fe80000000c00 */
[----:B--2---:R-:W-:Y:S04]  /*44ec0*/  STS.128 [R3+0x200], R12 ;  /* 0x0002000c03007388 */ /* 0x004fe80000000c00 */
[----:B---3--:R-:W-:Y:S04]  /*44ed0*/  STS.128 [R3+0x280], R8 ;  /* 0x0002800803007388 */ /* 0x008fe80000000c00 */
[----:B------:R-:W-:Y:S04]  /*44ee0*/  STS.128 [R3+0x300], R4 ;  /* 0x0003000403007388 */ /* 0x000fe80000000c00 */
        /* <DEDUP_REMOVED lines=23> */
[----:B------:R-:W-:Y:S01]  /*45060*/  MOV R8, R112 ;  /* 0x0000007000087202 */ /* 0x000fe20000000f00 */
[----:B------:R-:W-:-:S02]  /*45070*/  IMAD.MOV.U32 R9, RZ, RZ, R113 ;  /* 0x000000ffff097224 */ /* 0x000fc400078e0071 */
        /* <DEDUP_REMOVED lines=31> */
[----:B------:R-:W-:Y:S01]  /*45270*/  IMAD.MOV.U32 R180, RZ, RZ, R178 ;  /* 0x000000ffffb47224 */ /* 0x000fe200078e00b2 */
[----:B------:R-:W-:-:S05]  /*45280*/  MOV R181, R179 ;  /* 0x000000b300b57202 */ /* 0x000fca0000000f00 */
        /* <DEDUP_REMOVED lines=229> */
[----:B------:R-:W-:-:S03]  /*460e0*/  MOV R124, R122 ;  /* 0x0000007a007c7202 */ /* 0x000fc60000000f00 */
        /* <DEDUP_REMOVED lines=8> */
[----:B------:R-:W-:-:S03]  /*46170*/  IMAD.MOV.U32 R5, RZ, RZ, R185 ;  /* 0x000000ffff057224 */ /* 0x000fc600078e00b9 */
[----:B--2---:R-:W2:Y:S01]  /*46180*/  LDL.LU R12, [R1+0x238] ;  /* 0x00023800010c7983 */ /* 0x004ea20000300800 */
[----:B------:R-:W-:Y:S02]  /*46190*/  IMAD.MOV.U32 R6, RZ, RZ, R188 ;  /* 0x000000ffff067224 */ /* 0x000fe400078e00bc */
[----:B------:R-:W-:Y:S01]  /*461a0*/  IMAD.MOV.U32 R7, RZ, RZ, R189 ;  /* 0x000000ffff077224 */ /* 0x000fe200078e00bd */
        /* <DEDUP_REMOVED lines=95> */
[----:B---3--:R-:W3:Y:S04]  /*467a0*/  LDL.LU R4, [R1+0xc80] ;  /* 0x000c800001047983 */ /* 0x008ee80000300800 */
[----:B------:R-:W3:Y:S04]  /*467b0*/  LDL.LU R5, [R1+0xc84] ;  /* 0x000c840001057983 */ /* 0x000ee80000300800 */
[----:B------:R-:W3:Y:S04]  /*467c0*/  LDL.LU R6, [R1+0xc70] ;  /* 0x000c700001067983 */ /* 0x000ee80000300800 */
[----:B------:R-:W3:Y:S04]  /*467d0*/  LDL.LU R7, [R1+0xc74] ;  /* 0x000c740001077983 */ /* 0x000ee80000300800 */
        /* <DEDUP_REMOVED lines=24> */
[----:B------:R-:W-:Y:S04]  /*46960*/  STL.64 [R1+0x7e0], R16 ;  /* 0x0007e01001007387 */ /* 0x000fe80000100a00 */
[----:B------:R-:W-:Y:S04]  /*46970*/  STL.64 [R1+0x7e8], R18 ;  /* 0x0007e81201007387 */ /* 0x000fe80000100a00 */
[----:B--2---:R-:W-:Y:S04]  /*46980*/  STS.128 [R3], R12 ;  /* 0x0000000c03007388 */ /* 0x004fe80000000c00 */
[----:B----4-:R1:W-:Y:S04]  /*46990*/  STS.128 [R3+0x80], R8 ;  /* 0x0000800803007388 */ /* 0x0103e80000000c00 */
        /* <DEDUP_REMOVED lines=21> */
[----:B--2---:R-:W-:Y:S04]  /*46af0*/  STS.128 [R3+0x180], R8 ;  /* 0x0001800803007388 */ /* 0x004fe80000000c00 */
[----:B---3--:R1:W-:Y:S04]  /*46b00*/  STS.128 [R3+0x200], R4 ;  /* 0x0002000403007388 */ /* 0x0083e80000000c00 */
[----:B-1----:R-:W2:Y:S04]  /*46b10*/  LDL.LU R4, [R1+0x910] ;  /* 0x0009100001047983 */ /* 0x002ea80000300800 */
[----:B------:R-:W2:Y:S04]  /*46b20*/  LDL.LU R5, [R1+0x914] ;  /* 0x0009140001057983 */ /* 0x000ea80000300800 */
[----:B------:R-:W2:Y:S04]  /*46b30*/  LDL.LU R6, [R1+0x600] ;  /* 0x0006000001067983 */ /* 0x000ea80000300800 */
[----:B------:R-:W2:Y:S04]  /*46b40*/  LDL.LU R7, [R1+0x604] ;  /* 0x0006040001077983 */ /* 0x000ea80000300800 */
[----:B----4-:R1:W-:Y:S04]  /*46b50*/  STS.128 [R3+0x280], R12 ;  /* 0x0002800c03007388 */ /* 0x0103e80000000c00 */
[----:B------:R-:W-:Y:S04]  /*46b60*/  STS.128 [R3+0x300], R16 ;  /* 0x0003001003007388 */ /* 0x000fe80000000c00 */
[----:B------:R-:W3:Y:S04]  /*46b70*/  LDL.LU R8, [R1+0x918] ;  /* 0x0009180001087983 */ /* 0x000ee80000300800 */
[----:B------:R-:W3:Y:S04]  /*46b80*/  LDL.LU R9, [R1+0x91c] ;  /* 0x00091c0001097983 */ /* 0x000ee80000300800 */
[----:B------:R-:W-:Y:S04]  /*46b90*/  STS.128 [R3+0x380], R20 ;  /* 0x0003801403007388 */ /* 0x000fe80000000c00 */
[----:B------:R-:W-:Y:S06]  /*46ba0*/  BAR.SYNC.DEFER_BLOCKING 0x0 ;  /* 0x0000000000007b1d */ /* 0x000fec0000010000 */
[----:B------:R-:W3:Y:S04]  /*46bb0*/  LDL.LU R10, [R1+0x608] ;  /* 0x00060800010a7983 */ /* 0x000ee80000300800 */
[----:B------:R-:W3:Y:S04]  /*46bc0*/  LDL.LU R11, [R1+0x60c] ;  /* 0x00060c00010b7983 */ /* 0x000ee80000300800 */
[----:B-1----:R-:W4:Y:S04]  /*46bd0*/  LDL.LU R12, [R1+0x220] ;  /* 0x00022000010c7983 */ /* 0x002f280000300800 */
[----:B------:R-:W4:Y:S04]  /*46be0*/  LDL.LU R13, [R1+0x224] ;  /* 0x00022400010d7983 */ /* 0x000f280000300800 */
[----:B------:R-:W4:Y:S04]  /*46bf0*/  LDL.LU R14, [R1+0x200] ;  /* 0x00020000010e7983 */ /* 0x000f280000300800 */
[----:B------:R-:W1:Y:S04]  /*46c00*/  LDS.128 R244, [R208+0x400] ;  /* 0x00040000d0f47984 */ /* 0x000e680000000c00 */
[----:B------:R-:W1:Y:S04]  /*46c10*/  LDS.128 R16, [R208] ;  /* 0x00000000d0107984 */ /* 0x000e680000000c00 */
[----:B------:R-:W-:Y:S04]  /*46c20*/  LDS.128 R236, [R2] ;  /* 0x0000000002ec7984 */ /* 0x000fe80000000c00 */
[----:B------:R-:W-:Y:S04]  /*46c30*/  LDS.128 R232, [R2+0x400] ;  /* 0x0004000002e87984 */ /* 0x000fe80000000c00 */
[----:B------:R-:W-:Y:S04]  /*46c40*/  LDS.128 R228, [R0] ;  /* 0x0000000000e47984 */ /* 0x000fe80000000c00 */
[----:B------:R-:W-:Y:S04]  /*46c50*/  LDS.128 R224, [R0+0x400] ;  /* 0x0004000000e07984 */ /* 0x000fe80000000c00 */
[----:B------:R-:W-:Y:S04]  /*46c60*/  LDS.128 R220, [R252] ;  /* 0x00000000fcdc7984 */ /* 0x000fe80000000c00 */
[----:B------:R-:W-:Y:S04]  /*46c70*/  LDS.128 R216, [R252+0x400] ;  /* 0x00040000fcd87984 */ /* 0x000fe80000000c00 */
[----:B------:R-:W-:Y:S06]  /*46c80*/  BAR.SYNC.DEFER_BLOCKING 0x0 ;  /* 0x0000000000007b1d */ /* 0x000fec0000010000 */
[----:B------:R-:W4:Y:S04]  /*46c90*/  LDL.LU R15, [R1+0x204] ;  /* 0x00020400010f7983 */ /* 0x000f280000300800 */
[----:B-1----:R-:W-:Y:S04]  /*46ca0*/  STL [R1+0x1e08], R244 ;  /* 0x001e08f401007387 */ /* 0x002fe80000100800 */
[----:B------:R1:W-:Y:S04]  /*46cb0*/  STL.64 [R1+0x40], R16 ;  /* 0x0000401001007387 */ /* 0x0003e80000100a00 */
[----:B------:R1:W-:Y:S04]  /*46cc0*/  STL.64 [R1+0x48], R18 ;  /* 0x0000481201007387 */ /* 0x0003e80000100a00 */
[----:B------:R-:W-:Y:S04]  /*46cd0*/  STL [R1+0x1e04], R245 ;  /* 0x001e04f501007387 */ /* 0x000fe80000100800 */
[----:B------:R-:W-:Y:S04]  /*46ce0*/  STL [R1+0x1e00], R246 ;  /* 0x001e00f601007387 */ /* 0x000fe80000100800 */
[----:B------:R-:W-:Y:S04]  /*46cf0*/  STL [R1+0x1dfc], R247 ;  /* 0x001dfcf701007387 */ /* 0x000fe80000100800 */
        /* <DEDUP_REMOVED lines=12> */
[----:B------:R-:W2:Y:S04]  /*46dc0*/  LDL.LU R7, [R1+0x1c] ;  /* 0x00001c0001077983 */ /* 0x000ea80000300800 */
[----:B------:R-:W2:Y:S04]  /*46dd0*/  LDL.LU R40, [R1+0x270] ;  /* 0x0002700001287983 */ /* 0x000ea80000300800 */
[----:B---3--:R1:W-:Y:S04]  /*46de0*/  STS.128 [R3+0x80], R8 ;  /* 0x0000800803007388 */ /* 0x0083e80000000c00 */
[----:B------:R-:W3:Y:S04]  /*46df0*/  LDL.LU R41, [R1+0x274] ;  /* 0x0002740001297983 */ /* 0x000ee80000300800 */
[----:B------:R-:W3:Y:S04]  /*46e00*/  LDL.LU R42, [R1+0x290] ;  /* 0x00029000012a7983 */ /* 0x000ee80000300800 */
[----:B------:R-:W3:Y:S01]  /*46e10*/  LDL.LU R43, [R1+0x294] ;  /* 0x00029400012b7983 */ /* 0x000ee20000300800 */
[----:B-1----:R-:W-:Y:S01]  /*46e20*/  IMAD.MOV.U32 R8, RZ, RZ, R80 ;  /* 0x000000ffff087224 */ /* 0x002fe200078e0050 */
[----:B------:R-:W-:Y:S01]  /*46e30*/  MOV R11, R85 ;  /* 0x00000055000b7202 */ /* 0x000fe20000000f00 */
[----:B------:R-:W-:-:S02]  /*46e40*/  IMAD.MOV.U32 R9, RZ, RZ, R81 ;  /* 0x000000ffff097224 */ /* 0x000fc400078e0051 */
[----:B------:R-:W-:Y:S02]  /*46e50*/  IMAD.MOV.U32 R10, RZ, RZ, R84 ;  /* 0x000000ffff0a7224 */ /* 0x000fe400078e0054 */
[----:B------:R-:W-:Y:S02]  /*46e60*/  IMAD.MOV.U32 R84, RZ, RZ, R82 ;  /* 0x000000ffff547224 */ /* 0x000fe400078e0052 */
[----:B------:R-:W-:Y:S01]  /*46e70*/  IMAD.MOV.U32 R85, RZ, RZ, R83 ;  /* 0x000000ffff557224 */ /* 0x000fe200078e0053 */
[----:B----4-:R-:W-:Y:S04]  /*46e80*/  STS.128 [R3+0x100], R12 ;  /* 0x0001000c03007388 */ /* 0x010fe80000000c00 */
[----:B------:R-:W-:Y:S04]  /*46e90*/  STS.128 [R3+0x180], R20 ;  /* 0x0001801403007388 */ /* 0x000fe80000000c00 */
[----:B------:R-:W-:Y:S04]  /*46ea0*/  STS.128 [R3+0x200], R16 ;  /* 0x0002001003007388 */ /* 0x000fe80000000c00 */
[----:B--2---:R1:W-:Y:S04]  /*46eb0*/  STS.128 [R3+0x280], R4 ;  /* 0x0002800403007388 */ /* 0x0043e80000000c00 */
[----:B------:R-:W-:Y:S04]  /*46ec0*/  STS.128 [R3+0x300], R8 ;  /* 0x0003000803007388 */ /* 0x000fe80000000c00 */
[----:B------:R-:W-:Y:S04]  /*46ed0*/  STS.128 [R3+0x380], R84 ;  /* 0x0003805403007388 */ /* 0x000fe80000000c00 */
[----:B------:R-:W-:Y:S01]  /*46ee0*/  BAR.SYNC.DEFER_BLOCKING 0x0 ;  /* 0x0000000000007b1d */ /* 0x000fe20000010000 */
[----:B-1----:R-:W-:-:S05]  /*46ef0*/  IMAD.MOV.U32 R4, RZ, RZ, R128 ;  /* 0x000000ffff047224 */ /* 0x002fca00078e0080 */
[----:B------:R-:W1:Y:S04]  /*46f00*/  LDS.128 R212, [R208] ;  /* 0x00000000d0d47984 */ /* 0x000e680000000c00 */
[----:B------:R-:W-:Y:S04]  /*46f10*/  LDS.128 R20, [R208+0x400] ;  /* 0x00040000d0147984 */ /* 0x000fe80000000c00 */
[----:B------:R-:W-:Y:S04]  /*46f20*/  LDS.128 R32, [R2] ;  /* 0x0000000002207984 */ /* 0x000fe80000000c00 */
[----:B------:R-:W-:Y:S04]  /*46f30*/  LDS.128 R16, [R2+0x400] ;  /* 0x0004000002107984 */ /* 0x000fe80000000c00 */
[----:B------:R-:W-:Y:S04]  /*46f40*/  LDS.128 R28, [R0] ;  /* 0x00000000001c7984 */ /* 0x000fe80000000c00 */
[----:B------:R-:W-:Y:S04]  /*46f50*/  LDS.128 R12, [R0+0x400] ;  /* 0x00040000000c7984 */ /* 0x000fe80000000c00 */
[----:B------:R-:W-:Y:S04]  /*46f60*/  LDS.128 R24, [R252] ;  /* 0x00000000fc187984 */ /* 0x000fe80000000c00 */
[----:B------:R-:W-:Y:S01]  /*46f70*/  LDS.128 R8, [R252+0x400] ;  /* 0x00040000fc087984 */ /* 0x000fe20000000c00 */
[----:B------:R-:W-:-:S02]  /*46f80*/  IMAD.MOV.U32 R5, RZ, RZ, R129 ;  /* 0x000000ffff057224 */ /* 0x000fc400078e0081 */
[----:B------:R-:W-:Y:S02]  /*46f90*/  IMAD.MOV.U32 R6, RZ, RZ, R132 ;  /* 0x000000ffff067224 */ /* 0x000fe400078e0084 */
[----:B------:R-:W-:Y:S01]  /*46fa0*/  IMAD.MOV.U32 R7, RZ, RZ, R133 ;  /* 0x000000ffff077224 */ /* 0x000fe200078e0085 */
[----:B------:R-:W-:Y:S06]  /*46fb0*/  BAR.SYNC.DEFER_BLOCKING 0x0 ;  /* 0x0000000000007b1d */ /* 0x000fec0000010000 */
[----:B------:R2:W-:Y:S04]  /*46fc0*/  STS.128 [R3], R4 ;  /* 0x0000000403007388 */ /* 0x0005e80000000c00 */
[----:B--2---:R-:W2:Y:S04]  /*46fd0*/  LDL.LU R4, [R1+0x278] ;  /* 0x0002780001047983 */ /* 0x004ea80000300800 */
[----:B------:R-:W2:Y:S04]  /*46fe0*/  LDL.LU R5, [R1+0x27c] ;  /* 0x00027c0001057983 */ /* 0x000ea80000300800 */
[----:B------:R-:W2:Y:S04]  /*46ff0*/  LDL.LU R6, [R1+0x298] ;  /* 0x0002980001067983 */ /* 0x000ea80000300800 */
[----:B------:R-:W2:Y:S01]  /*47000*/  LDL.LU R7, [R1+0x29c] ;  /* 0x00029c0001077983 */ /* 0x000ea20000300800 */
        /* <DEDUP_REMOVED lines=17> */
[----:B------:R-:W-:-:S05]  /*47120*/  IMAD.MOV.U32 R197, RZ, RZ, R195 ;  /* 0x000000ffffc57224 */ /* 0x000fca00078e00c3 */
[----:B------:R-:W-:Y:S04]  /*47130*/  STS.128 [R3+0x180], R196 ;  /* 0x000180c403007388 */ /* 0x000fe80000000c00 */
[----:B---3--:R-:W-:Y:S04]  /*47140*/  STS.128 [R3+0x200], R40 ;  /* 0x0002002803007388 */ /* 0x008fe80000000c00 */
[----:B--2---:R2:W-:Y:S04]  /*47150*/  STS.128 [R3+0x280], R4 ;  /* 0x0002800403007388 */ /* 0x0045e80000000c00 */
[----:B--2---:R-:W2:Y:S04]  /*47160*/  LDL.LU R4, [R1+0x3f0] ;  /* 0x0003f00001047983 */ /* 0x004ea80000300800 */
[----:B------:R-:W2:Y:S04]  /*47170*/  LDL.LU R5, [R1+0x3f4] ;  /* 0x0003f40001057983 */ /* 0x000ea80000300800 */
[----:B------:R-:W2:Y:S04]  /*47180*/  LDL.LU R6, [R1+0x400] ;  /* 0x0004000001067983 */ /* 0x000ea80000300800 */
[----:B------:R-:W2:Y:S04]  /*47190*/  LDL.LU R7, [R1+0x404] ;  /* 0x0004040001077983 */ /* 0x000ea80000300800 */
[----:B------:R-:W3:Y:S04]  /*471a0*/  LDL.LU R68, [R1+0x3f8] ;  /* 0x0003f80001447983 */ /* 0x000ee80000300800 */
[----:B------:R-:W3:Y:S04]  /*471b0*/  LDL.LU R69, [R1+0x3fc] ;  /* 0x0003fc0001457983 */ /* 0x000ee80000300800 */
[----:B------:R-:W3:Y:S04]  /*471c0*/  LDL.LU R70, [R1+0x408] ;  /* 0x0004080001467983 */ /* 0x000ee80000300800 */
[----:B----4-:R-:W-:Y:S04]  /*471d0*/  STS.128 [R3+0x300], R36 ;  /* 0x0003002403007388 */ /* 0x010fe80000000c00 */
[----:B------:R-:W3:Y:S04]  /*471e0*/  LDL.LU R71, [R1+0x40c] ;  /* 0x00040c0001477983 */ /* 0x000ee80000300800 */
[----:B------:R-:W4:Y:S04]  /*471f0*/  LDL.LU R72, [R1+0x8d0] ;  /* 0x0008d00001487983 */ /* 0x000f280000300800 */
[----:B------:R-:W4:Y:S04]  /*47200*/  LDL.LU R73, [R1+0x8d4] ;  /* 0x0008d40001497983 */ /* 0x000f280000300800 */
[----:B------:R-:W-:Y:S04]  /*47210*/  STS.128 [R3+0x380], R44 ;  /* 0x0003802c03007388 */ /* 0x000fe80000000c00 */
[----:B------:R-:W-:Y:S06]  /*47220*/  BAR.SYNC.DEFER_BLOCKING 0x0 ;  /* 0x0000000000007b1d */ /* 0x000fec0000010000 */
[----:B------:R-:W4:Y:S04]  /*47230*/  LDL.LU R74, [R1+0x8e0] ;  /* 0x0008e000014a7983 */ /* 0x000f280000300800 */
[----:B------:R-:W4:Y:S04]  /*47240*/  LDL.LU R75, [R1+0x8e4] ;  /* 0x0008e400014b7983 */ /* 0x000f280000300800 */
[----:B------:R-:W4:Y:S04]  /*47250*/  LDL.LU R80, [R1+0x8d8] ;  /* 0x0008d80001507983 */ /* 0x000f280000300800 */
[----:B------:R-:W4:Y:S04]  /*47260*/  LDL.LU R81, [R1+0x8dc] ;  /* 0x0008dc0001517983 */ /* 0x000f280000300800 */
[----:B------:R-:W4:Y:S04]  /*47270*/  LDL.LU R82, [R1+0x8e8] ;  /* 0x0008e80001527983 */ /* 0x000f280000300800 */
[----:B------:R-:W1:Y:S04]  /*47280*/  LDS.128 R64, [R208] ;  /* 0x00000000d0407984 */ /* 0x000e680000000c00 */
[----:B------:R-:W-:Y:S04]  /*47290*/  LDS.128 R48, [R208+0x400] ;  /* 0x00040000d0307984 */ /* 0x000fe80000000c00 */
        /* <DEDUP_REMOVED lines=18> */
[----:B---3--:R-:W3:Y:S04]  /*473c0*/  LDL.LU R68, [R1+0x7f0] ;  /* 0x0007f00001447983 */ /* 0x008ee80000300800 */
[----:B------:R-:W3:Y:S04]  /*473d0*/  LDL.LU R69, [R1+0x7f4] ;  /* 0x0007f40001457983 */ /* 0x000ee80000300800 */
[----:B------:R-:W3:Y:S04]  /*473e0*/  LDL.LU R70, [R1+0x7d0] ;  /* 0x0007d00001467983 */ /* 0x000ee80000300800 */
[----:B----4-:R4:W-:Y:S04]  /*473f0*/  STS.128 [R3+0x100], R72 ;  /* 0x0001004803007388 */ /* 0x0109e80000000c00 */
[----:B------:R-:W3:Y:S04]  /*47400*/  LDL.LU R71, [R1+0x7d4] ;  /* 0x0007d40001477983 */ /* 0x000ee80000300800 */
[----:B----4-:R-:W4:Y:S04]  /*47410*/  LDL.LU R72, [R1+0x7f8] ;  /* 0x0007f80001487983 */ /* 0x010f280000300800 */
[----:B------:R-:W4:Y:S04]  /*47420*/  LDL.LU R73, [R1+0x7fc] ;  /* 0x0007fc0001497983 */ /* 0x000f280000300800 */
[----:B------:R-:W4:Y:S04]  /*47430*/  LDL.LU R74, [R1+0x7d8] ;  /* 0x0007d800014a7983 */ /* 0x000f280000300800 */
[----:B------:R-:W4:Y:S04]  /*47440*/  LDL.LU R75, [R1+0x7dc] ;  /* 0x0007dc00014b7983 */ /* 0x000f280000300800 */
[----:B------:R-:W-:Y:S04]  /*47450*/  STS.128 [R3+0x180], R80 ;  /* 0x0001805003007388 */ /* 0x000fe80000000c00 */
[----:B------:R-:W-:Y:S04]  /*47460*/  STS.128 [R3+0x200], R76 ;  /* 0x0002004c03007388 */ /* 0x000fe80000000c00 */
[----:B--2---:R2:W-:Y:S04]  /*47470*/  STS.128 [R3+0x280], R4 ;  /* 0x0002800403007388 */ /* 0x0045e80000000c00 */
[----:B--2---:R-:W2:Y:S04]  /*47480*/  LDL.LU R4, [R1+0xe20] ;  /* 0x000e200001047983 */ /* 0x004ea80000300800 */
[----:B------:R-:W2:Y:S04]  /*47490*/  LDL.LU R5, [R1+0xe24] ;  /* 0x000e240001057983 */ /* 0x000ea80000300800 */
[----:B------:R-:W2:Y:S04]  /*474a0*/  LDL.LU R6, [R1+0xdf0] ;  /* 0x000df00001067983 */ /* 0x000ea80000300800 */
[----:B------:R-:W2:Y:S04]  /*474b0*/  LDL.LU R7, [R1+0xdf4] ;  /* 0x000df40001077983 */ /* 0x000ea80000300800 */
[----:B------:R-:W2:Y:S04]  /*474c0*/  LDL.LU R108, [R1+0xe28] ;  /* 0x000e2800016c7983 */ /* 0x000ea80000300800 */
[----:B---3--:R-:W-:Y:S04]  /*474d0*/  STS.128 [R3+0x300], R68 ;  /* 0x0003004403007388 */ /* 0x008fe80000000c00 */
[----:B------:R-:W3:Y:S04]  /*474e0*/  LDL.LU R109, [R1+0xe2c] ;  /* 0x000e2c00016d7983 */ /* 0x000ee80000300800 */
[----:B------:R-:W3:Y:S04]  /*474f0*/  LDL.LU R110, [R1+0xdf8] ;  /* 0x000df800016e7983 */ /* 0x000ee80000300800 */
[----:B------:R-:W3:Y:S04]  /*47500*/  LDL.LU R111, [R1+0xdfc] ;  /* 0x000dfc00016f7983 */ /* 0x000ee80000300800 */
[----:B------:R-:W3:Y:S04]  /*47510*/  LDL.LU R112, [R1+0xc60] ;  /* 0x000c600001707983 */ /* 0x000ee80000300800 */
[----:B------:R-:W3:Y:S04]  /*47520*/  LDL.LU R113, [R1+0xc64] ;  /* 0x000c640001717983 */ /* 0x000ee80000300800 */
[----:B----4-:R-:W-:Y:S04]  /*47530*/  STS.128 [R3+0x380], R72 ;  /* 0x0003804803007388 */ /* 0x010fe80000000c00 */
        /* <DEDUP_REMOVED lines=8> */
[----:B------:R-:W1:Y:S04]  /*475c0*/  LDS.128 R100, [R2] ;  /* 0x0000000002647984 */ /* 0x000e680000000c00 */
[----:B------:R-:W-:Y:S04]  /*475d0*/  LDS.128 R76, [R2+0x400] ;  /* 0x00040000024c7984 */ /* 0x000fe80000000c00 */
[----:B------:R-:W1:Y:S04]  /*475e0*/  LDS.128 R96, [R0] ;  /* 0x0000000000607984 */ /* 0x000e680000000c00 */
[----:B------:R-:W-:Y:S04]  /*475f0*/  LDS.128 R72, [R0+0x400] ;  /* 0x0004000000487984 */ /* 0x000fe80000000c00 */
[----:B------:R-:W1:Y:S04]  /*47600*/  LDS.128 R84, [R252] ;  /* 0x00000000fc547984 */ /* 0x000e680000000c00 */
[----:B------:R-:W1:Y:S04]  /*47610*/  LDS.128 R68, [R252+0x400] ;  /* 0x00040000fc447984 */ /* 0x000e680000000c00 */
        /* <DEDUP_REMOVED lines=22> */
[----:B------:R-:W-:Y:S01]  /*47780*/  STS.128 [R3+0x200], R116 ;  /* 0x0002007403007388 */ /* 0x000fe20000000c00 */
[----:B------:R-:W-:-:S02]  /*47790*/  IMAD.MOV.U32 R158, RZ, RZ, R248 ;  /* 0x000000ffff9e7224 */ /* 0x000fc400078e00f8 */
[----:B------:R-:W-:Y:S01]  /*477a0*/  IMAD.MOV.U32 R159, RZ, RZ, R249 ;  /* 0x000000ffff9f7224 */ /* 0x000fe200078e00f9 */
[----:B--2---:R2:W-:Y:S04]  /*477b0*/  STS.128 [R3+0x280], R4 ;  /* 0x0002800403007388 */ /* 0x0045e80000000c00 */
[----:B--2---:R-:W2:Y:S04]  /*477c0*/  LDL.LU R4, [R1+0x5f0] ;  /* 0x0005f00001047983 */ /* 0x004ea80000300800 */
        /* <DEDUP_REMOVED lines=15> */
[----:B------:R-:W2:Y:S04]  /*478c0*/  LDL.LU R156, [R1] ;  /* 0x00000000019c7983 */ /* 0x000ea80000300800 */
[----:B------:R-:W2:Y:S04]  /*478d0*/  LDL.LU R157, [R1+0x4] ;  /* 0x00000400019d7983 */ /* 0x000ea80000300800 */
[----:B------:R-:W2:Y:S04]  /*478e0*/  LDL.LU R248, [R1+0x8] ;  /* 0x0000080001f87983 */ /* 0x000ea80000300800 */
[----:B------:R-:W2:Y:S04]  /*478f0*/  LDL.LU R249, [R1+0xc] ;  /* 0x00000c0001f97983 */ /* 0x000ea80000300800 */
[----:B---3--:R-:W-:Y:S04]  /*47900*/  STS.128 [R3+0x300], R108 ;  /* 0x0003006c03007388 */ /* 0x008fe80000000c00 */
[----:B----4-:R-:W-:Y:S04]  /*47910*/  STS.128 [R3+0x380], R112 ;  /* 0x0003807003007388 */ /* 0x010fe80000000c00 */
[----:B------:R-:W-:Y:S01]  /*47920*/  BAR.SYNC.DEFER_BLOCKING 0x0 ;  /* 0x0000000000007b1d */ /* 0x000fe20000010000 */
[----:B------:R-:W-:-:S02]  /*47930*/  IMAD.MOV.U32 R164, RZ, RZ, R138 ;  /* 0x000000ffffa47224 */ /* 0x000fc400078e008a */
[----:B------:R-:W-:Y:S02]  /*47940*/  IMAD.MOV.U32 R165, RZ, RZ, R139 ;  /* 0x000000ffffa57224 */ /* 0x000fe400078e008b */
[----:B------:R-:W-:Y:S01]  /*47950*/  IMAD.MOV.U32 R166, RZ, RZ, R142 ;  /* 0x000000ffffa67224 */ /* 0x000fe200078e008e */
[----:B------:R-:W3:Y:S01]  /*47960*/  LDL.LU R172, [R1+0x2c0] ;  /* 0x0002c00001ac7983 */ /* 0x000ee20000300800 */
[----:B------:R-:W-:-:S03]  /*47970*/  IMAD.MOV.U32 R167, RZ, RZ, R143 ;  /* 0x000000ffffa77224 */ /* 0x000fc600078e008f */
[----:B------:R-:W3:Y:S04]  /*47980*/  LDL.LU R173, [R1+0x2c4] ;  /* 0x0002c40001ad7983 */ /* 0x000ee80000300800 */
[----:B------:R-:W3:Y:S01]  /*47990*/  LDL.LU R174, [R1+0x2b0] ;  /* 0x0002b00001ae7983 */ /* 0x000ee20000300800 */
[----:B------:R-:W-:-:S03]  /*479a0*/  IMAD.MOV.U32 R168, RZ, RZ, R200 ;  /* 0x000000ffffa87224 */ /* 0x000fc600078e00c8 */
[----:B------:R-:W3:Y:S04]  /*479b0*/  LDL.LU R175, [R1+0x2b4] ;  /* 0x0002b40001af7983 */ /* 0x000ee80000300800 */
[----:B------:R-:W4:Y:S04]  /*479c0*/  LDS.128 R144, [R208] ;  /* 0x00000000d0907984 */ /* 0x000f280000000c00 */
[----:B------:R-:W-:Y:S04]  /*479d0*/  LDS.128 R120, [R208+0x400] ;  /* 0x00040000d0787984 */ /* 0x000fe80000000c00 */
[----:B------:R-:W-:Y:S04]  /*479e0*/  LDS.128 R132, [R2] ;  /* 0x0000000002847984 */ /* 0x000fe80000000c00 */
[----:B------:R-:W-:Y:S04]  /*479f0*/  LDS.128 R116, [R2+0x400] ;  /* 0x0004000002747984 */ /* 0x000fe80000000c00 */
[----:B------:R-:W-:Y:S04]  /*47a00*/  LDS.128 R124, [R0] ;  /* 0x00000000007c7984 */ /* 0x000fe80000000c00 */
[----:B------:R-:W-:Y:S04]  /*47a10*/  LDS.128 R112, [R0+0x400] ;  /* 0x0004000000707984 */ /* 0x000fe80000000c00 */
[----:B------:R-:W-:Y:S04]  /*47a20*/  LDS.128 R128, [R252] ;  /* 0x00000000fc807984 */ /* 0x000fe80000000c00 */
[----:B------:R-:W-:Y:S04]  /*47a30*/  LDS.128 R108, [R252+0x400] ;  /* 0x00040000fc6c7984 */ /* 0x000fe80000000c00 */
[----:B------:R-:W-:Y:S01]  /*47a40*/  BAR.SYNC.DEFER_BLOCKING 0x0 ;  /* 0x0000000000007b1d */ /* 0x000fe20000010000 */
[----:B------:R-:W-:Y:S01]  /*47a50*/  IMAD.MOV.U32 R169, RZ, RZ, R201 ;  /* 0x000000ffffa97224 */ /* 0x000fe200078e00c9 */
[----:B------:R-:W-:Y:S01]  /*47a60*/  MOV R170, R204 ;  /* 0x000000cc00aa7202 */ /* 0x000fe20000000f00 */
[----:B------:R-:W-:-:S03]  /*47a70*/  IMAD.MOV.U32 R171, RZ, RZ, R205 ;  /* 0x000000ffffab7224 */ /* 0x000fc600078e00cd */
[----:B--2---:R2:W-:Y:S04]  /*47a80*/  STS.128 [R3], R4 ;  /* 0x0000000403007388 */ /* 0x0045e80000000c00 */
[----:B------:R-:W-:Y:S01]  /*47a90*/  STS.128 [R3+0x80], R148 ;  /* 0x0000809403007388 */ /* 0x000fe20000000c00 */
[----:B--2---:R-:W-:Y:S02]  /*47aa0*/  IMAD.MOV.U32 R4, RZ, RZ, R88 ;  /* 0x000000ffff047224 */ /* 0x004fe400078e0058 */
[----:B------:R-:W-:Y:S02]  /*47ab0*/  IMAD.MOV.U32 R5, RZ, RZ, R89 ;  /* 0x000000ffff057224 */ /* 0x000fe400078e0059 */
[----:B------:R-:W-:Y:S02]  /*47ac0*/  IMAD.MOV.U32 R6, RZ, RZ, R92 ;  /* 0x000000ffff067224 */ /* 0x000fe400078e005c */
[----:B------:R-:W-:Y:S01]  /*47ad0*/  IMAD.MOV.U32 R7, RZ, RZ, R93 ;  /* 0x000000ffff077224 */ /* 0x000fe200078e005d */
[----:B------:R-:W-:Y:S01]  /*47ae0*/  MOV R93, R91 ;  /* 0x0000005b005d7202 */ /* 0x000fe20000000f00 */
[----:B------:R-:W-:Y:S01]  /*47af0*/  IMAD.MOV.U32 R92, RZ, RZ, R90 ;  /* 0x000000ffff5c7224 */ /* 0x000fe200078e005a */
[----:B------:R-:W-:Y:S04]  /*47b00*/  STS.128 [R3+0x100], R152 ;  /* 0x0001009803007388 */ /* 0x000fe80000000c00 */
[----:B------:R-:W-:Y:S04]  /*47b10*/  STS.128 [R3+0x180], R160 ;  /* 0x000180a003007388 */ /* 0x000fe80000000c00 */
[----:B------:R-:W-:Y:S04]  /*47b20*/  STS.128 [R3+0x200], R156 ;  /* 0x0002009c03007388 */ /* 0x000fe80000000c00 */
[----:B------:R-:W-:Y:S04]  /*47b30*/  STS.128 [R3+0x280], R248 ;  /* 0x000280f803007388 */ /* 0x000fe80000000c00 */
[----:B------:R2:W-:Y:S04]  /*47b40*/  STS.128 [R3+0x300], R4 ;  /* 0x0003000403007388 */ /* 0x0005e80000000c00 */
[----:B------:R-:W-:Y:S04]  /*47b50*/  STS.128 [R3+0x380], R92 ;  /* 0x0003805c03007388 */ /* 0x000fe80000000c00 */
[----:B------:R-:W-:Y:S01]  /*47b60*/  BAR.SYNC.DEFER_BLOCKING 0x0 ;  /* 0x0000000000007b1d */ /* 0x000fe20000010000 */
[----:B--2---:R-:W-:-:S02]  /*47b70*/  IMAD.MOV.U32 R4, RZ, RZ, R136 ;  /* 0x000000ffff047224 */ /* 0x004fc400078e0088 */
[----:B------:R-:W-:Y:S02]  /*47b80*/  IMAD.MOV.U32 R5, RZ, RZ, R137 ;  /* 0x000000ffff057224 */ /* 0x000fe400078e0089 */
[----:B------:R-:W-:Y:S02]  /*47b90*/  IMAD.MOV.U32 R6, RZ, RZ, R140 ;  /* 0x000000ffff067224 */ /* 0x000fe400078e008c */
[----:B------:R-:W-:Y:S01]  /*47ba0*/  IMAD.MOV.U32 R7, RZ, RZ, R141 ;  /* 0x000000ffff077224 */ /* 0x000fe200078e008d */
[----:B------:R-:W2:Y:S04]  /*47bb0*/  LDS.128 R160, [R208] ;  /* 0x00000000d0a07984 */ /* 0x000ea80000000c00 */
        /* <DEDUP_REMOVED lines=8> */
[----:B------:R1:W-:Y:S04]  /*47c40*/  STS.128 [R3], R4 ;  /* 0x0000000403007388 */ /* 0x0003e80000000c00 */
[----:B------:R2:W-:Y:S04]  /*47c50*/  STS.128 [R3+0x80], R164 ;  /* 0x000080a403007388 */ /* 0x0005e80000000c00 */
[----:B------:R2:W-:Y:S04]  /*47c60*/  STS.128 [R3+0x100], R168 ;  /* 0x000100a803007388 */ /* 0x0005e80000000c00 */
[----:B-1----:R-:W4:Y:S04]  /*47c70*/  LDL.LU R4, [R1+0x2c8] ;  /* 0x0002c80001047983 */ /* 0x002f280000300800 */
[----:B------:R-:W4:Y:S04]  /*47c80*/  LDL.LU R5, [R1+0x2cc] ;  /* 0x0002cc0001057983 */ /* 0x000f280000300800 */
[----:B------:R-:W4:Y:S04]  /*47c90*/  LDL.LU R6, [R1+0x2b8] ;  /* 0x0002b80001067983 */ /* 0x000f280000300800 */
[----:B------:R-:W4:Y:S04]  /*47ca0*/  LDL.LU R7, [R1+0x2bc] ;  /* 0x0002bc0001077983 */ /* 0x000f280000300800 */
[----:B--2---:R-:W2:Y:S04]  /*47cb0*/  LDL.LU R164, [R1+0x710] ;  /* 0x0007100001a47983 */ /* 0x004ea80000300800 */
[----:B------:R-:W2:Y:S04]  /*47cc0*/  LDL.LU R165, [R1+0x714] ;  /* 0x0007140001a57983 */ /* 0x000ea80000300800 */
[----:B------:R-:W2:Y:S04]  /*47cd0*/  LDL.LU R166, [R1+0x700] ;  /* 0x0007000001a67983 */ /* 0x000ea80000300800 */
[----:B------:R-:W2:Y:S04]  /*47ce0*/  LDL.LU R167, [R1+0x704] ;  /* 0x0007040001a77983 */ /* 0x000ea80000300800 */
[----:B------:R-:W2:Y:S04]  /*47cf0*/  LDL.LU R168, [R1+0x718] ;  /* 0x0007180001a87983 */ /* 0x000ea80000300800 */
[----:B------:R-:W2:Y:S04]  /*47d00*/  LDL.LU R169, [R1+0x71c] ;  /* 0x00071c0001a97983 */ /* 0x000ea80000300800 */
[----:B------:R-:W2:Y:S04]  /*47d10*/  LDL.LU R170, [R1+0x708] ;  /* 0x0007080001aa7983 */ /* 0x000ea80000300800 */
[----:B------:R-:W2:Y:S01]  /*47d20*/  LDL.LU R171, [R1+0x70c] ;  /* 0x00070c0001ab7983 */ /* 0x000ea20000300800 */
[----:B------:R-:W-:-:S02]  /*47d30*/  IMAD.MOV.U32 R204, RZ, RZ, R202 ;  /* 0x000000ffffcc7224 */ /* 0x000fc400078e00ca */
[----:B------:R-:W-:-:S05]  /*47d40*/  IMAD.MOV.U32 R205, RZ, RZ, R203 ;  /* 0x000000ffffcd7224 */ /* 0x000fca00078e00cb */
[----:B------:R-:W-:Y:S04]  /*47d50*/  STS.128 [R3+0x180], R204 ;  /* 0x000180cc03007388 */ /* 0x000fe80000000c00 */
[----:B---3--:R-:W-:Y:S01]  /*47d60*/  STS.128 [R3+0x200], R172 ;  /* 0x000200ac03007388 */ /* 0x008fe20000000c00 */
[----:B------:R-:W-:Y:S02]  /*47d70*/  IMAD.MOV.U32 R178, RZ, RZ, R240 ;  /* 0x000000ffffb27224 */ /* 0x000fe400078e00f0 */
[----:B------:R-:W-:Y:S01]  /*47d80*/  IMAD.MOV.U32 R179, RZ, RZ, R241 ;  /* 0x000000ffffb37224 */ /* 0x000fe200078e00f1 */
[----:B----4-:R1:W-:Y:S04]  /*47d90*/  STS.128 [R3+0x280], R4 ;  /* 0x0002800403007388 */ /* 0x0103e80000000c00 */
[----:B-1----:R-:W3:Y:S04]  /*47da0*/  LDL.LU R4, [R1+0x420] ;  /* 0x0004200001047983 */ /* 0x002ee80000300800 */
[----:B------:R-:W3:Y:S04]  /*47db0*/  LDL.LU R5, [R1+0x424] ;  /* 0x0004240001057983 */ /* 0x000ee80000300800 */
[----:B--2---:R-:W-:Y:S04]  /*47dc0*/  STS.128 [R3+0x300], R164 ;  /* 0x000300a403007388 */ /* 0x004fe80000000c00 */
[----:B------:R-:W3:Y:S04]  /*47dd0*/  LDL.LU R6, [R1+0x410] ;  /* 0x0004100001067983 */ /* 0x000ee80000300800 */
[----:B------:R1:W-:Y:S04]  /*47de0*/  STS.128 [R3+0x380], R168 ;  /* 0x000380a803007388 */ /* 0x0003e80000000c00 */
[----:B------:R-:W3:Y:S04]  /*47df0*/  LDL.LU R7, [R1+0x414] ;  /* 0x0004140001077983 */ /* 0x000ee80000300800 */
[----:B------:R-:W-:Y:S06]  /*47e00*/  BAR.SYNC.DEFER_BLOCKING 0x0 ;  /* 0x0000000000007b1d */ /* 0x000fec0000010000 */
[----:B-1----:R-:W2:Y:S04]  /*47e10*/  LDL.LU R168, [R1+0x428] ;  /* 0x0004280001a87983 */ /* 0x002ea80000300800 */
        /* <DEDUP_REMOVED lines=26> */
[----:B---3--:R3:W-:Y:S04]  /*47fc0*/  STS.128 [R3], R4 ;  /* 0x0000000403007388 */ /* 0x0087e80000000c00 */
[----:B---3--:R-:W3:Y:S04]  /*47fd0*/  LDL.LU R4, [R1+0x7c0] ;  /* 0x0007c00001047983 */ /* 0x008ee80000300800 */
[----:B------:R-:W3:Y:S04]  /*47fe0*/  LDL.LU R5, [R1+0x7c4] ;  /* 0x0007c40001057983 */ /* 0x000ee80000300800 */
[----:B--2---:R-:W-:Y:S04]  /*47ff0*/  STS.128 [R3+0x80], R168 ;  /* 0x000080a803007388 */ /* 0x004fe80000000c00 */
[----:B------:R-:W3:Y:S04]  /*48000*/  LDL.LU R6, [R1+0x7a0] ;  /* 0x0007a00001067983 */ /* 0x000ee80000300800 */
[----:B------:R-:W3:Y:S04]  /*48010*/  LDL.LU R7, [R1+0x7a4] ;  /* 0x0007a40001077983 */ /* 0x000ee80000300800 */
[----:B----4-:R2:W-:Y:S04]  /*48020*/  STS.128 [R3+0x100], R164 ;  /* 0x000100a403007388 */ /* 0x0105e80000000c00 */
[----:B--2---:R-:W2:Y:S04]  /*48030*/  LDL.LU R164, [R1+0x7c8] ;  /* 0x0007c80001a47983 */ /* 0x004ea80000300800 */
[----:B------:R-:W2:Y:S04]  /*48040*/  LDL.LU R165, [R1+0x7cc] ;  /* 0x0007cc0001a57983 */ /* 0x000ea80000300800 */
[----:B------:R-:W4:Y:S04]  /*48050*/  LDL.LU R249, [R1+0x159c] ;  /* 0x00159c0001f97983 */ /* 0x000f280000300800 */
[----:B------:R-:W2:Y:S04]  /*48060*/  LDL.LU R166, [R1+0x7a8] ;  /* 0x0007a80001a67983 */ /* 0x000ea80000300800 */
[----:B------:R-:W2:Y:S04]  /*48070*/  LDL.LU R167, [R1+0x7ac] ;  /* 0x0007ac0001a77983 */ /* 0x000ea80000300800 */
[----:B------:R1:W-:Y:S04]  /*48080*/  STS.128 [R3+0x180], R172 ;  /* 0x000180ac03007388 */ /* 0x0003e80000000c00 */
[----:B------:R-:W-:Y:S04]  /*48090*/  STS.128 [R3+0x200], R176 ;  /* 0x000200b003007388 */ /* 0x000fe80000000c00 */
[----:B------:R1:W-:Y:S04]  /*480a0*/  STS.128 [R3+0x280], R240 ;  /* 0x000280f003007388 */ /* 0x0003e80000000c00 */
        /* <DEDUP_REMOVED lines=13> */
[----:B------:R-:W-:-:S02]  /*48180*/  IMAD R2, R250, c[0x0][0x194], RZ ;  /* 0x00006500fa027a24 */ /* 0x000fc400078e02ff */
[----:B------:R-:W-:Y:S01]  /*48190*/  IMAD.MOV.U32 R169, RZ, RZ, c[0x0][0x194] ;  /* 0x00006500ffa97624 */ /* 0x000fe200078e00ff */
[----:B------:R-:W-:-:S03]  /*481a0*/  ISETP.GE.AND P3, PT, R250, c[0x0][0x178], PT ;  /* 0x00005e00fa007a0c */ /* 0x000fc60003f66270 */
[----:B------:R-:W-:Y:S01]  /*481b0*/  IMAD R0, R169, 0x40, R2 ;  /* 0x00000040a9007824 */ /* 0x000fe200078e0202 */
[C---:B------:R-:W-:Y:S02]  /*481c0*/  ISETP.GE.AND P1, PT, R251.reuse, c[0x0][0x17c], PT ;  /* 0x00005f00fb007a0c */ /* 0x040fe40003f26270 */
[C---:B------:R-:W-:Y:S01]  /*481d0*/  ISETP.LT.AND P3, PT, R251.reuse, c[0x0][0x17c], !P3 ;  /* 0x00005f00fb007a0c */ /* 0x040fe20005f61270 */
[----:B------:R-:W-:-:S05]  /*481e0*/  IMAD R168, R251, c[0x0][0x198], RZ ;  /* 0x00006600fba87a24 */ /* 0x000fca00078e02ff */
[----:B------:R-:W-:Y:S01]  /*481f0*/  IADD3 R172, R168, c[0x0][0x198], RZ ;  /* 0x00006600a8ac7a10 */ /* 0x000fe20007ffe0ff */
[----:B---3--:R1:W-:Y:S02]  /*48200*/  STS.128 [R3+0x300], R4 ;  /* 0x0003000403007388 */ /* 0x0083e40000000c00 */
[----:B-1----:R-:W-:Y:S01]  /*48210*/  LEA R6, P6, R0, c[0x0][0x170], 0x2 ;  /* 0x00005c0000067a11 */ /* 0x002fe200078c10ff */
[----:B------:R-:W-:-:S03]  /*48220*/  IMAD R5, R169, 0x40, R0 ;  /* 0x00000040a9057824 */ /* 0x000fc600078e0200 */
[----:B------:R-:W-:Y:S01]  /*48230*/  LEA.HI.X.SX32 R7, R0, c[0x0][0x174], 0x2, P6 ;  /* 0x00005d0000077a11 */ /* 0x000fe200030f16ff */
[----:B--2---:R1:W-:Y:S04]  /*48240*/  STS.128 [R3+0x380], R164 ;  /* 0x000380a403007388 */ /* 0x0043e80000000c00 */
[----:B------:R-:W-:Y:S01]  /*48250*/  BAR.SYNC.DEFER_BLOCKING 0x0 ;  /* 0x0000000000007b1d */ /* 0x000fe20000010000 */
[----:B----4-:R-:W-:Y:S02]  /*48260*/  ISETP.LT.AND P5, PT, R249, c[0x0][0x178], !P1 ;  /* 0x00005e00f9007a0c */ /* 0x010fe40004fa1270 */
[----:B-1----:R-:W-:-:S04]  /*48270*/  LEA R164, P2, R2, c[0x0][0x170], 0x2 ;  /* 0x00005c0002a47a11 */ /* 0x002fc800078410ff */
[----:B------:R-:W-:Y:S01]  /*48280*/  LEA.HI.X.SX32 R165, R2, c[0x0][0x174], 0x2, P2 ;  /* 0x00005d0002a57a11 */ /* 0x000fe200010f16ff */
[----:B------:R-:W-:Y:S01]  /*48290*/  IMAD.WIDE R2, R168, 0x4, R6 ;  /* 0x00000004a8027825 */ /* 0x000fe200078e0206 */
[----:B------:R-:W-:-:S03]  /*482a0*/  LEA R4, P6, R5, c[0x0][0x170], 0x2 ;  /* 0x00005c0005047a11 */ /* 0x000fc600078c10ff */
[----:B------:R-:W-:Y:S01]  /*482b0*/  IMAD.WIDE R166, R168, 0x4, R164 ;  /* 0x00000004a8a67825 */ /* 0x000fe200078e02a4 */
[----:B------:R-:W-:-:S03]  /*482c0*/  ISETP.LT.AND P2, PT, R248, c[0x0][0x178], !P1 ;  /* 0x00005e00f8007a0c */ /* 0x000fc60004f41270 */
[----:B------:R-:W-:Y:S01]  /*482d0*/  IMAD R0, R169, 0x40, R5 ;  /* 0x00000040a9007824 */ /* 0x000fe200078e0205 */
[----:B------:R-:W-:Y:S01]  /*482e0*/  LEA.HI.X.SX32 R5, R5, c[0x0][0x174], 0x2, P6 ;  /* 0x00005d0005057a11 */ /* 0x000fe200030f16ff */
[----:B------:R1:W-:Y:S01]  /*482f0*/  @P3 STG.E [R166.64], R173 ;  /* 0x000000ada6003986 */ /* 0x0003e2000c101904 */
[----:B------:R-:W-:-:S03]  /*48300*/  ISETP.LT.AND P6, PT, R250, c[0x0][0x178], !P0 ;  /* 0x00005e00fa007a0c */ /* 0x000fc600047c1270 */
[----:B------:R2:W-:Y:S01]  /*48310*/  @P5 STG.E [R2.64], R170 ;  /* 0x000000aa02005986 */ /* 0x0005e2000c101904 */
[----:B------:R-:W-:Y:S01]  /*48320*/  ISETP.LT.AND P5, PT, R249, c[0x0][0x178], !P0 ;  /* 0x00005e00f9007a0c */ /* 0x000fe200047a1270 */
[----:B-1----:R-:W-:Y:S01]  /*48330*/  IMAD.WIDE R166, R168, 0x4, R4 ;  /* 0x00000004a8a67825 */ /* 0x002fe200078e0204 */
[----:B--2---:R-:W-:-:S04]  /*48340*/  LEA R2, P3, R0, c[0x0][0x170], 0x2 ;  /* 0x00005c0000027a11 */ /* 0x004fc800078610ff */
[----:B------:R-:W-:Y:S01]  /*48350*/  LEA.HI.X.SX32 R3, R0, c[0x0][0x174], 0x2, P3 ;  /* 0x00005d0000037a11 */ /* 0x000fe200018f16ff */
[----:B------:R1:W-:Y:S01]  /*48360*/  @P2 STG.E [R166.64], R171 ;  /* 0x000000aba6002986 */ /* 0x0003e2000c101904 */
[----:B------:R-:W-:-:S03]  /*48370*/  ISETP.LT.AND P1, PT, R178, c[0x0][0x178], !P1 ;  /* 0x00005e00b2007a0c */ /* 0x000fc60004f21270 */
[----:B-1----:R-:W-:-:S04]  /*48380*/  IMAD.WIDE R166, R168, 0x4, R2 ;  /* 0x00000004a8a67825 */ /* 0x002fc800078e0202 */
[----:B------:R-:W-:-:S04]  /*48390*/  IMAD.WIDE R168, R172, 0x4, R164 ;  /* 0x00000004aca87825 */ /* 0x000fc800078e02a4 */
[----:B------:R-:W-:Y:S02]  /*483a0*/  IMAD.WIDE R170, R172, 0x4, R6 ;  /* 0x00000004acaa7825 */ /* 0x000fe400078e0206 */
[----:B------:R-:W-:Y:S04]  /*483b0*/  @P1 STG.E [R166.64], R174 ;  /* 0x000000aea6001986 */ /* 0x000fe8000c101904 */
[----:B------:R1:W-:Y:S04]  /*483c0*/  @P6 STG.E [R168.64], R246 ;  /* 0x000000f6a8006986 */ /* 0x0003e8000c101904 */
[----:B------:R2:W-:Y:S04]  /*483d0*/  @P5 STG.E [R170.64], R245 ;  /* 0x000000f5aa005986 */ /* 0x0005e8000c101904 */
[----:B-1----:R-:W3:Y:S04]  /*483e0*/  LDL.LU R246, [R1+0x110] ;  /* 0x0001100001f67983 */ /* 0x002ee80000300800 */
[----:B--2---:R-:W2:Y:S01]  /*483f0*/  LDL.LU R245, [R1+0x594] ;  /* 0x0005940001f57983 */ /* 0x004ea20000300800 */
[----:B------:R-:W-:Y:S01]  /*48400*/  ISETP.LT.AND P3, PT, R248, c[0x0][0x178], !P0 ;  /* 0x00005e00f8007a0c */ /* 0x000fe20004761270 */
[----:B------:R-:W-:Y:S01]  /*48410*/  IMAD.WIDE R168, R172, 0x4, R4 ;  /* 0x00000004aca87825 */ /* 0x000fe200078e0204 */
[----:B------:R-:W-:-:S02]  /*48420*/  ISETP.LT.AND P0, PT, R178, c[0x0][0x178], !P0 ;  /* 0x00005e00b2007a0c */ /* 0x000fc40004701270 */
[----:B------:R-:W-:Y:S02]  /*48430*/  IADD3 R0, R251, 0x3, RZ ;  /* 0x00000003fb007810 */ /* 0x000fe40007ffe0ff */
[----:B------:R-:W-:-:S07]  /*48440*/  ISETP.LT.AND P1, PT, R250, c[0x0][0x178], !P4 ;  /* 0x00005e00fa007a0c */ /* 0x000fce0006721270 */
[----:B------:R1:W-:Y:S01]  /*48450*/  @P3 STG.E [R168.64], R244 ;  /* 0x000000f4a8003986 */ /* 0x0003e2000c101904 */
[----:B------:R-:W-:Y:S01]  /*48460*/  ISETP.GE.AND P2, PT, R0, c[0x0][0x17c], PT ;  /* 0x00005f0000007a0c */ /* 0x000fe20003f46270 */
[C---:B------:R-:W-:Y:S01]  /*48470*/  IMAD.WIDE R166, R172.reuse, 0x4, R2 ;  /* 0x00000004aca67825 */ /* 0x040fe200078e0202 */
[----:B------:R-:W-:Y:S01]  /*48480*/  IADD3 R0, R172, c[0x0][0x198], RZ ;  /* 0x00006600ac007a10 */ /* 0x000fe20007ffe0ff */
[----:B-1----:R-:W4:Y:S01]  /*48490*/  LDL.LU R244, [R1+0x534] ;  /* 0x0005340001f47983 */ /* 0x002f220000300800 */
[----:B------:R-:W-:-:S03]  /*484a0*/  ISETP.LT.AND P5, PT, R249, c[0x0][0x178], !P4 ;  /* 0x00005e00f9007a0c */ /* 0x000fc600067a1270 */
[----:B------:R-:W-:Y:S01]  /*484b0*/  IMAD.WIDE R170, R0, 0x4, R164 ;  /* 0x0000000400aa7825 */ /* 0x000fe200078e02a4 */
[----:B------:R-:W-:Y:S01]  /*484c0*/  ISETP.LT.AND P6, PT, R248, c[0x0][0x178], !P4 ;  /* 0x00005e00f8007a0c */ /* 0x000fe200067c1270 */
[----:B------:R1:W-:Y:S04]  /*484d0*/  @P0 STG.E [R166.64], R247 ;  /* 0x000000f7a6000986 */ /* 0x0003e8000c101904 */
[----:B------:R-:W4:Y:S01]  /*484e0*/  LDL.LU R177, [R1+0x2e4] ;  /* 0x0002e40001b17983 */ /* 0x000f220000300800 */
[----:B------:R-:W-:Y:S01]  /*484f0*/  ISETP.LT.AND P4, PT, R178, c[0x0][0x178], !P4 ;  /* 0x00005e00b2007a0c */ /* 0x000fe20006781270 */
[----:B------:R-:W-:Y:S02]  /*48500*/  IMAD.WIDE R168, R0, 0x4, R6 ;  /* 0x0000000400a87825 */ /* 0x000fe400078e0206 */
[----:B------:R1:W-:Y:S04]  /*48510*/  @P1 STG.E [R170.64], R242 ;  /* 0x000000f2aa001986 */ /* 0x0003e8000c101904 */
[----:B-1----:R-:W4:Y:S01]  /*48520*/  LDL.LU R247, [R1+0x114] ;  /* 0x0001140001f77983 */ /* 0x002f220000300800 */
[----:B------:R-:W-:-:S03]  /*48530*/  ISETP.LT.AND P1, PT, R250, c[0x0][0x178], !P2 ;  /* 0x00005e00fa007a0c */ /* 0x000fc60005721270 */
[----:B------:R-:W4:Y:S01]  /*48540*/  LDL.LU R243, [R1+0x5e0] ;  /* 0x0005e00001f37983 */ /* 0x000f220000300800 */
[----:B------:R-:W-:-:S03]  /*48550*/  IMAD.WIDE R166, R0, 0x4, R4 ;  /* 0x0000000400a67825 */ /* 0x000fc600078e0204 */
[----:B------:R-:W4:Y:S01]  /*48560*/  LDL.LU R174, [R1+0x560] ;  /* 0x0005600001ae7983 */ /* 0x000f220000300800 */
[----:B------:R-:W-:-:S03]  /*48570*/  IADD3 R172, R0, c[0x0][0x198], RZ ;  /* 0x0000660000ac7a10 */ /* 0x000fc60007ffe0ff */
[----:B------:R-:W4:Y:S01]  /*48580*/  LDL.LU R179, [R1+0x3d0] ;  /* 0x0003d00001b37983 */ /* 0x000f220000300800 */
[----:B------:R-:W-:-:S03]  /*48590*/  IMAD.WIDE R170, R0, 0x4, R2 ;  /* 0x0000000400aa7825 */ /* 0x000fc600078e0202 */
[----:B------:R-:W-:Y:S04]  /*485a0*/  @P5 STG.E [R168.64], R176 ;  /* 0x000000b0a8005986 */ /* 0x000fe8000c101904 */
[----:B------:R1:W-:Y:S02]  /*485b0*/  @P6 STG.E [R166.64], R175 ;  /* 0x000000afa6006986 */ /* 0x0003e4000c101904 */
[C---:B-1----:R-:W-:Y:S02]  /*485c0*/  IMAD.WIDE R166, R172.reuse, 0x4, R164 ;  /* 0x00000004aca67825 */ /* 0x042fe400078e02a4 */
[----:B------:R-:W4:Y:S04]  /*485d0*/  LDL.LU R175, [R1+0x1b0] ;  /* 0x0001b00001af7983 */ /* 0x000f280000300800 */
[----:B---3--:R1:W-:Y:S04]  /*485e0*/  @P4 STG.E [R170.64], R246 ;  /* 0x000000f6aa004986 */ /* 0x0083e8000c101904 */
[----:B--2---:R2:W-:Y:S04]  /*485f0*/  @P1 STG.E [R166.64], R245 ;  /* 0x000000f5a6001986 */ /* 0x0045e8000c101904 */
[----:B-1----:R-:W3:Y:S04]  /*48600*/  LDL.LU R246, [R1+0x5e4] ;  /* 0x0005e40001f67983 */ /* 0x002ee80000300800 */
[----:B--2---:R-:W2:Y:S01]  /*48610*/  LDL.LU R245, [R1+0x564] ;  /* 0x0005640001f57983 */ /* 0x004ea20000300800 */
[----:B------:R-:W-:Y:S01]  /*48620*/  ISETP.LT.AND P0, PT, R249, c[0x0][0x178], !P2 ;  /* 0x00005e00f9007a0c */ /* 0x000fe20005701270 */
[----:B------:R-:W-:Y:S01]  /*48630*/  IMAD.WIDE R168, R172, 0x4, R6 ;  /* 0x00000004aca87825 */ /* 0x000fe200078e0206 */
[----:B------:R-:W-:-:S02]  /*48640*/  IADD3 R173, R251, 0x4, RZ ;  /* 0x00000004fbad7810 */ /* 0x000fc40007ffe0ff */
[----:B------:R-:W-:Y:S02]  /*48650*/  ISETP.LT.AND P6, PT, R248, c[0x0][0x178], !P2 ;  /* 0x00005e00f8007a0c */ /* 0x000fe400057c1270 */
[----:B------:R-:W-:Y:S02]  /*48660*/  ISETP.GE.AND P3, PT, R173, c[0x0][0x17c], PT ;  /* 0x00005f00ad007a0c */ /* 0x000fe40003f66270 */
[----:B------:R-:W-:Y:S02]  /*48670*/  ISETP.LT.AND P2, PT, R178, c[0x0][0x178], !P2 ;  /* 0x00005e00b2007a0c */ /* 0x000fe40005741270 */
[----:B------:R-:W-:-:S03]  /*48680*/  ISETP.LT.AND P4, PT, R250, c[0x0][0x178], !P3 ;  /* 0x00005e00fa007a0c */ /* 0x000fc60005f81270 */
[----:B----4-:R1:W-:Y:S01]  /*48690*/  @P0 STG.E [R168.64], R244 ;  /* 0x000000f4a8000986 */ /* 0x0103e2000c101904 */
[----:B------:R-:W-:Y:S01]  /*486a0*/  ISETP.LT.AND P5, PT, R249, c[0x0][0x178], !P3 ;  /* 0x00005e00f9007a0c */ /* 0x000fe20005fa1270 */
[C---:B------:R-:W-:Y:S01]  /*486b0*/  IMAD.WIDE R166, R172.reuse, 0x4, R4 ;  /* 0x00000004aca67825 */ /* 0x040fe200078e0204 */
[----:B------:R-:W-:Y:S02]  /*486c0*/  IADD3 R170, R251, 0x5, RZ ;  /* 0x00000005fbaa7810 */ /* 0x000fe40007ffe0ff */
[----:B------:R-:W-:Y:S02]  /*486d0*/  IADD3 R0, R172, c[0x0][0x198], RZ ;  /* 0x00006600ac007a10 */ /* 0x000fe40007ffe0ff */
[----:B------:R-:W-:Y:S01]  /*486e0*/  ISETP.LT.AND P0, PT, R248, c[0x0][0x178], !P3 ;  /* 0x00005e00f8007a0c */ /* 0x000fe20005f01270 */
[----:B-1----:R-:W4:Y:S01]  /*486f0*/  LDL.LU R244, [R1+0x3d4] ;  /* 0x0003d40001f47983 */ /* 0x002f220000300800 */
[----:B------:R-:W-:Y:S01]  /*48700*/  IMAD.WIDE R168, R172, 0x4, R2 ;  /* 0x00000004aca87825 */ /* 0x000fe200078e0202 */
[----:B------:R-:W-:-:S02]  /*48710*/  ISETP.GE.AND P1, PT, R170, c[0x0][0x17c], PT ;  /* 0x00005f00aa007a0c */ /* 0x000fc40003f26270 */
[----:B------:R1:W-:Y:S01]  /*48720*/  @P6 STG.E [R166.64], R177 ;  /* 0x000000b1a6006986 */ /* 0x0003e2000c101904 */
[----:B------:R-:W-:Y:S01]  /*48730*/  IMAD.WIDE R170, R0, 0x4, R164 ;  /* 0x0000000400aa7825 */ /* 0x000fe200078e02a4 */
[----:B------:R-:W-:Y:S02]  /*48740*/  ISETP.LT.AND P3, PT, R178, c[0x0][0x178], !P3 ;  /* 0x00005e00b2007a0c */ /* 0x000fe40005f61270 */
[----:B------:R1:W-:Y:S01]  /*48750*/  @P2 STG.E [R168.64], R247 ;  /* 0x000000f7a8002986 */ /* 0x0003e2000c101904 */
[----:B------:R-:W-:Y:S01]  /*48760*/  IMAD.WIDE R172, R0, 0x4, R6 ;  /* 0x0000000400ac7825 */ /* 0x000fe200078e0206 */
[----:B------:R-:W-:Y:S02]  /*48770*/  ISETP.LT.AND P6, PT, R250, c[0x0][0x178], !P1 ;  /* 0x00005e00fa007a0c */ /* 0x000fe40004fc1270 */
[----:B------:R-:W-:Y:S01]  /*48780*/  @P4 STG.E [R170.64], R243 ;  /* 0x000000f3aa004986 */ /* 0x000fe2000c101904 */
[----:B-1----:R-:W-:-:S03]  /*48790*/  IMAD.WIDE R166, R0, 0x4, R4 ;  /* 0x0000000400a67825 */ /* 0x002fc600078e0204 */
[----:B------:R1:W-:Y:S04]  /*487a0*/  @P5 STG.E [R172.64], R174 ;  /* 0x000000aeac005986 */ /* 0x0003e8000c101904 */
[----:B------:R-:W4:Y:S01]  /*487b0*/  LDL.LU R247, [R1+0x1b4] ;  /* 0x0001b40001f77983 */ /* 0x000f220000300800 */
[----:B------:R-:W-:-:S03]  /*487c0*/  ISETP.LT.AND P5, PT, R249, c[0x0][0x178], !P1 ;  /* 0x00005e00f9007a0c */ /* 0x000fc60004fa1270 */
[----:B------:R-:W4:Y:S01]  /*487d0*/  LDL.LU R176, [R1+0x9c0] ;  /* 0x0009c00001b07983 */ /* 0x000f220000300800 */
[----:B------:R-:W-:-:S03]  /*487e0*/  IADD3 R168, R251, 0x6, RZ ;  /* 0x00000006fba87810 */ /* 0x000fc60007ffe0ff */
[----:B------:R-:W4:Y:S01]  /*487f0*/  LDL.LU R177, [R1+0x5b0] ;  /* 0x0005b00001b17983 */ /* 0x000f220000300800 */
[----:B-1----:R-:W-:-:S03]  /*48800*/  IADD3 R174, R0, c[0x0][0x198], RZ ;  /* 0x0000660000ae7a10 */ /* 0x002fc60007ffe0ff */
[----:B------:R1:W-:Y:S01]  /*48810*/  @P0 STG.E [R166.64], R179 ;  /* 0x000000b3a6000986 */ /* 0x0003e2000c101904 */
[----:B------:R-:W-:Y:S02]  /*48820*/  IADD3 R170, R251, 0x7, RZ ;  /* 0x00000007fbaa7810 */ /* 0x000fe40007ffe0ff */
[----:B------:R-:W-:Y:S01]  /*48830*/  ISETP.GE.AND P2, PT, R168, c[0x0][0x17c], PT ;  /* 0x00005f00a8007a0c */ /* 0x000fe20003f46270 */
[----:B------:R-:W-:Y:S01]  /*48840*/  IMAD.WIDE R168, R174, 0x4, R164 ;  /* 0x00000004aea87825 */ /* 0x000fe200078e02a4 */
[----:B------:R-:W-:-:S03]  /*48850*/  ISETP.GE.AND P0, PT, R170, c[0x0][0x17c], PT ;  /* 0x00005f00aa007a0c */ /* 0x000fc60003f06270 */
[----:B-1----:R-:W-:Y:S01]  /*48860*/  IMAD.WIDE R166, R0, 0x4, R2 ;  /* 0x0000000400a67825 */ /* 0x002fe200078e0202 */
[----:B------:R-:W4:Y:S03]  /*48870*/  LDL.LU R179, [R1+0x540] ;  /* 0x0005400001b37983 */ /* 0x000f260000300800 */
[----:B------:R-:W-:Y:S01]  /*48880*/  IMAD.WIDE R170, R174, 0x4, R6 ;  /* 0x00000004aeaa7825 */ /* 0x000fe200078e0206 */
[----:B------:R1:W-:Y:S04]  /*48890*/  @P3 STG.E [R166.64], R175 ;  /* 0x000000afa6003986 */ /* 0x0003e8000c101904 */
[----:B-1----:R-:W4:Y:S04]  /*488a0*/  LDL.LU R175, [R1+0x300] ;  /* 0x0003000001af7983 */ /* 0x002f280000300800 */
[----:B---3--:R1:W-:Y:S04]  /*488b0*/  @P6 STG.E [R168.64], R246 ;  /* 0x000000f6a8006986 */ /* 0x0083e8000c101904 */
[----:B--2---:R2:W-:Y:S04]  /*488c0*/  @P5 STG.E [R170.64], R245 ;  /* 0x000000f5aa005986 */ /* 0x0045e8000c101904 */
[----:B-1----:R-:W3:Y:S04]  /*488d0*/  LDL.LU R246, [R1+0x9c4] ;  /* 0x0009c40001f67983 */ /* 0x002ee80000300800 */
[----:B--2---:R-:W2:Y:S01]  /*488e0*/  LDL.LU R245, [R1+0x5b4] ;  /* 0x0005b40001f57983 */ /* 0x004ea20000300800 */
[----:B------:R-:W-:Y:S01]  /*488f0*/  ISETP.LT.AND P4, PT, R248, c[0x0][0x178], !P1 ;  /* 0x00005e00f8007a0c */ /* 0x000fe20004f81270 */
[----:B------:R-:W-:Y:S01]  /*48900*/  IMAD.WIDE R172, R174, 0x4, R4 ;  /* 0x00000004aeac7825 */ /* 0x000fe200078e0204 */
[----:B------:R-:W-:-:S02]  /*48910*/  ISETP.LT.AND P1, PT, R178, c[0x0][0x178], !P1 ;  /* 0x00005e00b2007a0c */ /* 0x000fc40004f21270 */
[----:B------:R-:W-:Y:S01]  /*48920*/  ISETP.LT.AND P3, PT, R250, c[0x0][0x178], !P2 ;  /* 0x00005e00fa007a0c */ /* 0x000fe20005761270 */
[----:B------:R-:W-:-:S08]  /*48930*/  IMAD.WIDE R170, R174, 0x4, R2 ;  /* 0x00000004aeaa7825 */ /* 0x000fd000078e0202 */
[----:B----4-:R1:W-:Y:S01]  /*48940*/  @P4 STG.E [R172.64], R244 ;  /* 0x000000f4ac004986 */ /* 0x0103e2000c101904 */
[----:B------:R-:W-:Y:S02]  /*48950*/  ISETP.LT.AND P4, PT, R249, c[0x0][0x178], !P2 ;  /* 0x00005e00f9007a0c */ /* 0x000fe40005781270 */
[----:B------:R-:W-:Y:S01]  /*48960*/  ISETP.LT.AND P6, PT, R178, c[0x0][0x178], !P2 ;  /* 0x00005e00b2007a0c */ /* 0x000fe200057c1270 */
[----:B-1----:R-:W4:Y:S01]  /*48970*/  LDL.LU R244, [R1+0x544] ;  /* 0x0005440001f47983 */ /* 0x002f220000300800 */
[----:B------:R-:W-:Y:S02]  /*48980*/  IADD3 R172, R174, c[0x0][0x198], RZ ;  /* 0x00006600aeac7a10 */ /* 0x000fe40007ffe0ff */
[----:B------:R-:W-:-:S03]  /*48990*/  ISETP.LT.AND P2, PT, R248, c[0x0][0x178], !P2 ;  /* 0x00005e00f8007a0c */ /* 0x000fc60005741270 */
[C---:B------:R-:W-:Y:S01]  /*489a0*/  IMAD.WIDE R166, R172.reuse, 0x4, R164 ;  /* 0x00000004aca67825 */ /* 0x040fe200078e02a4 */
[----:B------:R-:W-:Y:S01]  /*489b0*/  IADD3 R0, R251, 0x8, RZ ;  /* 0x00000008fb007810 */ /* 0x000fe20007ffe0ff */
[----:B------:R1:W-:Y:S02]  /*489c0*/  @P1 STG.E [R170.64], R247 ;  /* 0x000000f7aa001986 */ /* 0x0003e4000c101904 */
[----:B------:R-:W-:Y:S01]  /*489d0*/  IMAD.WIDE R168, R172, 0x4, R6 ;  /* 0x00000004aca87825 */ /* 0x000fe200078e0206 */
[----:B------:R-:W-:Y:S01]  /*489e0*/  ISETP.LT.AND P5, PT, R250, c[0x0][0x178], !P0 ;  /* 0x00005e00fa007a0c */ /* 0x000fe200047a1270 */
[----:B------:R1:W-:Y:S01]  /*489f0*/  @P3 STG.E [R166.64], R176 ;  /* 0x000000b0a6003986 */ /* 0x0003e2000c101904 */
[----:B------:R-:W-:-:S03]  /*48a00*/  ISETP.GE.AND P1, PT, R0, c[0x0][0x17c], PT ;  /* 0x00005f0000007a0c */ /* 0x000fc60003f26270 */
[----:B------:R1:W-:Y:S04]  /*48a10*/  @P4 STG.E [R168.64], R177 ;  /* 0x000000b1a8004986 */ /* 0x0003e8000c101904 */
[----:B-1----:R-:W4:Y:S01]  /*48a20*/  LDL.LU R247, [R1+0x304] ;  /* 0x0003040001f77983 */ /* 0x002f220000300800 */
[----:B------:R-:W-:-:S03]  /*48a30*/  ISETP.LT.AND P4, PT, R249, c[0x0][0x178], !P0 ;  /* 0x00005e00f9007a0c */ /* 0x000fc60004781270 */
[----:B------:R-:W4:Y:S01]  /*48a40*/  LDL.LU R174, [R1+0xa30] ;  /* 0x000a300001ae7983 */ /* 0x000f220000300800 */
[----:B------:R-:W-:-:S03]  /*48a50*/  IMAD.WIDE R166, R172, 0x4, R4 ;  /* 0x00000004aca67825 */ /* 0x000fc600078e0204 */
[----:B------:R-:W4:Y:S01]  /*48a60*/  LDL.LU R240, [R1+0x6d0] ;  /* 0x0006d00001f07983 */ /* 0x000f220000300800 */
[C---:B------:R-:W-:Y:S01]  /*48a70*/  IADD3 R0, R172.reuse, c[0x0][0x198], RZ ;  /* 0x00006600ac007a10 */ /* 0x040fe20007ffe0ff */
[----:B------:R-:W-:Y:S02]  /*48a80*/  IMAD.WIDE R168, R172, 0x4, R2 ;  /* 0x00000004aca87825 */ /* 0x000fe400078e0202 */
[----:B------:R-:W4:Y:S02]  /*48a90*/  LDL.LU R241, [R1+0x580] ;  /* 0x0005800001f17983 */ /* 0x000f240000300800 */
[C---:B------:R-:W-:Y:S02]  /*48aa0*/  IMAD.WIDE R170, R0.reuse, 0x4, R164 ;  /* 0x0000000400aa7825 */ /* 0x040fe400078e02a4 */
[----:B------:R-:W-:Y:S04]  /*48ab0*/  @P2 STG.E [R166.64], R179 ;  /* 0x000000b3a6002986 */ /* 0x000fe8000c101904 */
[----:B------:R-:W4:Y:S04]  /*48ac0*/  LDL.LU R176, [R1+0x430] ;  /* 0x0004300001b07983 */ /* 0x000f280000300800 */
[----:B------:R-:W4:Y:S04]  /*48ad0*/  LDL.LU R177, [R1+0xa34] ;  /* 0x000a340001b17983 */ /* 0x000f280000300800 */
[----:B------:R1:W-:Y:S02]  /*48ae0*/  @P6 STG.E [R168.64], R175 ;  /* 0x000000afa8006986 */ /* 0x0003e4000c101904 */
[----:B-1----:R-:W-:-:S02]  /*48af0*/  IMAD.WIDE R168, R0, 0x4, R6 ;  /* 0x0000000400a87825 */ /* 0x002fc400078e0206 */
[----:B---3--:R1:W-:Y:S04]  /*48b00*/  @P5 STG.E [R170.64], R246 ;  /* 0x000000f6aa005986 */ /* 0x0083e8000c101904 */
[----:B--2---:R2:W-:Y:S04]  /*48b10*/  @P4 STG.E [R168.64], R245 ;  /* 0x000000f5a8004986 */ /* 0x0045e8000c101904 */
[----:B-1----:R-:W3:Y:S04]  /*48b20*/  LDL.LU R246, [R1+0x6d4] ;  /* 0x0006d40001f67983 */ /* 0x002ee80000300800 */
[----:B--2---:R-:W2:Y:S01]  /*48b30*/  LDL.LU R245, [R1+0x584] ;  /* 0x0005840001f57983 */ /* 0x004ea20000300800 */
[----:B------:R-:W-:Y:S01]  /*48b40*/  ISETP.LT.AND P3, PT, R248, c[0x0][0x178], !P0 ;  /* 0x00005e00f8007a0c */ /* 0x000fe20004761270 */
[----:B------:R-:W-:Y:S01]  /*48b50*/  IMAD.WIDE R166, R0, 0x4, R4 ;  /* 0x0000000400a67825 */ /* 0x000fe200078e0204 */
[----:B------:R-:W-:-:S02]  /*48b60*/  ISETP.LT.AND P2, PT, R178, c[0x0][0x178], !P0 ;  /* 0x00005e00b2007a0c */ /* 0x000fc40004741270 */
[----:B------:R-:W-:Y:S02]  /*48b70*/  ISETP.LT.AND P5, PT, R250, c[0x0][0x178], !P1 ;  /* 0x00005e00fa007a0c */ /* 0x000fe40004fa1270 */
[----:B------:R-:W-:Y:S02]  /*48b80*/  ISETP.LT.AND P6, PT, R249, c[0x0][0x178], !P1 ;  /* 0x00005e00f9007a0c */ /* 0x000fe40004fc1270 */
[----:B------:R-:W-:-:S05]  /*48b90*/  IADD3 R172, R0, c[0x0][0x198], RZ ;  /* 0x0000660000ac7a10 */ /* 0x000fca0007ffe0ff */
[----:B----4-:R1:W-:Y:S01]  /*48ba0*/  @P3 STG.E [R166.64], R244 ;  /* 0x000000f4a6003986 */ /* 0x0103e2000c101904 */
[----:B------:R-:W-:Y:S01]  /*48bb0*/  IADD3 R170, R251, 0x9, RZ ;  /* 0x00000009fbaa7810 */ /* 0x000fe20007ffe0ff */
[----:B------:R-:W-:Y:S01]  /*48bc0*/  IMAD.WIDE R168, R172, 0x4, R164 ;  /* 0x00000004aca87825 */ /* 0x000fe200078e02a4 */
[----:B------:R-:W-:Y:S01]  /*48bd0*/  ISETP.LT.AND P4, PT, R248, c[0x0][0x178], !P1 ;  /* 0x00005e00f8007a0c */ /* 0x000fe20004f81270 */
[----:B-1----:R-:W4:Y:S02]  /*48be0*/  LDL.LU R244, [R1+0x434] ;  /* 0x0004340001f47983 */ /* 0x002f240000300800 */
[----:B------:R-:W-:Y:S01]  /*48bf0*/  IMAD.WIDE R166, R0, 0x4, R2 ;  /* 0x0000000400a67825 */ /* 0x000fe200078e0202 */
[----:B------:R-:W-:Y:S01]  /*48c00*/  ISETP.GE.AND P0, PT, R170, c[0x0][0x17c], PT ;  /* 0x00005f00aa007a0c */ /* 0x000fe20003f06270 */
[----:B------:R-:W4:Y:S02]  /*48c10*/  LDL.LU R242, [R1+0xb00] ;  /* 0x000b000001f27983 */ /* 0x000f240000300800 */
[----:B------:R-:W-:Y:S01]  /*48c20*/  IMAD.WIDE R170, R172, 0x4, R6 ;  /* 0x00000004acaa7825 */ /* 0x000fe200078e0206 */
[----:B------:R-:W-:Y:S01]  /*48c30*/  ISETP.LT.AND P1, PT, R178, c[0x0][0x178], !P1 ;  /* 0x00005e00b2007a0c */ /* 0x000fe20004f21270 */
[----:B------:R-:W4:Y:S04]  /*48c40*/  LDL.LU R243, [R1+0x9f0] ;  /* 0x0009f00001f37983 */ /* 0x000f280000300800 */
[----:B------:R1:W-:Y:S04]  /*48c50*/  @P2 STG.E [R166.64], R247 ;  /* 0x000000f7a6002986 */ /* 0x0003e8000c101904 */
[----:B------:R1:W-:Y:S01]  /*48c60*/  @P5 STG.E [R168.64], R174 ;  /* 0x000000aea8005986 */ /* 0x0003e2000c101904 */
[----:B------:R-:W-:-:S03]  /*48c70*/  ISETP.LT.AND P5, PT, R249, c[0x0][0x178], !P0 ;  /* 0x00005e00f9007a0c */ /* 0x000fc600047a1270 */
[----:B------:R1:W-:Y:S01]  /*48c80*/  @P6 STG.E [R170.64], R240 ;  /* 0x000000f0aa006986 */ /* 0x0003e2000c101904 */
[----:B------:R-:W-:Y:S02]  /*48c90*/  ISETP.LT.AND P6, PT, R250, c[0x0][0x178], !P0 ;  /* 0x00005e00fa007a0c */ /* 0x000fe400047c1270 */
[C---:B------:R-:W-:Y:S01]  /*48ca0*/  IADD3 R173, R251.reuse, 0xa, RZ ;  /* 0x0000000afbad7810 */ /* 0x040fe20007ffe0ff */
[----:B------:R-:W4:Y:S01]  /*48cb0*/  LDL.LU R179, [R1+0x5c0] ;  /* 0x0005c00001b37983 */ /* 0x000f220000300800 */
[----:B-1----:R-:W-:Y:S01]  /*48cc0*/  IMAD.WIDE R166, R172, 0x4, R4 ;  /* 0x00000004aca67825 */ /* 0x002fe200078e0204 */
[----:B------:R-:W-:Y:S02]  /*48cd0*/  ISETP.LT.AND P2, PT, R248, c[0x0][0x178], !P0 ;  /* 0x00005e00f8007a0c */ /* 0x000fe40004741270 */
[----:B------:R-:W4:Y:S01]  /*48ce0*/  LDL.LU R175, [R1+0x440] ;  /* 0x0004400001af7983 */ /* 0x000f220000300800 */
[C---:B------:R-:W-:Y:S02]  /*48cf0*/  IADD3 R0, R172.reuse, c[0x0][0x198], RZ ;  /* 0x00006600ac007a10 */ /* 0x040fe40007ffe0ff */
[----:B------:R-:W-:Y:S01]  /*48d00*/  IADD3 R168, R251, 0xb, RZ ;  /* 0x0000000bfba87810 */ /* 0x000fe20007ffe0ff */
[----:B------:R1:W-:Y:S01]  /*48d10*/  @P4 STG.E [R166.64], R241 ;  /* 0x000000f1a6004986 */ /* 0x0003e2000c101904 */
[----:B------:R-:W-:Y:S01]  /*48d20*/  ISETP.GE.AND P3, PT, R173, c[0x0][0x17c], PT ;  /* 0x00005f00ad007a0c */ /* 0x000fe20003f66270 */
[----:B------:R-:W-:Y:S01]  /*48d30*/  IMAD.WIDE R172, R172, 0x4, R2 ;  /* 0x00000004acac7825 */ /* 0x000fe200078e0202 */
[----:B------:R-:W-:Y:S01]  /*48d40*/  ISETP.GE.AND P4, PT, R168, c[0x0][0x17c], PT ;  /* 0x00005f00a8007a0c */ /* 0x000fe20003f86270 */
[----:B------:R-:W4:Y:S02]  /*48d50*/  LDL.LU R247, [R1+0xb04] ;  /* 0x000b040001f77983 */ /* 0x000f240000300800 */
[----:B------:R-:W-:-:S02]  /*48d60*/  IMAD.WIDE R168, R0, 0x4, R6 ;  /* 0x0000000400a87825 */ /* 0x000fc400078e0206 */
[----:B------:R-:W-:Y:S02]  /*48d70*/  @P1 STG.E [R172.64], R176 ;  /* 0x000000b0ac001986 */ /* 0x000fe4000c101904 */
[----:B------:R-:W-:-:S04]  /*48d80*/  IMAD.WIDE R170, R0, 0x4, R4 ;  /* 0x0000000400aa7825 */ /* 0x000fc800078e0204 */
[----:B-1----:R-:W-:-:S05]  /*48d90*/  IMAD.WIDE R166, R0, 0x4, R164 ;  /* 0x0000000400a67825 */ /* 0x002fca00078e02a4 */
[----:B------:R-:W-:Y:S04]  /*48da0*/  @P6 STG.E [R166.64], R177 ;  /* 0x000000b1a6006986 */ /* 0x000fe8000c101904 */
        /* <DEDUP_REMOVED lines=9> */
[----:B------:R-:W-:-:S05]  /*48e40*/  ISETP.LT.AND P3, PT, R178, c[0x0][0x178], !P3 ;  /* 0x00005e00b2007a0c */ /* 0x000fca0005f61270 */
[----:B----4-:R1:W-:Y:S01]  /*48e50*/  @P0 STG.E [R172.64], R244 ;  /* 0x000000f4ac000986 */ /* 0x0103e2000c101904 */
[----:B------:R-:W-:Y:S02]  /*48e60*/  ISETP.LT.AND P6, PT, R250, c[0x0][0x178], !P4 ;  /* 0x00005e00fa007a0c */ /* 0x000fe400067c1270 */
[----:B-1----:R-:W-:Y:S01]  /*48e70*/  IADD3 R172, R0, c[0x0][0x198], RZ ;  /* 0x0000660000ac7a10 */ /* 0x002fe20007ffe0ff */
[----:B------:R-:W4:Y:S04]  /*48e80*/  LDL.LU R244, [R1+0x444] ;  /* 0x0004440001f47983 */ /* 0x000f280000300800 */
[C---:B------:R-:W-:Y:S01]  /*48e90*/  IMAD.WIDE R170, R172.reuse, 0x4, R164 ;  /* 0x00000004acaa7825 */ /* 0x040fe200078e02a4 */
[----:B------:R-:W-:Y:S01]  /*48ea0*/  IADD3 R0, R251, 0xc, RZ ;  /* 0x0000000cfb007810 */ /* 0x000fe20007ffe0ff */
[----:B------:R-:W4:Y:S02]  /*48eb0*/  LDL.LU R176, [R1+0xb20] ;  /* 0x000b200001b07983 */ /* 0x000f240000300800 */
[----:B------:R-:W-:-:S02]  /*48ec0*/  IMAD.WIDE R166, R172, 0x4, R6 ;  /* 0x00000004aca67825 */ /* 0x000fc400078e0206 */
[----:B------:R1:W-:Y:S02]  /*48ed0*/  @P1 STG.E [R170.64], R242 ;  /* 0x000000f2aa001986 */ /* 0x0003e4000c101904 */
[----:B------:R-:W-:Y:S01]  /*48ee0*/  IMAD.WIDE R168, R172, 0x4, R4 ;  /* 0x00000004aca87825 */ /* 0x000fe200078e0204 */
[----:B------:R-:W-:Y:S01]  /*48ef0*/  ISETP.GE.AND P0, PT, R0, c[0x0][0x17c], PT ;  /* 0x00005f0000007a0c */ /* 0x000fe20003f06270 */
[----:B------:R1:W-:Y:S01]  /*48f00*/  @P5 STG.E [R166.64], R243 ;  /* 0x000000f3a6005986 */ /* 0x0003e2000c101904 */
[C---:B------:R-:W-:Y:S02]  /*48f10*/  IADD3 R0, R172.reuse, c[0x0][0x198], RZ ;  /* 0x00006600ac007a10 */ /* 0x040fe40007ffe0ff */
[----:B------:R-:W-:Y:S01]  /*48f20*/  ISETP.LT.AND P1, PT, R249, c[0x0][0x178], !P4 ;  /* 0x00005e00f9007a0c */ /* 0x000fe20006721270 */
[----:B------:R1:W-:Y:S02]  /*48f30*/  @P2 STG.E [R168.64], R179 ;  /* 0x000000b3a8002986 */ /* 0x0003e4000c101904 */
[----:B-1----:R-:W-:-:S02]  /*48f40*/  IMAD.WIDE R170, R172, 0x4, R2 ;  /* 0x00000004acaa7825 */ /* 0x002fc400078e0202 */
[----:B------:R-:W4:Y:S04]  /*48f50*/  LDL.LU R177, [R1+0xa90] ;  /* 0x000a900001b17983 */ /* 0x000f280000300800 */
[----:B------:R1:W-:Y:S01]  /*48f60*/  @P3 STG.E [R170.64], R175 ;  /* 0x000000afaa003986 */ /* 0x0003e2000c101904 */
[----:B------:R-:W-:Y:S01]  /*48f70*/  ISETP.LT.AND P3, PT, R248, c[0x0][0x178], !P4 ;  /* 0x00005e00f8007a0c */ /* 0x000fe20006761270 */
[C---:B------:R-:W-:Y:S02]  /*48f80*/  IMAD.WIDE R166, R0.reuse, 0x4, R164 ;  /* 0x0000000400a67825 */ /* 0x040fe400078e02a4 */
[----:B------:R-:W4:Y:S02]  /*48f90*/  LDL.LU R179, [R1+0x9d0] ;  /* 0x0009d00001b37983 */ /* 0x000f240000300800 */
[----:B------:R-:W-:-:S02]  /*48fa0*/  IMAD.WIDE R168, R0, 0x4, R6 ;  /* 0x0000000400a87825 */ /* 0x000fc400078e0206 */
[----:B------:R1:W-:Y:S04]  /*48fb0*/  @P6 STG.E [R166.64], R247 ;  /* 0x000000f7a6006986 */ /* 0x0003e8000c101904 */
[----:B-1----:R-:W4:Y:S01]  /*48fc0*/  LDL.LU R175, [R1+0x5a0] ;  /* 0x0005a00001af7983 */ /* 0x002f220000300800 */
[----:B------:R-:W-:-:S03]  /*48fd0*/  IMAD.WIDE R166, R0, 0x4, R4 ;  /* 0x0000000400a67825 */ /* 0x000fc600078e0204 */
[----:B------:R-:W4:Y:S04]  /*48fe0*/  LDL.LU R247, [R1+0xb24] ;  /* 0x000b240001f77983 */ /* 0x000f280000300800 */
[----:B---3--:R1:W-:Y:S04]  /*48ff0*/  @P1 STG.E [R168.64], R246 ;  /* 0x000000f6a8001986 */ /* 0x0083e8000c101904 */
[----:B--2---:R2:W-:Y:S04]  /*49000*/  @P3 STG.E [R166.64], R245 ;  /* 0x000000f5a6003986 */ /* 0x0045e8000c101904 */
[----:B-1----:R-:W3:Y:S04]  /*49010*/  LDL.LU R246, [R1+0xa94] ;  /* 0x000a940001f67983 */ /* 0x002ee80000300800 */
[----:B--2---:R-:W2:Y:S01]  /*49020*/  LDL.LU R245, [R1+0x9d4] ;  /* 0x0009d40001f57983 */ /* 0x004ea20000300800 */
[----:B------:R-:W-:-:S02]  /*49030*/  ISETP.LT.AND P5, PT, R178, c[0x0][0x178], !P4 ;  /* 0x00005e00b2007a0c */ /* 0x000fc400067a1270 */
[----:B------:R-:W-:Y:S02]  /*49040*/  IADD3 R170, R251, 0xd, RZ ;  /* 0x0000000dfbaa7810 */ /* 0x000fe40007ffe0ff */
[----:B------:R-:W-:Y:S02]  /*49050*/  ISETP.LT.AND P6, PT, R250, c[0x0][0x178], !P0 ;  /* 0x00005e00fa007a0c */ /* 0x000fe400047c1270 */
[----:B------:R-:W-:Y:S01]  /*49060*/  ISETP.GE.AND P2, PT, R170, c[0x0][0x17c], PT ;  /* 0x00005f00aa007a0c */ /* 0x000fe20003f46270 */
[C---:B------:R-:W-:Y:S01]  /*49070*/  IMAD.WIDE R170, R0.reuse, 0x4, R2 ;  /* 0x0000000400aa7825 */ /* 0x040fe200078e0202 */
[----:B------:R-:W-:Y:S02]  /*49080*/  ISETP.LT.AND P4, PT, R249, c[0x0][0x178], !P0 ;  /* 0x00005e00f9007a0c */ /* 0x000fe40004781270 */
[----:B------:R-:W-:-:S03]  /*49090*/  IADD3 R172, R0, c[0x0][0x198], RZ ;  /* 0x0000660000ac7a10 */ /* 0x000fc60007ffe0ff */
[----:B----4-:R1:W-:Y:S01]  /*490a0*/  @P5 STG.E [R170.64], R244 ;  /* 0x000000f4aa005986 */ /* 0x0103e2000c101904 */
[----:B------:R-:W-:Y:S01]  /*490b0*/  ISETP.LT.AND P5, PT, R248, c[0x0][0x178], !P0 ;  /* 0x00005e00f8007a0c */ /* 0x000fe200047a1270 */
[----:B------:R-:W-:Y:S01]  /*490c0*/  IMAD.WIDE R168, R172, 0x4, R164 ;  /* 0x00000004aca87825 */ /* 0x000fe200078e02a4 */
[----:B------:R-:W-:-:S03]  /*490d0*/  ISETP.LT.AND P0, PT, R178, c[0x0][0x178], !P0 ;  /* 0x00005e00b2007a0c */ /* 0x000fc60004701270 */
[----:B------:R-:W-:Y:S01]  /*490e0*/  IMAD.WIDE R166, R172, 0x4, R6 ;  /* 0x00000004aca67825 */ /* 0x000fe200078e0206 */
[----:B-1----:R-:W4:Y:S01]  /*490f0*/  LDL.LU R244, [R1+0x5a4] ;  /* 0x0005a40001f47983 */ /* 0x002f220000300800 */
[----:B------:R-:W-:-:S03]  /*49100*/  ISETP.LT.AND P1, PT, R250, c[0x0][0x178], !P2 ;  /* 0x00005e00fa007a0c */ /* 0x000fc60005721270 */
[----:B------:R1:W-:Y:S01]  /*49110*/  @P6 STG.E [R168.64], R176 ;  /* 0x000000b0a8006986 */ /* 0x0003e2000c101904 */
[----:B------:R-:W-:Y:S02]  /*49120*/  ISETP.LT.AND P6, PT, R249, c[0x0][0x178], !P2 ;  /* 0x00005e00f9007a0c */ /* 0x000fe400057c1270 */
[----:B------:R-:W-:Y:S01]  /*49130*/  ISETP.LT.AND P3, PT, R248, c[0x0][0x178], !P2 ;  /* 0x00005e00f8007a0c */ /* 0x000fe20005761270 */
[----:B------:R-:W4:Y:S01]  /*49140*/  LDL.LU R240, [R1+0xb40] ;  /* 0x000b400001f07983 */ /* 0x000f220000300800 */
[----:B------:R-:W-:-:S03]  /*49150*/  IADD3 R0, R172, c[0x0][0x198], RZ ;  /* 0x00006600ac007a10 */ /* 0x000fc60007ffe0ff */
[----:B------:R1:W-:Y:S01]  /*49160*/  @P4 STG.E [R166.64], R177 ;  /* 0x000000b1a6004986 */ /* 0x0003e2000c101904 */
[C---:B------:R-:W-:Y:S01]  /*49170*/  IADD3 R170, R251.reuse, 0xe, RZ ;  /* 0x0000000efbaa7810 */ /* 0x040fe20007ffe0ff */
[C---:B-1----:R-:W-:Y:S01]  /*49180*/  IMAD.WIDE R168, R172.reuse, 0x4, R2 ;  /* 0x00000004aca87825 */ /* 0x042fe200078e0202 */
[----:B------:R-:W-:Y:S01]  /*49190*/  IADD3 R171, R251, 0xf, RZ ;  /* 0x0000000ffbab7810 */ /* 0x000fe20007ffe0ff */
[----:B------:R-:W4:Y:S02]  /*491a0*/  LDL.LU R241, [R1+0xb10] ;  /* 0x000b100001f17983 */ /* 0x000f240000300800 */
[----:B------:R-:W-:Y:S02]  /*491b0*/  IMAD.WIDE R166, R172, 0x4, R4 ;  /* 0x00000004aca67825 */ /* 0x000fe400078e0204 */
[----:B------:R-:W4:Y:S01]  /*491c0*/  LDL.LU R242, [R1+0xa80] ;  /* 0x000a800001f27983 */ /* 0x000f220000300800 */
[----:B------:R-:W-:-:S03]  /*491d0*/  ISETP.GE.AND P4, PT, R170, c[0x0][0x17c], PT ;  /* 0x00005f00aa007a0c */ /* 0x000fc60003f86270 */
[----:B------:R1:W-:Y:S01]  /*491e0*/  @P5 STG.E [R166.64], R179 ;  /* 0x000000b3a6005986 */ /* 0x0003e2000c101904 */
[----:B------:R-:W-:Y:S01]  /*491f0*/  ISETP.GE.AND P5, PT, R171, c[0x0][0x17c], PT ;  /* 0x00005f00ab007a0c */ /* 0x000fe20003fa6270 */
[C---:B------:R-:W-:Y:S02]  /*49200*/  IMAD.WIDE R170, R0.reuse, 0x4, R4 ;  /* 0x0000000400aa7825 */ /* 0x040fe400078e0204 */
[----:B------:R1:W-:Y:S02]  /*49210*/  @P0 STG.E [R168.64], R175 ;  /* 0x000000afa8000986 */ /* 0x0003e4000c101904 */
[----:B-1----:R-:W-:-:S04]  /*49220*/  IMAD.WIDE R166, R0, 0x4, R164 ;  /* 0x0000000400a67825 */ /* 0x002fc800078e02a4 */
[----:B------:R-:W-:Y:S01]  /*49230*/  IMAD.WIDE R168, R0, 0x4, R6 ;  /* 0x0000000400a87825 */ /* 0x000fe200078e0206 */
[----:B------:R-:W-:Y:S04]  /*49240*/  @P1 STG.E [R166.64], R247 ;  /* 0x000000f7a6001986 */ /* 0x000fe8000c101904 */
[----:B---3--:R1:W-:Y:S04]  /*49250*/  @P6 STG.E [R168.64], R246 ;  /* 0x000000f6a8006986 */ /* 0x0083e8000c101904 */
[----:B--2---:R2:W-:Y:S04]  /*49260*/  @P3 STG.E [R170.64], R245 ;  /* 0x000000f5aa003986 */ /* 0x0045e8000c101904 */
[----:B-1----:R-:W3:Y:S04]  /*49270*/  LDL.LU R246, [R1+0x610] ;  /* 0x0006100001f67983 */ /* 0x002ee80000300800 */
[----:B--2---:R-:W2:Y:S04]  /*49280*/  LDL.LU R245, [R1+0xb44] ;  /* 0x000b440001f57983 */ /* 0x004ea80000300800 */
[----:B------:R-:W2:Y:S04]  /*49290*/  LDL.LU R243, [R1+0xb14] ;  /* 0x000b140001f37983 */ /* 0x000ea80000300800 */
[----:B------:R-:W2:Y:S01]  /*492a0*/  LDL.LU R247, [R1+0xa84] ;  /* 0x000a840001f77983 */ /* 0x000ea20000300800 */
[----:B------:R-:W-:Y:S01]  /*492b0*/  ISETP.LT.AND P2, PT, R178, c[0x0][0x178], !P2 ;  /* 0x00005e00b2007a0c */ /* 0x000fe20005741270 */
[----:B------:R-:W-:Y:S01]  /*492c0*/  IMAD.WIDE R166, R0, 0x4, R2 ;  /* 0x0000000400a67825 */ /* 0x000fe200078e0202 */
[----:B------:R-:W-:-:S02]  /*492d0*/  ISETP.LT.AND P0, PT, R250, c[0x0][0x178], !P4 ;  /* 0x00005e00fa007a0c */ /* 0x000fc40006701270 */
[----:B------:R-:W-:Y:S02]  /*492e0*/  IADD3 R172, R0, c[0x0][0x198], RZ ;  /* 0x0000660000ac7a10 */ /* 0x000fe40007ffe0ff */
[----:B------:R-:W-:Y:S02]  /*492f0*/  ISETP.LT.AND P1, PT, R249, c[0x0][0x178], !P4 ;  /* 0x00005e00f9007a0c */ /* 0x000fe40006721270 */
[----:B------:R-:W-:Y:S01]  /*49300*/  ISETP.LT.AND P6, PT, R248, c[0x0][0x178], !P4 ;  /* 0x00005e00f8007a0c */ /* 0x000fe200067c1270 */
[----:B------:R-:W-:-:S04]  /*49310*/  IMAD.WIDE R168, R172, 0x4, R164 ;  /* 0x00000004aca87825 */ /* 0x000fc800078e02a4 */
[----:B----4-:R1:W-:Y:S01]  /*49320*/  @P2 STG.E [R166.64], R244 ;  /* 0x000000f4a6002986 */ /* 0x0103e2000c101904 */
[----:B------:R-:W-:Y:S02]  /*49330*/  IADD3 R0, R251, 0x11, RZ ;  /* 0x00000011fb007810 */ /* 0x000fe40007ffe0ff */
[----:B------:R-:W-:Y:S01]  /*49340*/  ISETP.LT.AND P4, PT, R178, c[0x0][0x178], !P4 ;  /* 0x00005e00b2007a0c */ /* 0x000fe20006781270 */
[----:B------:R4:W-:Y:S04]  /*49350*/  @P0 STG.E [R168.64], R240 ;  /* 0x000000f0a8000986 */ /* 0x0009e8000c101904 */
[----:B-1----:R-:W2:Y:S01]  /*49360*/  LDL.LU R244, [R1+0x614] ;  /* 0x0006140001f47983 */ /* 0x002ea20000300800 */
[----:B------:R-:W-:Y:S01]  /*49370*/  IMAD.WIDE R166, R172, 0x4, R6 ;  /* 0x00000004aca67825 */ /* 0x000fe200078e0206 */
[----:B------:R-:W-:-:S02]  /*49380*/  ISETP.LT.AND P0, PT, R250, c[0x0][0x178], !P5 ;  /* 0x00005e00fa007a0c */ /* 0x000fc40006f01270 */
[----:B------:R-:W2:Y:S01]  /*49390*/  LDL.LU R176, [R1+0x558] ;  /* 0x0005580001b07983 */ /* 0x000ea20000300800 */
[----:B----4-:R-:W-:Y:S01]  /*493a0*/  IMAD.WIDE R168, R172, 0x4, R4 ;  /* 0x00000004aca87825 */ /* 0x010fe200078e0204 */
[----:B------:R-:W-:Y:S02]  /*493b0*/  IADD3 R170, R251, 0x10, RZ ;  /* 0x00000010fbaa7810 */ /* 0x000fe40007ffe0ff */
[----:B------:R-:W-:Y:S01]  /*493c0*/  ISETP.GE.AND P2, PT, R0, c[0x0][0x17c], PT ;  /* 0x00005f0000007a0c */ /* 0x000fe20003f46270 */
[----:B------:R-:W4:Y:S01]  /*493d0*/  LDL.LU R177, [R1+0x3c8] ;  /* 0x0003c80001b17983 */ /* 0x000f220000300800 */
[----:B------:R-:W-:-:S03]  /*493e0*/  IADD3 R0, R172, c[0x0][0x198], RZ ;  /* 0x00006600ac007a10 */ /* 0x000fc60007ffe0ff */
[----:B------:R1:W-:Y:S01]  /*493f0*/  @P1 STG.E [R166.64], R241 ;  /* 0x000000f1a6001986 */ /* 0x0003e2000c101904 */
[----:B------:R-:W-:Y:S02]  /*49400*/  ISETP.LT.AND P1, PT, R249, c[0x0][0x178], !P5 ;  /* 0x00005e00f9007a0c */ /* 0x000fe40006f21270 */
[----:B------:R-:W-:Y:S01]  /*49410*/  ISETP.GE.AND P3, PT, R170, c[0x0][0x17c], PT ;  /* 0x00005f00aa007a0c */ /* 0x000fe20003f66270 */
[----:B------:R-:W4:Y:S01]  /*49420*/  LDL.LU R179, [R1+0x198] ;  /* 0x0001980001b37983 */ /* 0x000f220000300800 */
[----:B------:R-:W-:-:S03]  /*49430*/  IMAD.WIDE R170, R172, 0x4, R2 ;  /* 0x00000004acaa7825 */ /* 0x000fc600078e0202 */
[----:B------:R1:W-:Y:S01]  /*49440*/  @P6 STG.E [R168.64], R242 ;  /* 0x000000f2a8006986 */ /* 0x0003e2000c101904 */
[----:B------:R-:W-:-:S03]  /*49450*/  ISETP.LT.AND P6, PT, R248, c[0x0][0x178], !P5 ;  /* 0x00005e00f8007a0c */ /* 0x000fc60006fc1270 */
[----:B------:R-:W4:Y:S01]  /*49460*/  LDL.LU R175, [R1+0x108] ;  /* 0x0001080001af7983 */ /* 0x000f220000300800 */
[----:B-1----:R-:W-:-:S04]  /*49470*/  IMAD.WIDE R166, R0, 0x4, R164 ;  /* 0x0000000400a67825 */ /* 0x002fc800078e02a4 */
[C---:B------:R-:W-:Y:S01]  /*49480*/  IMAD.WIDE R168, R0.reuse, 0x4, R6 ;  /* 0x0000000400a87825 */ /* 0x040fe200078e0206 */
[----:B---3--:R1:W-:Y:S04]  /*49490*/  @P4 STG.E [R170.64], R246 ;  /* 0x000000f6aa004986 */ /* 0x0083e8000c101904 */
[----:B--2---:R2:W-:Y:S04]  /*494a0*/  @P0 STG.E [R166.64], R245 ;  /* 0x000000f5a6000986 */ /* 0x0045e8000c101904 */
[----:B-1----:R-:W3:Y:S04]  /*494b0*/  LDL.LU R246, [R1+0x55c] ;  /* 0x00055c0001f67983 */ /* 0x002ee80000300800 */
[----:B--2---:R-:W2:Y:S01]  /*494c0*/  LDL.LU R245, [R1+0x3cc] ;  /* 0x0003cc0001f57983 */ /* 0x004ea20000300800 */
[----:B------:R-:W-:-:S03]  /*494d0*/  IMAD.WIDE R166, R0, 0x4, R4 ;  /* 0x0000000400a67825 */ /* 0x000fc600078e0204 */
[----:B------:R-:W-:Y:S04]  /*494e0*/  @P1 STG.E [R168.64], R243 ;  /* 0x000000f3a8001986 */ /* 0x000fe8000c101904 */
[----:B------:R1:W-:Y:S04]  /*494f0*/  @P6 STG.E [R166.64], R247 ;  /* 0x000000f7a6006986 */ /* 0x0003e8000c101904 */
[----:B-1----:R-:W2:Y:S01]  /*49500*/  LDL.LU R247, [R1+0x19c] ;  /* 0x00019c0001f77983 */ /* 0x002ea20000300800 */
[----:B------:R-:W-:Y:S02]  /*49510*/  ISETP.LT.AND P5, PT, R178, c[0x0][0x178], !P5 ;  /* 0x00005e00b2007a0c */ /* 0x000fe40006fa1270 */
[----:B------:R-:W-:-:S02]  /*49520*/  IADD3 R170, R251, 0x12, RZ ;  /* 0x00000012fbaa7810 */ /* 0x000fc40007ffe0ff */
[----:B------:R-:W-:Y:S02]  /*49530*/  ISETP.LT.AND P4, PT, R250, c[0x0][0x178], !P3 ;  /* 0x00005e00fa007a0c */ /* 0x000fe40005f81270 */
[----:B------:R-:W-:Y:S01]  /*49540*/  ISETP.GE.AND P0, PT, R170, c[0x0][0x17c], PT ;  /* 0x00005f00aa007a0c */ /* 0x000fe20003f06270 */
[C---:B------:R-:W-:Y:S01]  /*49550*/  IMAD.WIDE R170, R0.reuse, 0x4, R2 ;  /* 0x0000000400aa7825 */ /* 0x040fe200078e0202 */
[----:B------:R-:W-:Y:S02]  /*49560*/  IADD3 R172, R0, c[0x0][0x198], RZ ;  /* 0x0000660000ac7a10 */ /* 0x000fe40007ffe0ff */
[----:B------:R-:W-:-:S03]  /*49570*/  ISETP.LT.AND P1, PT, R249, c[0x0][0x178], !P3 ;  /* 0x00005e00f9007a0c */ /* 0x000fc60005f21270 */
[----:B------:R1:W-:Y:S01]  /*49580*/  @P5 STG.E [R170.64], R244 ;  /* 0x000000f4aa005986 */ /* 0x0003e2000c101904 */
[----:B------:R-:W-:Y:S01]  /*49590*/  ISETP.LT.AND P5, PT, R248, c[0x0][0x178], !P3 ;  /* 0x00005e00f8007a0c */ /* 0x000fe20005fa1270 */
[----:B------:R-:W-:Y:S01]  /*495a0*/  IMAD.WIDE R168, R172, 0x4, R164 ;  /* 0x00000004aca87825 */ /* 0x000fe200078e02a4 */
[----:B------:R-:W-:Y:S02]  /*495b0*/  ISETP.LT.AND P3, PT, R178, c[0x0][0x178], !P3 ;  /* 0x00005e00b2007a0c */ /* 0x000fe40005f61270 */
[----:B------:R-:W-:Y:S02]  /*495c0*/  ISETP.LT.AND P6, PT, R250, c[0x0][0x178], !P2 ;  /* 0x00005e00fa007a0c */ /* 0x000fe400057c1270 */
[----:B------:R4:W-:Y:S01]  /*495d0*/  @P4 STG.E [R168.64], R176 ;  /* 0x000000b0a8004986 */ /* 0x0009e2000c101904 */
[----:B------:R-:W-:Y:S01]  /*495e0*/  IMAD.WIDE R166, R172, 0x4, R4 ;  /* 0x00000004aca67825 */ /* 0x000fe200078e0204 */
[----:B------:R-:W-:-:S03]  /*495f0*/  ISETP.LT.AND P4, PT, R249, c[0x0][0x178], !P2 ;  /* 0x00005e00f9007a0c */ /* 0x000fc60005781270 */
[C---:B-1----:R-:W-:Y:S01]  /*49600*/  IMAD.WIDE R170, R172.reuse, 0x4, R2 ;  /* 0x00000004acaa7825 */ /* 0x042fe200078e0202 */
[C---:B------:R-:W-:Y:S01]  /*49610*/  IADD3 R0, R172.reuse, c[0x0][0x198], RZ ;  /* 0x00006600ac007a10 */ /* 0x040fe20007ffe0ff */
[----:B------:R-:W2:Y:S04]  /*49620*/  LDL.LU R244, [R1+0x10c] ;  /* 0x00010c0001f47983 */ /* 0x000ea80000300800 */
[----:B------:R-:W2:Y:S01]  /*49630*/  LDL.LU R240, [R1+0x2e8] ;  /* 0x0002e80001f07983 */ /* 0x000ea20000300800 */
[----:B----4-:R-:W-:-:S03]  /*49640*/  IMAD.WIDE R168, R172, 0x4, R6 ;  /* 0x00000004aca87825 */ /* 0x010fc600078e0206 */
[----:B------:R-:W4:Y:S04]  /*49650*/  LDL.LU R243, [R1+0x118] ;  /* 0x0001180001f37983 */ /* 0x000f280000300800 */
[----:B------:R1:W-:Y:S04]  /*49660*/  @P1 STG.E [R168.64], R177 ;  /* 0x000000b1a8001986 */ /* 0x0003e8000c101904 */
[----:B------:R1:W-:Y:S04]  /*49670*/  @P5 STG.E [R166.64], R179 ;  /* 0x000000b3a6005986 */ /* 0x0003e8000c101904 */
[----:B------:R-:W-:Y:S01]  /*49680*/  @P3 STG.E [R170.64], R175 ;  /* 0x000000afaa003986 */ /* 0x000fe2000c101904 */
[----:B------:R-:W-:Y:S01]  /*49690*/  ISETP.LT.AND P3, PT, R248, c[0x0][0x178], !P2 ;  /* 0x00005e00f8007a0c */ /* 0x000fe20005761270 */
[----:B-1----:R-:W-:-:S02]  /*496a0*/  IMAD.WIDE R168, R0, 0x4, R164 ;  /* 0x0000000400a87825 */ /* 0x002fc400078e02a4 */
[----:B------:R-:W4:Y:S02]  /*496b0*/  LDL.LU R176, [R1+0x59c] ;  /* 0x00059c0001b07983 */ /* 0x000f240000300800 */
[C---:B------:R-:W-:Y:S01]  /*496c0*/  IMAD.WIDE R166, R0.reuse, 0x4, R6 ;  /* 0x0000000400a67825 */ /* 0x040fe200078e0206 */
[C---:B------:R-:W-:Y:S01]  /*496d0*/  IADD3 R174, R0.reuse, c[0x0][0x198], RZ ;  /* 0x0000660000ae7a10 */ /* 0x040fe20007ffe0ff */
[----:B---3--:R1:W-:Y:S04]  /*496e0*/  @P6 STG.E [R168.64], R246 ;  /* 0x000000f6a8006986 */ /* 0x0083e8000c101904 */
[----:B--2---:R2:W-:Y:S04]  /*496f0*/  @P4 STG.E [R166.64], R245 ;  /* 0x000000f5a6004986 */ /* 0x0045e8000c101904 */
[----:B-1----:R-:W3:Y:S01]  /*49700*/  LDL.LU R246, [R1+0x53c] ;  /* 0x00053c0001f67983 */ /* 0x002ee20000300800 */
[----:B--2---:R-:W-:-:S03]  /*49710*/  IMAD.WIDE R166, R0, 0x4, R4 ;  /* 0x0000000400a67825 */ /* 0x004fc600078e0204 */
[----:B------:R-:W2:Y:S01]  /*49720*/  LDL.LU R245, [R1+0x2ec] ;  /* 0x0002ec0001f57983 */ /* 0x000ea20000300800 */
[----:B------:R-:W-:-:S03]  /*49730*/  IMAD.WIDE R168, R0, 0x4, R2 ;  /* 0x0000000400a87825 */ /* 0x000fc600078e0202 */
[----:B------:R-:W2:Y:S04]  /*49740*/  LDL.LU R0, [R1+0x538] ;  /* 0x0005380001007983 */ /* 0x000ea80000300800 */
[----:B------:R1:W-:Y:S04]  /*49750*/  @P3 STG.E [R166.64], R247 ;  /* 0x000000f7a6003986 */ /* 0x0003e8000c101904 */
[----:B-1----:R-:W2:Y:S01]  /*49760*/  LDL.LU R167, [R1+0x598] ;  /* 0x0005980001a77983 */ /* 0x002ea20000300800 */
[----:B------:R-:W-:Y:S02]  /*49770*/  ISETP.LT.AND P2, PT, R178, c[0x0][0x178], !P2 ;  /* 0x00005e00b2007a0c */ /* 0x000fe40005741270 */
[----:B------:R-:W-:-:S02]  /*49780*/  ISETP.LT.AND P6, PT, R250, c[0x0][0x178], !P0 ;  /* 0x00005e00fa007a0c */ /* 0x000fc400047c1270 */
[----:B------:R-:W-:Y:S02]  /*49790*/  ISETP.LT.AND P5, PT, R249, c[0x0][0x178], !P0 ;  /* 0x00005e00f9007a0c */ /* 0x000fe400047a1270 */
[----:B------:R-:W-:Y:S01]  /*497a0*/  IADD3 R173, R251, 0x13, RZ ;  /* 0x00000013fbad7810 */ /* 0x000fe20007ffe0ff */
[----:B------:R-:W-:Y:S01]  /*497b0*/  IMAD.WIDE R170, R174, 0x4, R164 ;  /* 0x00000004aeaa7825 */ /* 0x000fe200078e02a4 */
[----:B------:R-:W-:-:S05]  /*497c0*/  ISETP.LT.AND P4, PT, R248, c[0x0][0x178], !P0 ;  /* 0x00005e00f8007a0c */ /* 0x000fca0004781270 */
[----:B------:R1:W-:Y:S01]  /*497d0*/  @P2 STG.E [R168.64], R244 ;  /* 0x000000f4a8002986 */ /* 0x0003e2000c101904 */
[----:B------:R-:W-:Y:S01]  /*497e0*/  ISETP.GE.AND P1, PT, R173, c[0x0][0x17c], PT ;  /* 0x00005f00ad007a0c */ /* 0x000fe20003f26270 */
[----:B------:R-:W-:Y:S01]  /*497f0*/  IMAD.WIDE R172, R174, 0x4, R6 ;  /* 0x00000004aeac7825 */ /* 0x000fe200078e0206 */
[----:B------:R-:W-:Y:S01]  /*49800*/  ISETP.LT.AND P0, PT, R178, c[0x0][0x178], !P0 ;  /* 0x00005e00b2007a0c */ /* 0x000fe20004701270 */
[----:B-1----:R-:W3:Y:S04]  /*49810*/  LDL.LU R244, [R1+0x11c] ;  /* 0x00011c0001f47983 */ /* 0x002ee80000300800 */
[----:B------:R-:W3:Y:S01]  /*49820*/  LDL.LU R241, [R1+0x5e8] ;  /* 0x0005e80001f17983 */ /* 0x000ee20000300800 */
[----:B------:R-:W-:-:S03]  /*49830*/  ISETP.LT.AND P2, PT, R248, c[0x0][0x178], !P1 ;  /* 0x00005e00f8007a0c */ /* 0x000fc60004f41270 */
[----:B------:R-:W3:Y:S04]  /*49840*/  LDL.LU R242, [R1+0x568] ;  /* 0x0005680001f27983 */ /* 0x000ee80000300800 */
[----:B------:R-:W3:Y:S04]  /*49850*/  LDL.LU R177, [R1+0x3d8] ;  /* 0x0003d80001b17983 */ /* 0x000ee80000300800 */
[----:B------:R-:W3:Y:S04]  /*49860*/  LDL.LU R179, [R1+0x1b8] ;  /* 0x0001b80001b37983 */ /* 0x000ee80000300800 */
[----:B------:R-:W3:Y:S04]  /*49870*/  LDL.LU R247, [R1+0x5ec] ;  /* 0x0005ec0001f77983 */ /* 0x000ee80000300800 */
[----:B--2---:R1:W-:Y:S01]  /*49880*/  @P6 STG.E [R170.64], R167 ;  /* 0x000000a7aa006986 */ /* 0x0043e2000c101904 */
[----:B------:R-:W-:-:S03]  /*49890*/  ISETP.LT.AND P6, PT, R250, c[0x0][0x178], !P1 ;  /* 0x00005e00fa007a0c */ /* 0x000fc60004fc1270 */
[----:B------:R2:W-:Y:S01]  /*498a0*/  @P5 STG.E [R172.64], R0 ;  /* 0x00000000ac005986 */ /* 0x0005e2000c101904 */
[----:B------:R-:W-:Y:S01]  /*498b0*/  ISETP.LT.AND P5, PT, R249, c[0x0][0x178], !P1 ;  /* 0x00005e00f9007a0c */ /* 0x000fe20004fa1270 */
[C---:B-1----:R-:W-:Y:S01]  /*498c0*/  IMAD.WIDE R166, R174.reuse, 0x4, R4 ;  /* 0x00000004aea67825 */ /* 0x042fe200078e0204 */
[----:B--2---:R-:W-:-:S04]  /*498d0*/  IADD3 R0, R174, c[0x0][0x198], RZ ;  /* 0x00006600ae007a10 */ /* 0x004fc80007ffe0ff */
[----:B------:R1:W-:Y:S01]  /*498e0*/  @P4 STG.E [R166.64], R240 ;  /* 0x000000f0a6004986 */ /* 0x0003e2000c101904 */
[----:B------:R-:W-:-:S04]  /*498f0*/  IMAD.WIDE R168, R0, 0x4, R164 ;  /* 0x0000000400a87825 */ /* 0x000fc800078e02a4 */
[----:B------:R-:W-:-:S04]  /*49900*/  IMAD.WIDE R170, R0, 0x4, R6 ;  /* 0x0000000400aa7825 */ /* 0x000fc800078e0206 */
[----:B-1----:R-:W-:-:S05]  /*49910*/  IMAD.WIDE R166, R174, 0x4, R2 ;  /* 0x00000004aea67825 */ /* 0x002fca00078e0202 */
[----:B----4-:R-:W-:Y:S01]  /*49920*/  @P0 STG.E [R166.64], R243 ;  /* 0x000000f3a6000986 */ /* 0x010fe2000c101904 */
[----:B------:R-:W-:-:S03]  /*49930*/  IMAD.WIDE R172, R0, 0x4, R4 ;  /* 0x0000000400ac7825 */ /* 0x000fc600078e0204 */
[----:B------:R-:W-:Y:S04]  /*49940*/  @P6 STG.E [R168.64], R176 ;  /* 0x000000b0a8006986 */ /* 0x000fe8000c101904 */
[----:B---3--:R1:W-:Y:S04]  /*49950*/  @P5 STG.E [R170.64], R246 ;  /* 0x000000f6aa005986 */ /* 0x0083e8000c101904 */
[----:B------:R2:W-:Y:S04]  /*49960*/  @P2 STG.E [R172.64], R245 ;  /* 0x000000f5ac002986 */ /* 0x0005e8000c101904 */
[----:B-1----:R-:W3:Y:S04]  /*49970*/  LDL.LU R246, [R1+0x56c] ;  /* 0x00056c0001f67983 */ /* 0x002ee80000300800 */
[----:B--2---:R-:W2:Y:S01]  /*49980*/  LDL.LU R245, [R1+0x3dc] ;  /* 0x0003dc0001f57983 */ /* 0x004ea20000300800 */
[----:B------:R-:W-:-:S02]  /*49990*/  ISETP.LT.AND P4, PT, R178, c[0x0][0x178], !P1 ;  /* 0x00005e00b2007a0c */ /* 0x000fc40004f81270 */
[----:B------:R-:W-:Y:S01]  /*499a0*/  IADD3 R175, R251, 0x14, RZ ;  /* 0x00000014fbaf7810 */ /* 0x000fe20007ffe0ff */
[----:B------:R-:W-:-:S03]  /*499b0*/  IMAD.WIDE R166, R0, 0x4, R2 ;  /* 0x0000000400a67825 */ /* 0x000fc600078e0202 */
[----:B------:R-:W-:Y:S02]  /*499c0*/  ISETP.GE.AND P3, PT, R175, c[0x0][0x17c], PT ;  /* 0x00005f00af007a0c */ /* 0x000fe40003f66270 */
[----:B------:R-:W-:Y:S02]  /*499d0*/  IADD3 R175, R251, 0x15, RZ ;  /* 0x00000015fbaf7810 */ /* 0x000fe40007ffe0ff */
[----:B------:R-:W-:Y:S02]  /*499e0*/  ISETP.LT.AND P2, PT, R250, c[0x0][0x178], !P3 ;  /* 0x00005e00fa007a0c */ /* 0x000fe40005f41270 */
[----:B------:R-:W-:Y:S01]  /*499f0*/  IADD3 R174, R0, c[0x0][0x198], RZ ;  /* 0x0000660000ae7a10 */ /* 0x000fe20007ffe0ff */
[----:B------:R1:W-:Y:S01]  /*49a00*/  @P4 STG.E [R166.64], R244 ;  /* 0x000000f4a6004986 */ /* 0x0003e2000c101904 */
[----:B------:R-:W-:Y:S02]  /*49a10*/  ISETP.GE.AND P1, PT, R175, c[0x0][0x17c], PT ;  /* 0x00005f00af007a0c */ /* 0x000fe40003f26270 */
[----:B------:R-:W-:-:S02]  /*49a20*/  ISETP.LT.AND P0, PT, R249, c[0x0][0x178], !P3 ;  /* 0x00005e00f9007a0c */ /* 0x000fc40005f01270 */
[----:B------:R-:W-:Y:S02]  /*49a30*/  ISETP.LT.AND P5, PT, R248, c[0x0][0x178], !P3 ;  /* 0x00005e00f8007a0c */ /* 0x000fe40005fa1270 */
[----:B------:R-:W-:Y:S01]  /*49a40*/  ISETP.LT.AND P3, PT, R178, c[0x0][0x178], !P3 ;  /* 0x00005e00b2007a0c */ /* 0x000fe20005f61270 */
[----:B------:R-:W-:Y:S01]  /*49a50*/  IMAD.WIDE R172, R174, 0x4, R164 ;  /* 0x00000004aeac7825 */ /* 0x000fe200078e02a4 */
[----:B-1----:R-:W4:Y:S01]  /*49a60*/  LDL.LU R244, [R1+0x1bc] ;  /* 0x0001bc0001f47983 */ /* 0x002f220000300800 */
[----:B------:R-:W-:-:S03]  /*49a70*/  IADD3 R168, R251, 0x16, RZ ;  /* 0x00000016fba87810 */ /* 0x000fc60007ffe0ff */
[----:B------:R-:W4:Y:S01]  /*49a80*/  LDL.LU R243, [R1+0x9c8] ;  /* 0x0009c80001f37983 */ /* 0x000f220000300800 */
[----:B------:R-:W-:-:S03]  /*49a90*/  ISETP.LT.AND P6, PT, R250, c[0x0][0x178], !P1 ;  /* 0x00005e00fa007a0c */ /* 0x000fc60004fc1270 */
[----:B------:R-:W4:Y:S01]  /*49aa0*/  LDL.LU R176, [R1+0x5b8] ;  /* 0x0005b80001b07983 */ /* 0x000f220000300800 */
[C---:B------:R-:W-:Y:S01]  /*49ab0*/  IADD3 R0, R174.reuse, c[0x0][0x198], RZ ;  /* 0x00006600ae007a10 */ /* 0x040fe20007ffe0ff */
[----:B------:R-:W-:Y:S01]  /*49ac0*/  IMAD.WIDE R170, R174, 0x4, R6 ;  /* 0x00000004aeaa7825 */ /* 0x000fe200078e0206 */
[----:B------:R-:W-:Y:S01]  /*49ad0*/  ISETP.GE.AND P4, PT, R168, c[0x0][0x17c], PT ;  /* 0x00005f00a8007a0c */ /* 0x000fe20003f86270 */
[----:B------:R1:W-:Y:S01]  /*49ae0*/  @P2 STG.E [R172.64], R241 ;  /* 0x000000f1ac002986 */ /* 0x0003e2000c101904 */
[----:B------:R-:W-:Y:S01]  /*49af0*/  ISETP.LT.AND P2, PT, R249, c[0x0][0x178], !P1 ;  /* 0x00005e00f9007a0c */ /* 0x000fe20004f41270 */
[----:B------:R-:W-:-:S04]  /*49b00*/  IMAD.WIDE R168, R174, 0x4, R4 ;  /* 0x00000004aea87825 */ /* 0x000fc800078e0204 */
[----:B------:R-:W-:Y:S01]  /*49b10*/  IMAD.WIDE R166, R174, 0x4, R2 ;  /* 0x00000004aea67825 */ /* 0x000fe200078e0202 */
[----:B------:R-:W-:Y:S03]  /*49b20*/  @P0 STG.E [R170.64], R242 ;  /* 0x000000f2aa000986 */ /* 0x000fe6000c101904 */
[----:B-1----:R-:W-:Y:S01]  /*49b30*/  IMAD.WIDE R172, R0, 0x4, R164 ;  /* 0x0000000400ac7825 */ /* 0x002fe200078e02a4 */
[----:B------:R1:W-:Y:S04]  /*49b40*/  @P5 STG.E [R168.64], R177 ;  /* 0x000000b1a8005986 */ /* 0x0003e8000c101904 */
[----:B------:R1:W-:Y:S01]  /*49b50*/  @P3 STG.E [R166.64], R179 ;  /* 0x000000b3a6003986 */ /* 0x0003e2000c101904 */
[----:B------:R-:W-:-:S03]  /*49b60*/  ISETP.LT.AND P3, PT, R248, c[0x0][0x178], !P1 ;  /* 0x00005e00f8007a0c */ /* 0x000fc60004f61270 */
[----:B------:R1:W-:Y:S04]  /*49b70*/  @P6 STG.E [R172.64], R247 ;  /* 0x000000f7ac006986 */ /* 0x0003e8000c101904 */
[----:B-1----:R-:W4:Y:S01]  /*49b80*/  LDL.LU R177, [R1+0x548] ;  /* 0x0005480001b17983 */ /* 0x002f220000300800 */
[----:B------:R-:W-:-:S03]  /*49b90*/  IMAD.WIDE R168, R0, 0x4, R6 ;  /* 0x0000000400a87825 */ /* 0x000fc600078e0206 */
[----:B------:R-:W4:Y:S01]  /*49ba0*/  LDL.LU R179, [R1+0x308] ;  /* 0x0003080001b37983 */ /* 0x000f220000300800 */
[----:B------:R-:W-:-:S03]  /*49bb0*/  IADD3 R166, R251, 0x17, RZ ;  /* 0x00000017fba67810 */ /* 0x000fc60007ffe0ff */
[----:B------:R-:W4:Y:S01]  /*49bc0*/  LDL.LU R247, [R1+0x9cc] ;  /* 0x0009cc0001f77983 */ /* 0x000f220000300800 */
[----:B------:R-:W-:Y:S02]  /*49bd0*/  ISETP.LT.AND P0, PT, R178, c[0x0][0x178], !P1 ;  /* 0x00005e00b2007a0c */ /* 0x000fe40004f01270 */
[----:B------:R-:W-:Y:S01]  /*49be0*/  ISETP.GE.AND P1, PT, R166, c[0x0][0x17c], PT ;  /* 0x00005f00a6007a0c */ /* 0x000fe20003f26270 */
[----:B------:R-:W-:Y:S01]  /*49bf0*/  IMAD.WIDE R166, R0, 0x4, R4 ;  /* 0x0000000400a67825 */ /* 0x000fe200078e0204 */
[----:B---3--:R1:W-:Y:S04]  /*49c00*/  @P2 STG.E [R168.64], R246 ;  /* 0x000000f6a8002986 */ /* 0x0083e8000c101904 */
[----:B--2---:R2:W-:Y:S04]  /*49c10*/  @P3 STG.E [R166.64], R245 ;  /* 0x000000f5a6003986 */ /* 0x0045e8000c101904 */
[----:B-1----:R-:W3:Y:S04]  /*49c20*/  LDL.LU R246, [R1+0x5bc] ;  /* 0x0005bc0001f67983 */ /* 0x002ee80000300800 */
[----:B--2---:R-:W2:Y:S01]  /*49c30*/  LDL.LU R245, [R1+0x54c] ;  /* 0x00054c0001f57983 */ /* 0x004ea20000300800 */
[----:B------:R-:W-:-:S02]  /*49c40*/  ISETP.LT.AND P6, PT, R250, c[0x0][0x178], !P4 ;  /* 0x00005e00fa007a0c */ /* 0x000fc400067c1270 */
[----:B------:R-:W-:Y:S02]  /*49c50*/  ISETP.LT.AND P5, PT, R249, c[0x0][0x178], !P4 ;  /* 0x00005e00f9007a0c */ /* 0x000fe400067a1270 */
[C---:B------:R-:W-:Y:S01]  /*49c60*/  IADD3 R174, R0.reuse, c[0x0][0x198], RZ ;  /* 0x0000660000ae7a10 */ /* 0x040fe20007ffe0ff */
[----:B------:R-:W-:-:S04]  /*49c70*/  IMAD.WIDE R170, R0, 0x4, R2 ;  /* 0x0000000400aa7825 */ /* 0x000fc800078e0202 */
[----:B------:R-:W-:-:S04]  /*49c80*/  IMAD.WIDE R172, R174, 0x4, R164 ;  /* 0x00000004aeac7825 */ /* 0x000fc800078e02a4 */
[----:B------:R-:W-:Y:S01]  /*49c90*/  IMAD.WIDE R168, R174, 0x4, R6 ;  /* 0x00000004aea87825 */ /* 0x000fe200078e0206 */
[----:B----4-:R1:W-:Y:S04]  /*49ca0*/  @P0 STG.E [R170.64], R244 ;  /* 0x000000f4aa000986 */ /* 0x0103e8000c101904 */
[----:B------:R4:W-:Y:S01]  /*49cb0*/  @P6 STG.E [R172.64], R243 ;  /* 0x000000f3ac006986 */ /* 0x0009e2000c101904 */
[----:B------:R-:W-:Y:S02]  /*49cc0*/  ISETP.LT.AND P6, PT, R248, c[0x0][0x178], !P4 ;  /* 0x00005e00f8007a0c */ /* 0x000fe400067c1270 */
[----:B------:R-:W-:Y:S01]  /*49cd0*/  ISETP.LT.AND P4, PT, R178, c[0x0][0x178], !P4 ;  /* 0x00005e00b2007a0c */ /* 0x000fe20006781270 */
[----:B------:R4:W-:Y:S04]  /*49ce0*/  @P5 STG.E [R168.64], R176 ;  /* 0x000000b0a8005986 */ /* 0x0009e8000c101904 */
[----:B-1----:R-:W2:Y:S01]  /*49cf0*/  LDL.LU R244, [R1+0x30c] ;  /* 0x00030c0001f47983 */ /* 0x002ea20000300800 */
[----:B------:R-:W-:-:S03]  /*49d00*/  ISETP.LT.AND P5, PT, R250, c[0x0][0x178], !P1 ;  /* 0x00005e00fa007a0c */ /* 0x000fc60004fa1270 */
[----:B------:R-:W2:Y:S01]  /*49d10*/  LDL.LU R240, [R1+0xa38] ;  /* 0x000a380001f07983 */ /* 0x000ea20000300800 */
[----:B------:R-:W-:-:S03]  /*49d20*/  IADD3 R0, R174, c[0x0][0x198], RZ ;  /* 0x00006600ae007a10 */ /* 0x000fc60007ffe0ff */
[----:B------:R-:W2:Y:S01]  /*49d30*/  LDL.LU R241, [R1+0x6d8] ;  /* 0x0006d80001f17983 */ /* 0x000ea20000300800 */
[C---:B------:R-:W-:Y:S01]  /*49d40*/  IMAD.WIDE R166, R174.reuse, 0x4, R4 ;  /* 0x00000004aea67825 */ /* 0x040fe200078e0204 */
[----:B------:R-:W-:Y:S02]  /*49d50*/  ISETP.LT.AND P3, PT, R249, c[0x0][0x178], !P1 ;  /* 0x00005e00f9007a0c */ /* 0x000fe40004f61270 */
[----:B----4-:R-:W4:Y:S01]  /*49d60*/  LDL.LU R243, [R1+0x588] ;  /* 0x0005880001f37983 */ /* 0x010f220000300800 */
[----:B------:R-:W-:-:S04]  /*49d70*/  IMAD.WIDE R168, R174, 0x4, R2 ;  /* 0x00000004aea87825 */ /* 0x000fc800078e0202 */
[----:B------:R-:W-:Y:S01]  /*49d80*/  IMAD.WIDE R170, R0, 0x4, R164 ;  /* 0x0000000400aa7825 */ /* 0x000fe200078e02a4 */
[----:B------:R-:W-:Y:S01]  /*49d90*/  ISETP.LT.AND P0, PT, R248, c[0x0][0x178], !P1 ;  /* 0x00005e00f8007a0c */ /* 0x000fe20004f01270 */
[----:B------:R1:W-:Y:S04]  /*49da0*/  @P6 STG.E [R166.64], R177 ;  /* 0x000000b1a6006986 */ /* 0x0003e8000c101904 */
[----:B------:R-:W-:Y:S04]  /*49db0*/  @P4 STG.E [R168.64], R179 ;  /* 0x000000b3a8004986 */ /* 0x000fe8000c101904 */
[----:B------:R1:W-:Y:S04]  /*49dc0*/  @P5 STG.E [R170.64], R247 ;  /* 0x000000f7aa005986 */ /* 0x0003e8000c101904 */
[----:B-1----:R-:W4:Y:S01]  /*49dd0*/  LDL.LU R177, [R1+0x438] ;  /* 0x0004380001b17983 */ /* 0x002f220000300800 */
[----:B------:R-:W-:-:S03]  /*49de0*/  IMAD.WIDE R166, R0, 0x4, R6 ;  /* 0x0000000400a67825 */ /* 0x000fc600078e0206 */
[----:B------:R-:W4:Y:S01]  /*49df0*/  LDL.LU R247, [R1+0xa3c] ;  /* 0x000a3c0001f77983 */ /* 0x000f220000300800 */
[----:B------:R-:W-:-:S03]  /*49e00*/  IMAD.WIDE R168, R0, 0x4, R4 ;  /* 0x0000000400a87825 */ /* 0x000fc600078e0204 */
[----:B---3--:R1:W-:Y:S04]  /*49e10*/  @P3 STG.E [R166.64], R246 ;  /* 0x000000f6a6003986 */ /* 0x0083e8000c101904 */
[----:B--2---:R2:W-:Y:S04]  /*49e20*/  @P0 STG.E [R168.64], R245 ;  /* 0x000000f5a8000986 */ /* 0x0045e8000c101904 */
[----:B-1----:R-:W3:Y:S04]  /*49e30*/  LDL.LU R246, [R1+0x6dc] ;  /* 0x0006dc0001f67983 */ /* 0x002ee80000300800 */
[----:B--2---:R-:W2:Y:S01]  /*49e40*/  LDL.LU R245, [R1+0x58c] ;  /* 0x00058c0001f57983 */ /* 0x004ea20000300800 */
[----:B------:R-:W-:-:S02]  /*49e50*/  IADD3 R172, R251, 0x18, RZ ;  /* 0x00000018fbac7810 */ /* 0x000fc40007ffe0ff */
[----:B------:R-:W-:Y:S02]  /*49e60*/  ISETP.LT.AND P1, PT, R178, c[0x0][0x178], !P1 ;  /* 0x00005e00b2007a0c */ /* 0x000fe40004f21270 */
[----:B------:R-:W-:Y:S02]  /*49e70*/  ISETP.GE.AND P6, PT, R172, c[0x0][0x17c], PT ;  /* 0x00005f00ac007a0c */ /* 0x000fe40003fc6270 */
[----:B------:R-:W-:Y:S02]  /*49e80*/  IADD3 R173, R251, 0x1a, RZ ;  /* 0x0000001afbad7810 */ /* 0x000fe40007ffe0ff */
[----:B------:R-:W-:Y:S02]  /*49e90*/  ISETP.LT.AND P4, PT, R250, c[0x0][0x178], !P6 ;  /* 0x00005e00fa007a0c */ /* 0x000fe40007781270 */
[----:B------:R-:W-:Y:S02]  /*49ea0*/  ISETP.LT.AND P5, PT, R249, c[0x0][0x178], !P6 ;  /* 0x00005e00f9007a0c */ /* 0x000fe400077a1270 */
[C---:B------:R-:W-:Y:S01]  /*49eb0*/  IADD3 R172, R0.reuse, c[0x0][0x198], RZ ;  /* 0x0000660000ac7a10 */ /* 0x040fe20007ffe0ff */
[----:B------:R-:W-:Y:S01]  /*49ec0*/  IMAD.WIDE R166, R0, 0x4, R2 ;  /* 0x0000000400a67825 */ /* 0x000fe200078e0202 */
[----:B------:R-:W-:-:S02]  /*49ed0*/  ISETP.GE.AND P2, PT, R173, c[0x0][0x17c], PT ;  /* 0x00005f00ad007a0c */ /* 0x000fc40003f46270 */
[----:B------:R-:W-:Y:S01]  /*49ee0*/  IADD3 R173, R251, 0x19, RZ ;  /* 0x00000019fbad7810 */ /* 0x000fe20007ffe0ff */
[----:B------:R-:W-:Y:S01]  /*49ef0*/  IMAD.WIDE R168, R172, 0x4, R164 ;  /* 0x00000004aca87825 */ /* 0x000fe200078e02a4 */
[----:B------:R-:W-:Y:S01]  /*49f00*/  ISETP.LT.AND P0, PT, R248, c[0x0][0x178], !P6 ;  /* 0x00005e00f8007a0c */ /* 0x000fe20007701270 */
[----:B------:R1:W-:Y:S02]  /*49f10*/  @P1 STG.E [R166.64], R244 ;  /* 0x000000f4a6001986 */ /* 0x0003e4000c101904 */
[----:B------:R-:W-:Y:S01]  /*49f20*/  IMAD.WIDE R170, R172, 0x4, R6 ;  /* 0x00000004acaa7825 */ /* 0x000fe200078e0206 */
[----:B------:R-:W-:Y:S01]  /*49f30*/  ISETP.GE.AND P3, PT, R173, c[0x0][0x17c], PT ;  /* 0x00005f00ad007a0c */ /* 0x000fe20003f66270 */
[----:B------:R4:W-:Y:S01]  /*49f40*/  @P4 STG.E [R168.64], R240 ;  /* 0x000000f0a8004986 */ /* 0x0009e2000c101904 */
[----:B------:R-:W-:-:S03]  /*49f50*/  ISETP.LT.AND P6, PT, R178, c[0x0][0x178], !P6 ;  /* 0x00005e00b2007a0c */ /* 0x000fc600077c1270 */
[----:B------:R4:W-:Y:S04]  /*49f60*/  @P5 STG.E [R170.64], R241 ;  /* 0x000000f1aa005986 */ /* 0x0009e8000c101904 */
[----:B-1----:R-:W2:Y:S01]  /*49f70*/  LDL.LU R244, [R1+0x43c] ;  /* 0x00043c0001f47983 */ /* 0x002ea20000300800 */
[----:B------:R-:W-:Y:S01]  /*49f80*/  ISETP.LT.AND P5, PT, R250, c[0x0][0x178], !P3 ;  /* 0x00005e00fa007a0c */ /* 0x000fe20005fa1270 */
[C---:B------:R-:W-:Y:S01]  /*49f90*/  IMAD.WIDE R166, R172.reuse, 0x4, R4 ;  /* 0x00000004aca67825 */ /* 0x040fe200078e0204 */
[C---:B------:R-:W-:Y:S01]  /*49fa0*/  IADD3 R0, R172.reuse, c[0x0][0x198], RZ ;  /* 0x00006600ac007a10 */ /* 0x040fe20007ffe0ff */
[----:B------:R-:W2:Y:S01]  /*49fb0*/  LDL.LU R242, [R1+0xb08] ;  /* 0x000b080001f27983 */ /* 0x000ea20000300800 */
[----:B------:R-:W-:Y:S01]  /*49fc0*/  ISETP.LT.AND P1, PT, R249, c[0x0][0x178], !P3 ;  /* 0x00005e00f9007a0c */ /* 0x000fe20005f21270 */
[----:B----4-:R-:W-:-:S02]  /*49fd0*/  IMAD.WIDE R168, R172, 0x4, R2 ;  /* 0x00000004aca87825 */ /* 0x010fc400078e0202 */
[----:B------:R1:W-:Y:S01]  /*49fe0*/  @P0 STG.E [R166.64], R243 ;  /* 0x000000f3a6000986 */ /* 0x0003e2000c101904 */
[----:B------:R-:W-:-:S03]  /*49ff0*/  ISETP.LT.AND P4, PT, R248, c[0x0][0x178], !P3 ;  /* 0x00005e00f8007a0c */ /* 0x000fc60005f81270 */
[----:B------:R-:W4:Y:S01]  /*4a000*/  LDL.LU R176, [R1+0x9f8] ;  /* 0x0009f80001b07983 */ /* 0x000f220000300800 */
[----:B------:R-:W-:-:S03]  /*4a010*/  IADD3 R170, R251, 0x1d, RZ ;  /* 0x0000001dfbaa7810 */ /* 0x000fc60007ffe0ff */
[----:B------:R-:W4:Y:S01]  /*4a020*/  LDL.LU R179, [R1+0x5c8] ;  /* 0x0005c80001b37983 */ /* 0x000f220000300800 */
[----:B-1----:R-:W-:-:S03]  /*4a030*/  IMAD.WIDE R166, R0, 0x4, R164 ;  /* 0x0000000400a67825 */ /* 0x002fc600078e02a4 */
[----:B------:R1:W-:Y:S04]  /*4a040*/  @P6 STG.E [R168.64], R177 ;  /* 0x000000b1a8006986 */ /* 0x0003e8000c101904 */
[----:B------:R1:W-:Y:S01]  /*4a050*/  @P5 STG.E [R166.64], R247 ;  /* 0x000000f7a6005986 */ /* 0x0003e2000c101904 */
[----:B------:R-:W-:Y:S01]  /*4a060*/  ISETP.GE.AND P0, PT, R170, c[0x0][0x17c], PT ;  /* 0x00005f00aa007a0c */ /* 0x000fe20003f06270 */
[C---:B-1----:R-:W-:Y:S02]  /*4a070*/  IMAD.WIDE R168, R0.reuse, 0x4, R6 ;  /* 0x0000000400a87825 */ /* 0x042fe400078e0206 */
[----:B------:R-:W4:Y:S02]  /*4a080*/  LDL.LU R247, [R1+0x448] ;  /* 0x0004480001f77983 */ /* 0x000f240000300800 */
[----:B------:R-:W-:-:S02]  /*4a090*/  IMAD.WIDE R170, R0, 0x4, R4 ;  /* 0x0000000400aa7825 */ /* 0x000fc400078e0204 */
[----:B---3--:R1:W-:Y:S04]  /*4a0a0*/  @P1 STG.E [R168.64], R246 ;  /* 0x000000f6a8001986 */ /* 0x0083e8000c101904 */
[----:B--2---:R2:W-:Y:S04]  /*4a0b0*/  @P4 STG.E [R170.64], R245 ;  /* 0x000000f5aa004986 */ /* 0x0045e8000c101904 */
[----:B-1----:R-:W3:Y:S04]  /*4a0c0*/  LDL.LU R246, [R1+0xb0c] ;  /* 0x000b0c0001f67983 */ /* 0x002ee80000300800 */
[----:B------:R-:W3:Y:S04]  /*4a0d0*/  LDL.LU R177, [R1+0x9fc] ;  /* 0x0009fc0001b17983 */ /* 0x000ee80000300800 */
[----:B--2---:R-:W2:Y:S01]  /*4a0e0*/  LDL.LU R245, [R1+0x5cc] ;  /* 0x0005cc0001f57983 */ /* 0x004ea20000300800 */
[----:B------:R-:W-:Y:S01]  /*4a0f0*/  ISETP.LT.AND P3, PT, R178, c[0x0][0x178], !P3 ;  /* 0x00005e00b2007a0c */ /* 0x000fe20005f61270 */
[----:B------:R-:W-:Y:S01]  /*4a100*/  IMAD.WIDE R166, R0, 0x4, R2 ;  /* 0x0000000400a67825 */ /* 0x000fe200078e0202 */
[----:B------:R-:W-:-:S02]  /*4a110*/  ISETP.LT.AND P6, PT, R250, c[0x0][0x178], !P2 ;  /* 0x00005e00fa007a0c */ /* 0x000fc400057c1270 */
[----:B------:R-:W-:Y:S02]  /*4a120*/  IADD3 R172, R0, c[0x0][0x198], RZ ;  /* 0x0000660000ac7a10 */ /* 0x000fe40007ffe0ff */
[----:B------:R-:W-:Y:S02]  /*4a130*/  ISETP.LT.AND P5, PT, R249, c[0x0][0x178], !P2 ;  /* 0x00005e00f9007a0c */ /* 0x000fe400057a1270 */
[----:B------:R-:W-:Y:S01]  /*4a140*/  IADD3 R173, R251, 0x1b, RZ ;  /* 0x0000001bfbad7810 */ /* 0x000fe20007ffe0ff */
[----:B------:R-:W-:Y:S01]  /*4a150*/  IMAD.WIDE R168, R172, 0x4, R164 ;  /* 0x00000004aca87825 */ /* 0x000fe200078e02a4 */
[----:B------:R-:W-:-:S03]  /*4a160*/  ISETP.LT.AND P1, PT, R248, c[0x0][0x178], !P2 ;  /* 0x00005e00f8007a0c */ /* 0x000fc60005721270 */
[----:B------:R1:W-:Y:S01]  /*4a170*/  @P3 STG.E [R166.64], R244 ;  /* 0x000000f4a6003986 */ /* 0x0003e2000c101904 */
[----:B------:R-:W-:Y:S02]  /*4a180*/  ISETP.LT.AND P2, PT, R178, c[0x0][0x178], !P2 ;  /* 0x00005e00b2007a0c */ /* 0x000fe40005741270 */
[----:B------:R-:W-:Y:S01]  /*4a190*/  ISETP.GE.AND P4, PT, R173, c[0x0][0x17c], PT ;  /* 0x00005f00ad007a0c */ /* 0x000fe20003f86270 */
[----:B-1----:R-:W2:Y:S01]  /*4a1a0*/  LDL.LU R244, [R1+0x44c] ;  /* 0x00044c0001f47983 */ /* 0x002ea20000300800 */
[----:B------:R-:W-:-:S03]  /*4a1b0*/  IMAD.WIDE R170, R172, 0x4, R6 ;  /* 0x00000004acaa7825 */ /* 0x000fc600078e0206 */
[----:B------:R1:W-:Y:S01]  /*4a1c0*/  @P6 STG.E [R168.64], R242 ;  /* 0x000000f2a8006986 */ /* 0x0003e2000c101904 */
[----:B------:R-:W-:Y:S01]  /*4a1d0*/  ISETP.LT.AND P6, PT, R250, c[0x0][0x178], !P4 ;  /* 0x00005e00fa007a0c */ /* 0x000fe200067c1270 */
[C---:B------:R-:W-:Y:S02]  /*4a1e0*/  IMAD.WIDE R166, R172.reuse, 0x4, R4 ;  /* 0x00000004aca67825 */ /* 0x040fe400078e0204 */
[----:B------:R-:W2:Y:S01]  /*4a1f0*/  LDL.LU R241, [R1+0xb28] ;  /* 0x000b280001f17983 */ /* 0x000ea20000300800 */
[----:B------:R-:W-:-:S03]  /*4a200*/  IADD3 R0, R172, c[0x0][0x198], RZ ;  /* 0x00006600ac007a10 */ /* 0x000fc60007ffe0ff */
[----:B------:R-:W2:Y:S01]  /*4a210*/  LDL.LU R243, [R1+0xa98] ;  /* 0x000a980001f37983 */ /* 0x000ea20000300800 */
[----:B------:R-:W-:Y:S01]  /*4a220*/  ISETP.LT.AND P3, PT, R249, c[0x0][0x178], !P4 ;  /* 0x00005e00f9007a0c */ /* 0x000fe20006761270 */
[----:B-1----:R-:W-:Y:S02]  /*4a230*/  IMAD.WIDE R168, R172, 0x4, R2 ;  /* 0x00000004aca87825 */ /* 0x002fe400078e0202 */
[----:B----4-:R1:W-:Y:S01]  /*4a240*/  @P5 STG.E [R170.64], R176 ;  /* 0x000000b0aa005986 */ /* 0x0103e2000c101904 */
[----:B------:R-:W-:-:S03]  /*4a250*/  ISETP.LT.AND P5, PT, R248, c[0x0][0x178], !P4 ;  /* 0x00005e00f8007a0c */ /* 0x000fc600067a1270 */
[----:B------:R4:W-:Y:S04]  /*4a260*/  @P1 STG.E [R166.64], R179 ;  /* 0x000000b3a6001986 */ /* 0x0009e8000c101904 */
[----:B------:R4:W-:Y:S01]  /*4a270*/  @P2 STG.E [R168.64], R247 ;  /* 0x000000f7a8002986 */ /* 0x0009e2000c101904 */
[----:B-1----:R-:W-:-:S03]  /*4a280*/  IADD3 R170, R251, 0x1c, RZ ;  /* 0x0000001cfbaa7810 */ /* 0x002fc60007ffe0ff */
[----:B------:R-:W2:Y:S01]  /*4a290*/  LDL.LU R176, [R1+0x9d8] ;  /* 0x0009d80001b07983 */ /* 0x000ea20000300800 */
[----:B----4-:R-:W-:-:S03]  /*4a2a0*/  IMAD.WIDE R166, R0, 0x4, R164 ;  /* 0x0000000400a67825 */ /* 0x010fc600078e02a4 */
[----:B------:R-:W4:Y:S04]  /*4a2b0*/  LDL.LU R179, [R1+0x5a8] ;  /* 0x0005a80001b37983 */ /* 0x000f280000300800 */
[----:B------:R-:W4:Y:S01]  /*4a2c0*/  LDL.LU R247, [R1+0xb2c] ;  /* 0x000b2c0001f77983 */ /* 0x000f220000300800 */
[----:B------:R-:W-:Y:S01]  /*4a2d0*/  ISETP.GE.AND P1, PT, R170, c[0x0][0x17c], PT ;  /* 0x00005f00aa007a0c */ /* 0x000fe20003f26270 */
[----:B------:R-:W-:-:S04]  /*4a2e0*/  IMAD.WIDE R170, R0, 0x4, R6 ;  /* 0x0000000400aa7825 */ /* 0x000fc800078e0206 */
[----:B------:R-:W-:Y:S01]  /*4a2f0*/  IMAD.WIDE R168, R0, 0x4, R4 ;  /* 0x0000000400a87825 */ /* 0x000fe200078e0204 */
[----:B---3--:R1:W-:Y:S04]  /*4a300*/  @P6 STG.E [R166.64], R246 ;  /* 0x000000f6a6006986 */ /* 0x0083e8000c101904 */
[----:B------:R-:W-:Y:S04]  /*4a310*/  @P3 STG.E [R170.64], R177 ;  /* 0x000000b1aa003986 */ /* 0x000fe8000c101904 */
[----:B-1----:R-:W3:Y:S04]  /*4a320*/  LDL.LU R246, [R1+0xa9c] ;  /* 0x000a9c0001f67983 */ /* 0x002ee80000300800 */
[----:B--2---:R1:W-:Y:S04]  /*4a330*/  @P5 STG.E [R168.64], R245 ;  /* 0x000000f5a8005986 */ /* 0x0043e8000c101904 */
[----:B-1----:R-:W2:Y:S01]  /*4a340*/  LDL.LU R245, [R1+0x9dc] ;  /* 0x0009dc0001f57983 */ /* 0x002ea20000300800 */
[----:B------:R-:W-:Y:S01]  /*4a350*/  ISETP.LT.AND P4, PT, R178, c[0x0][0x178], !P4 ;  /* 0x00005e00b2007a0c */ /* 0x000fe20006781270 */
[----:B------:R-:W-:Y:S01]  /*4a360*/  IMAD.WIDE R166, R0, 0x4, R2 ;  /* 0x0000000400a67825 */ /* 0x000fe200078e0202 */
[----:B------:R-:W-:-:S02]  /*4a370*/  ISETP.LT.AND P2, PT, R250, c[0x0][0x178], !P1 ;  /* 0x00005e00fa007a0c */ /* 0x000fc40004f41270 */
[----:B------:R-:W-:Y:S02]  /*4a380*/  ISETP.LT.AND P3, PT, R249, c[0x0][0x178], !P1 ;  /* 0x00005e00f9007a0c */ /* 0x000fe40004f61270 */
[----:B------:R-:W-:Y:S02]  /*4a390*/  IADD3 R170, R0, c[0x0][0x198], RZ ;  /* 0x0000660000aa7a10 */ /* 0x000fe40007ffe0ff */
[----:B------:R-:W-:-:S05]  /*4a3a0*/  ISETP.LT.AND P5, PT, R250, c[0x0][0x178], !P0 ;  /* 0x00005e00fa007a0c */ /* 0x000fca00047a1270 */
[----:B------:R1:W-:Y:S01]  /*4a3b0*/  @P4 STG.E [R166.64], R244 ;  /* 0x000000f4a6004986 */ /* 0x0003e2000c101904 */
[----:B------:R-:W-:Y:S02]  /*4a3c0*/  ISETP.LT.AND P4, PT, R248, c[0x0][0x178], !P1 ;  /* 0x00005e00f8007a0c */ /* 0x000fe40004f81270 */
[----:B------:R-:W-:Y:S01]  /*4a3d0*/  ISETP.LT.AND P1, PT, R178, c[0x0][0x178], !P1 ;  /* 0x00005e00b2007a0c */ /* 0x000fe20004f21270 */
[C---:B------:R-:W-:Y:S01]  /*4a3e0*/  IMAD.WIDE R168, R170.reuse, 0x4, R6 ;  /* 0x00000004aaa87825 */ /* 0x040fe200078e0206 */
[----:B------:R-:W-:Y:S01]  /*4a3f0*/  IADD3 R171, R251, 0x1e, RZ ;  /* 0x0000001efbab7810 */ /* 0x000fe20007ffe0ff */
[----:B-1----:R-:W2:Y:S02]  /*4a400*/  LDL.LU R244, [R1+0x5ac] ;  /* 0x0005ac0001f47983 */ /* 0x002ea40000300800 */
[C---:B------:R-:W-:Y:S02]  /*4a410*/  IMAD.WIDE R166, R170.reuse, 0x4, R164 ;  /* 0x00000004aaa67825 */ /* 0x040fe400078e02a4 */
[----:B------:R-:W2:Y:S01]  /*4a420*/  LDL.LU R240, [R1+0xb48] ;  /* 0x000b480001f07983 */ /* 0x000ea20000300800 */
[----:B------:R-:W-:-:S03]  /*4a430*/  IADD3 R0, R170, c[0x0][0x198], RZ ;  /* 0x00006600aa007a10 */ /* 0x000fc60007ffe0ff */
[----:B------:R-:W2:Y:S01]  /*4a440*/  LDL.LU R242, [R1+0xb18] ;  /* 0x000b180001f27983 */ /* 0x000ea20000300800 */
[----:B------:R-:W-:-:S03]  /*4a450*/  ISETP.LT.AND P6, PT, R249, c[0x0][0x178], !P0 ;  /* 0x00005e00f9007a0c */ /* 0x000fc600047c1270 */
[----:B------:R-:W2:Y:S04]  /*4a460*/  LDL.LU R177, [R1+0xa88] ;  /* 0x000a880001b17983 */ /* 0x000ea80000300800 */
[----:B------:R1:W-:Y:S01]  /*4a470*/  @P2 STG.E [R166.64], R241 ;  /* 0x000000f1a6002986 */ /* 0x0003e2000c101904 */
[----:B------:R-:W-:-:S03]  /*4a480*/  ISETP.GE.AND P2, PT, R171, c[0x0][0x17c], PT ;  /* 0x00005f00ab007a0c */ /* 0x000fc60003f46270 */
[----:B------:R4:W-:Y:S01]  /*4a490*/  @P3 STG.E [R168.64], R243 ;  /* 0x000000f3a8003986 */ /* 0x0009e2000c101904 */
[----:B------:R-:W-:Y:S01]  /*4a4a0*/  ISETP.LT.AND P3, PT, R248, c[0x0][0x178], !P0 ;  /* 0x00005e00f8007a0c */ /* 0x000fe20004761270 */
[----:B-1----:R-:W-:-:S04]  /*4a4b0*/  IMAD.WIDE R166, R170, 0x4, R4 ;  /* 0x00000004aaa67825 */ /* 0x002fc800078e0204 */
[----:B----4-:R-:W-:Y:S01]  /*4a4c0*/  IMAD.WIDE R168, R170, 0x4, R2 ;  /* 0x00000004aaa87825 */ /* 0x010fe200078e0202 */
[----:B------:R-:W-:Y:S03]  /*4a4d0*/  @P4 STG.E [R166.64], R176 ;  /* 0x000000b0a6004986 */ /* 0x000fe6000c101904 */
[C---:B------:R-:W-:Y:S01]  /*4a4e0*/  IMAD.WIDE R170, R0.reuse, 0x4, R164 ;  /* 0x0000000400aa7825 */ /* 0x040fe200078e02a4 */
[----:B------:R1:W-:Y:S03]  /*4a4f0*/  @P1 STG.E [R168.64], R179 ;  /* 0x000000b3a8001986 */ /* 0x0003e6000c101904 */
[C---:B------:R-:W-:Y:S01]  /*4a500*/  IMAD.WIDE R172, R0.reuse, 0x4, R6 ;  /* 0x0000000400ac7825 */ /* 0x040fe200078e0206 */
[----:B------:R4:W-:Y:S04]  /*4a510*/  @P5 STG.E [R170.64], R247 ;  /* 0x000000f7aa005986 */ /* 0x0009e8000c101904 */
[----:B-1----:R-:W2:Y:S04]  /*4a520*/  LDL.LU R179, [R1+0x618] ;  /* 0x0006180001b37983 */ /* 0x002ea80000300800 */
[----:B----4-:R-:W4:Y:S01]  /*4a530*/  LDL.LU R247, [R1+0xb4c] ;  /* 0x000b4c0001f77983 */ /* 0x010f220000300800 */
[----:B------:R-:W-:-:S03]  /*4a540*/  IMAD.WIDE R166, R0, 0x4, R4 ;  /* 0x0000000400a67825 */ /* 0x000fc600078e0204 */
[----:B---3--:R1:W-:Y:S04]  /*4a550*/  @P6 STG.E [R172.64], R246 ;  /* 0x000000f6ac006986 */ /* 0x0083e8000c101904 */
[----:B-1----:R-:W3:Y:S04]  /*4a560*/  LDL.LU R246, [R1+0xb1c] ;  /* 0x000b1c0001f67983 */ /* 0x002ee80000300800 */
[----:B--2---:R1:W-:Y:S04]  /*4a570*/  @P3 STG.E [R166.64], R245 ;  /* 0x000000f5a6003986 */ /* 0x0043e8000c101904 */
[----:B-1----:R-:W2:Y:S01]  /*4a580*/  LDL.LU R245, [R1+0xa8c] ;  /* 0x000a8c0001f57983 */ /* 0x002ea20000300800 */
[----:B------:R-:W-:-:S02]  /*4a590*/  ISETP.LT.AND P1, PT, R178, c[0x0][0x178], !P0 ;  /* 0x00005e00b2007a0c */ /* 0x000fc40004721270 */
[----:B------:R-:W-:Y:S02]  /*4a5a0*/  ISETP.LT.AND P4, PT, R250, c[0x0][0x178], !P2 ;  /* 0x00005e00fa007a0c */ /* 0x000fe40005781270 */
[----:B------:R-:W-:Y:S01]  /*4a5b0*/  ISETP.LT.AND P5, PT, R249, c[0x0][0x178], !P2 ;  /* 0x00005e00f9007a0c */ /* 0x000fe200057a1270 */
[----:B------:R-:W-:Y:S01]  /*4a5c0*/  IMAD.WIDE R166, R0, 0x4, R2 ;  /* 0x0000000400a67825 */ /* 0x000fe200078e0202 */
[C---:B------:R-:W-:Y:S02]  /*4a5d0*/  IADD3 R168, R251.reuse, 0x20, RZ ;  /* 0x00000020fba87810 */ /* 0x040fe40007ffe0ff */
[----:B------:R-:W-:Y:S02]  /*4a5e0*/  ISETP.LT.AND P6, PT, R248, c[0x0][0x178], !P2 ;  /* 0x00005e00f8007a0c */ /* 0x000fe400057c1270 */
[----:B------:R-:W-:Y:S02]  /*4a5f0*/  IADD3 R174, R0, c[0x0][0x198], RZ ;  /* 0x0000660000ae7a10 */ /* 0x000fe40007ffe0ff */
[----:B------:R-:W-:-:S02]  /*4a600*/  IADD3 R170, R251, 0x1f, RZ ;  /* 0x0000001ffbaa7810 */ /* 0x000fc40007ffe0ff */
[----:B------:R-:W-:Y:S01]  /*4a610*/  ISETP.GE.AND P0, PT, R168, c[0x0][0x17c], PT ;  /* 0x00005f00a8007a0c */ /* 0x000fe20003f06270 */
[----:B------:R-:W-:Y:S01]  /*4a620*/  IMAD.WIDE R168, R174, 0x4, R164 ;  /* 0x00000004aea87825 */ /* 0x000fe200078e02a4 */
[----:B------:R-:W-:Y:S01]  /*4a630*/  ISETP.GE.AND P3, PT, R170, c[0x0][0x17c], PT ;  /* 0x00005f00aa007a0c */ /* 0x000fe20003f66270 */
[----:B------:R1:W-:Y:S02]  /*4a640*/  @P1 STG.E [R166.64], R244 ;  /* 0x000000f4a6001986 */ /* 0x0003e4000c101904 */
[----:B------:R-:W-:Y:S01]  /*4a650*/  IMAD.WIDE R170, R174, 0x4, R6 ;  /* 0x00000004aeaa7825 */ /* 0x000fe200078e0206 */
[----:B------:R-:W-:Y:S01]  /*4a660*/  ISETP.LT.AND P2, PT, R178, c[0x0][0x178], !P2 ;  /* 0x00005e00b2007a0c */ /* 0x000fe20005741270 */
[----:B------:R-:W-:Y:S02]  /*4a670*/  @P4 STG.E [R168.64], R240 ;  /* 0x000000f0a8004986 */ /* 0x000fe4000c101904 */
[----:B------:R-:W-:Y:S01]  /*4a680*/  IMAD.WIDE R172, R174, 0x4, R4 ;  /* 0x00000004aeac7825 */ /* 0x000fe200078e0204 */
[----:B------:R-:W-:Y:S01]  /*4a690*/  ISETP.LT.AND P4, PT, R250, c[0x0][0x178], !P3 ;  /* 0x00005e00fa007a0c */ /* 0x000fe20005f81270 */
[----:B-1----:R-:W2:Y:S04]  /*4a6a0*/  LDL.LU R244, [R1+0x61c] ;  /* 0x00061c0001f47983 */ /* 0x002ea80000300800 */
[----:B------:R-:W2:Y:S04]  /*4a6b0*/  LDL.LU R241, [R1+0x6f0] ;  /* 0x0006f00001f17983 */ /* 0x000ea80000300800 */
[----:B------:R-:W-:Y:S04]  /*4a6c0*/  @P5 STG.E [R170.64], R242 ;  /* 0x000000f2aa005986 */ /* 0x000fe8000c101904 */
[----:B------:R-:W2:Y:S04]  /*4a6d0*/  LDL.LU R243, [R1+0x450] ;  /* 0x0004500001f37983 */ /* 0x000ea80000300800 */
[----:B------:R1:W-:Y:S01]  /*4a6e0*/  @P6 STG.E [R172.64], R177 ;  /* 0x000000b1ac006986 */ /* 0x0003e2000c101904 */
[----:B------:R-:W-:-:S03]  /*4a6f0*/  ISETP.LT.AND P6, PT, R249, c[0x0][0x178], !P3 ;  /* 0x00005e00f9007a0c */ /* 0x000fc60005fc1270 */
[----:B------:R-:W2:Y:S01]  /*4a700*/  LDL.LU R176, [R1+0x120] ;  /* 0x0001200001b07983 */ /* 0x000ea20000300800 */
[C---:B------:R-:W-:Y:S01]  /*4a710*/  IMAD.WIDE R166, R174.reuse, 0x4, R2 ;  /* 0x00000004aea67825 */ /* 0x040fe200078e0202 */
[----:B-1----:R-:W-:Y:S02]  /*4a720*/  IADD3 R172, R174, c[0x0][0x198], RZ ;  /* 0x00006600aeac7a10 */ /* 0x002fe40007ffe0ff */
[----:B------:R-:W2:Y:S01]  /*4a730*/  LDL.LU R177, [R1+0xe0] ;  /* 0x0000e00001b17983 */ /* 0x000ea20000300800 */
[----:B------:R-:W-:Y:S02]  /*4a740*/  ISETP.LT.AND P1, PT, R178, c[0x0][0x178], !P3 ;  /* 0x00005e00b2007a0c */ /* 0x000fe40005f21270 */
[----:B------:R-:W-:Y:S01]  /*4a750*/  IMAD.WIDE R168, R172, 0x4, R164 ;  /* 0x00000004aca87825 */ /* 0x000fe200078e02a4 */
[----:B------:R-:W-:Y:S01]  /*4a760*/  ISETP.LT.AND P3, PT, R248, c[0x0][0x178], !P3 ;  /* 0x00005e00f8007a0c */ /* 0x000fe20005f61270 */
[----:B------:R-:W-:Y:S02]  /*4a770*/  @P2 STG.E [R166.64], R179 ;  /* 0x000000b3a6002986 */ /* 0x000fe4000c101904 */
[----:B------:R-:W-:-:S02]  /*4a780*/  IMAD.WIDE R170, R172, 0x4, R6 ;  /* 0x00000004acaa7825 */ /* 0x000fc400078e0206 */
[----:B----4-:R1:W-:Y:S04]  /*4a790*/  @P4 STG.E [R168.64], R247 ;  /* 0x000000f7a8004986 */ /* 0x0103e8000c101904 */
[----:B-1----:R-:W4:Y:S01]  /*4a7a0*/  LDL.LU R247, [R1+0x6f4] ;  /* 0x0006f40001f77983 */ /* 0x002f220000300800 */
[----:B------:R-:W-:-:S03]  /*4a7b0*/  IMAD.WIDE R166, R172, 0x4, R4 ;  /* 0x00000004aca67825 */ /* 0x000fc600078e0204 */
[----:B---3--:R1:W-:Y:S04]  /*4a7c0*/  @P6 STG.E [R170.64], R246 ;  /* 0x000000f6aa006986 */ /* 0x0083e8000c101904 */
[----:B-1----:R-:W3:Y:S04]  /*4a7d0*/  LDL.LU R246, [R1+0x454] ;  /* 0x0004540001f67983 */ /* 0x002ee80000300800 */
[----:B--2---:R1:W-:Y:S04]  /*4a7e0*/  @P3 STG.E [R166.64], R245 ;  /* 0x000000f5a6003986 */ /* 0x0043e8000c101904 */
[----:B-1----:R-:W2:Y:S01]  /*4a7f0*/  LDL.LU R245, [R1+0x124] ;  /* 0x0001240001f57983 */ /* 0x002ea20000300800 */
[----:B------:R-:W-:-:S02]  /*4a800*/  IADD3 R0, R251, 0x21, RZ ;  /* 0x00000021fb007810 */ /* 0x000fc40007ffe0ff */
[----:B------:R-:W-:Y:S01]  /*4a810*/  ISETP.LT.AND P5, PT, R250, c[0x0][0x178], !P0 ;  /* 0x00005e00fa007a0c */ /* 0x000fe200047a1270 */
[----:B------:R-:W-:Y:S01]  /*4a820*/  IMAD.WIDE R168, R172, 0x4, R2 ;  /* 0x00000004aca87825 */ /* 0x000fe200078e0202 */
[----:B------:R-:W-:Y:S01]  /*4a830*/  ISETP.LT.AND P6, PT, R249, c[0x0][0x178], !P0 ;  /* 0x00005e00f9007a0c */ /* 0x000fe200047c1270 */
[----:B------:R-:W2:Y:S01]  /*4a840*/  LDL.LU R179, [R1+0xe4] ;  /* 0x0000e40001b37983 */ /* 0x000ea20000300800 */
[----:B------:R-:W-:Y:S02]  /*4a850*/  ISETP.GE.AND P2, PT, R0, c[0x0][0x17c], PT ;  /* 0x00005f0000007a0c */ /* 0x000fe40003f46270 */
[----:B------:R-:W-:Y:S02]  /*4a860*/  ISETP.LT.AND P4, PT, R248, c[0x0][0x178], !P0 ;  /* 0x00005e00f8007a0c */ /* 0x000fe40004781270 */
[----:B------:R-:W-:-:S05]  /*4a870*/  IADD3 R0, R172, c[0x0][0x198], RZ ;  /* 0x00006600ac007a10 */ /* 0x000fca0007ffe0ff */
[C---:B------:R-:W-:Y:S01]  /*4a880*/  IMAD.WIDE R170, R0.reuse, 0x4, R164 ;  /* 0x0000000400aa7825 */ /* 0x040fe200078e02a4 */
[----:B------:R1:W-:Y:S03]  /*4a890*/  @P1 STG.E [R168.64], R244 ;  /* 0x000000f4a8001986 */ /* 0x0003e6000c101904 */
[----:B------:R-:W-:Y:S01]  /*4a8a0*/  IMAD.WIDE R166, R0, 0x4, R4 ;  /* 0x0000000400a67825 */ /* 0x000fe200078e0204 */
[----:B------:R-:W-:Y:S01]  /*4a8b0*/  ISETP.LT.AND P1, PT, R178, c[0x0][0x178], !P0 ;  /* 0x00005e00b2007a0c */ /* 0x000fe20004721270 */
[----:B------:R1:W-:Y:S01]  /*4a8c0*/  @P5 STG.E [R170.64], R241 ;  /* 0x000000f1aa005986 */ /* 0x0003e2000c101904 */
[----:B------:R-:W-:Y:S01]  /*4a8d0*/  ISETP.LT.AND P3, PT, R250, c[0x0][0x178], !P2 ;  /* 0x00005e00fa007a0c */ /* 0x000fe20005761270 */
[C---:B-1----:R-:W-:Y:S02]  /*4a8e0*/  IMAD.WIDE R168, R0.reuse, 0x4, R6 ;  /* 0x0000000400a87825 */ /* 0x042fe400078e0206 */
[----:B------:R-:W2:Y:S01]  /*4a8f0*/  LDL.LU R244, [R1+0x870] ;  /* 0x0008700001f47983 */ /* 0x000ea20000300800 */
[----:B------:R-:W-:-:S03]  /*4a900*/  IADD3 R172, R0, c[0x0][0x198], RZ ;  /* 0x0000660000ac7a10 */ /* 0x000fc60007ffe0ff */
[----:B------:R-:W2:Y:S04]  /*4a910*/  LDL.LU R174, [R1+0x570] ;  /* 0x0005700001ae7983 */ /* 0x000ea80000300800 */
[----:B------:R1:W-:Y:S04]  /*4a920*/  @P6 STG.E [R168.64], R243 ;  /* 0x000000f3a8006986 */ /* 0x0003e8000c101904 */
[----:B------:R-:W2:Y:S04]  /*4a930*/  LDL.LU R242, [R1+0x150] ;  /* 0x0001500001f27983 */ /* 0x000ea80000300800 */
[----:B------:R1:W-:Y:S01]  /*4a940*/  @P4 STG.E [R166.64], R176 ;  /* 0x000000b0a6004986 */ /* 0x0003e2000c101904 */
[----:B------:R-:W-:-:S02]  /*4a950*/  ISETP.LT.AND P5, PT, R249, c[0x0][0x178], !P2 ;  /* 0x00005e00f9007a0c */ /* 0x000fc400057a1270 */
[----:B------:R-:W-:Y:S01]  /*4a960*/  IADD3 R170, R251, 0x24, RZ ;  /* 0x00000024fbaa7810 */ /* 0x000fe20007ffe0ff */
[----:B-1----:R-:W-:Y:S01]  /*4a970*/  IMAD.WIDE R168, R172, 0x4, R164 ;  /* 0x00000004aca87825 */ /* 0x002fe200078e02a4 */
[----:B------:R-:W2:Y:S03]  /*4a980*/  LDL.LU R176, [R1+0xf0] ;  /* 0x0000f00001b07983 */ /* 0x000ea60000300800 */
[----:B------:R-:W-:Y:S01]  /*4a990*/  IMAD.WIDE R166, R0, 0x4, R2 ;  /* 0x0000000400a67825 */ /* 0x000fe200078e0202 */
[----:B------:R-:W-:Y:S02]  /*4a9a0*/  ISETP.LT.AND P6, PT, R248, c[0x0][0x178], !P2 ;  /* 0x00005e00f8007a0c */ /* 0x000fe400057c1270 */
[----:B------:R-:W-:Y:S02]  /*4a9b0*/  ISETP.GE.AND P0, PT, R170, c[0x0][0x17c], PT ;  /* 0x00005f00aa007a0c */ /* 0x000fe40003f06270 */
[----:B------:R-:W-:Y:S01]  /*4a9c0*/  @P1 STG.E [R166.64], R177 ;  /* 0x000000b1a6001986 */ /* 0x000fe2000c101904 */
[----:B------:R-:W-:-:S03]  /*4a9d0*/  IMAD.WIDE R170, R172, 0x4, R6 ;  /* 0x00000004acaa7825 */ /* 0x000fc600078e0206 */
[----:B----4-:R1:W-:Y:S04]  /*4a9e0*/  @P3 STG.E [R168.64], R247 ;  /* 0x000000f7a8003986 */ /* 0x0103e8000c101904 */
[----:B-1----:R-:W4:Y:S01]  /*4a9f0*/  LDL.LU R247, [R1+0x874] ;  /* 0x0008740001f77983 */ /* 0x002f220000300800 */
[----:B------:R-:W-:-:S03]  /*4aa00*/  IMAD.WIDE R166, R172, 0x4, R4 ;  /* 0x00000004aca67825 */ /* 0x000fc600078e0204 */
[----:B------:R-:W4:Y:S04]  /*4aa10*/  LDL.LU R177, [R1+0x574] ;  /* 0x0005740001b17983 */ /* 0x000f280000300800 */
[----:B---3--:R1:W-:Y:S04]  /*4aa20*/  @P5 STG.E [R170.64], R246 ;  /* 0x000000f6aa005986 */ /* 0x0083e8000c101904 */
[----:B-1----:R-:W3:Y:S04]  /*4aa30*/  LDL.LU R246, [R1+0x154] ;  /* 0x0001540001f67983 */ /* 0x002ee80000300800 */
[----:B--2---:R1:W-:Y:S04]  /*4aa40*/  @P6 STG.E [R166.64], R245 ;  /* 0x000000f5a6006986 */ /* 0x0043e8000c101904 */
[----:B-1----:R-:W2:Y:S01]  /*4aa50*/  LDL.LU R245, [R1+0xf4] ;  /* 0x0000f40001f57983 */ /* 0x002ea20000300800 */
[----:B------:R-:W-:-:S02]  /*4aa60*/  IADD3 R173, R251, 0x22, RZ ;  /* 0x00000022fbad7810 */ /* 0x000fc40007ffe0ff */
[----:B------:R-:W-:Y:S01]  /*4aa70*/  ISETP.LT.AND P2, PT, R178, c[0x0][0x178], !P2 ;  /* 0x00005e00b2007a0c */ /* 0x000fe20005741270 */
[----:B------:R-:W2:Y:S01]  /*4aa80*/  LDL.LU R175, [R1+0x9b0] ;  /* 0x0009b00001af7983 */ /* 0x000ea20000300800 */
[----:B------:R-:W-:Y:S02]  /*4aa90*/  ISETP.GE.AND P4, PT, R173, c[0x0][0x17c], PT ;  /* 0x00005f00ad007a0c */ /* 0x000fe40003f86270 */
[----:B------:R-:W-:Y:S01]  /*4aaa0*/  IADD3 R0, R172, c[0x0][0x198], RZ ;  /* 0x00006600ac007a10 */ /* 0x000fe20007ffe0ff */
[----:B------:R-:W2:Y:S01]  /*4aab0*/  LDL.LU R240, [R1+0x720] ;  /* 0x0007200001f07983 */ /* 0x000ea20000300800 */
[----:B------:R-:W-:Y:S02]  /*4aac0*/  ISETP.LT.AND P5, PT, R250, c[0x0][0x178], !P4 ;  /* 0x00005e00fa007a0c */ /* 0x000fe400067a1270 */
[----:B------:R-:W-:Y:S02]  /*4aad0*/  ISETP.LT.AND P3, PT, R249, c[0x0][0x178], !P4 ;  /* 0x00005e00f9007a0c */ /* 0x000fe40006761270 */
[----:B------:R-:W-:Y:S01]  /*4aae0*/  ISETP.LT.AND P1, PT, R248, c[0x0][0x178], !P4 ;  /* 0x00005e00f8007a0c */ /* 0x000fe20006721270 */
[----:B------:R-:W-:Y:S01]  /*4aaf0*/  IMAD.WIDE R172, R172, 0x4, R2 ;  /* 0x00000004acac7825 */ /* 0x000fe200078e0202 */
[----:B------:R-:W-:Y:S01]  /*4ab00*/  ISETP.LT.AND P4, PT, R178, c[0x0][0x178], !P4 ;  /* 0x00005e00b2007a0c */ /* 0x000fe20006781270 */
[----:B------:R-:W2:Y:S01]  /*4ab10*/  LDL.LU R241, [R1+0x310] ;  /* 0x0003100001f17983 */ /* 0x000ea20000300800 */
[----:B------:R-:W-:Y:S01]  /*4ab20*/  IADD3 R168, R251, 0x23, RZ ;  /* 0x00000023fba87810 */ /* 0x000fe20007ffe0ff */
[----:B------:R-:W-:-:S02]  /*4ab30*/  IMAD.WIDE R166, R0, 0x4, R164 ;  /* 0x0000000400a67825 */ /* 0x000fc400078e02a4 */
[----:B------:R1:W-:Y:S01]  /*4ab40*/  @P2 STG.E [R172.64], R179 ;  /* 0x000000b3ac002986 */ /* 0x0003e2000c101904 */
[----:B------:R-:W-:Y:S01]  /*4ab50*/  ISETP.GE.AND P6, PT, R168, c[0x0][0x17c], PT ;  /* 0x00005f00a8007a0c */ /* 0x000fe20003fc6270 */
[----:B------:R-:W-:-:S04]  /*4ab60*/  IMAD.WIDE R168, R0, 0x4, R6 ;  /* 0x0000000400a87825 */ /* 0x000fc800078e0206 */
[----:B------:R-:W-:Y:S01]  /*4ab70*/  IMAD.WIDE R170, R0, 0x4, R4 ;  /* 0x0000000400aa7825 */ /* 0x000fe200078e0204 */
[----:B------:R1:W-:Y:S01]  /*4ab80*/  @P5 STG.E [R166.64], R244 ;  /* 0x000000f4a6005986 */ /* 0x0003e2000c101904 */
[----:B------:R-:W-:-:S03]  /*4ab90*/  ISETP.LT.AND P2, PT, R250, c[0x0][0x178], !P6 ;  /* 0x00005e00fa007a0c */ /* 0x000fc60007741270 */
[----:B------:R-:W2:Y:S01]  /*4aba0*/  LDL.LU R243, [R1+0x140] ;  /* 0x0001400001f37983 */ /* 0x000ea20000300800 */
[----:B-1----:R-:W-:-:S03]  /*4abb0*/  IMAD.WIDE R172, R0, 0x4, R2 ;  /* 0x0000000400ac7825 */ /* 0x002fc600078e0202 */
[----:B------:R-:W-:Y:S04]  /*4abc0*/  @P3 STG.E [R168.64], R174 ;  /* 0x000000aea8003986 */ /* 0x000fe8000c101904 */
[----:B------:R-:W-:Y:S01]  /*4abd0*/  @P1 STG.E [R170.64], R242 ;  /* 0x000000f2aa001986 */ /* 0x000fe2000c101904 */
[----:B------:R-:W-:-:S03]  /*4abe0*/  ISETP.LT.AND P3, PT, R248, c[0x0][0x178], !P6 ;  /* 0x00005e00f8007a0c */ /* 0x000fc60007761270 */
[----:B------:R-:W2:Y:S04]  /*4abf0*/  LDL.LU R179, [R1+0x9b4] ;  /* 0x0009b40001b37983 */ /* 0x000ea80000300800 */
[----:B------:R1:W-:Y:S01]  /*4ac00*/  @P4 STG.E [R172.64], R176 ;  /* 0x000000b0ac004986 */ /* 0x0003e2000c101904 */
[----:B------:R-:W-:Y:S02]  /*4ac10*/  ISETP.LT.AND P4, PT, R249, c[0x0][0x178], !P6 ;  /* 0x00005e00f9007a0c */ /* 0x000fe40007781270 */
[----:B------:R-:W-:Y:S01]  /*4ac20*/  ISETP.LT.AND P6, PT, R178, c[0x0][0x178], !P6 ;  /* 0x00005e00b2007a0c */ /* 0x000fe200077c1270 */
[----:B------:R-:W2:Y:S01]  /*4ac30*/  LDL.LU R244, [R1+0x1e08] ;  /* 0x001e080001f47983 */ /* 0x000ea20000300800 */
[----:B-1----:R-:W-:-:S05]  /*4ac40*/  IADD3 R172, R0, c[0x0][0x198], RZ ;  /* 0x0000660000ac7a10 */ /* 0x002fca0007ffe0ff */
[----:B------:R-:W-:-:S04]  /*4ac50*/  IMAD.WIDE R170, R172, 0x4, R164 ;  /* 0x00000004acaa7825 */ /* 0x000fc800078e02a4 */
[C---:B------:R-:W-:Y:S01]  /*4ac60*/  IMAD.WIDE R166, R172.reuse, 0x4, R6 ;  /* 0x00000004aca67825 */ /* 0x040fe200078e0206 */
[----:B----4-:R1:W-:Y:S03]  /*4ac70*/  @P2 STG.E [R170.64], R247 ;  /* 0x000000f7aa002986 */ /* 0x0103e6000c101904 */
[C---:B------:R-:W-:Y:S01]  /*4ac80*/  IMAD.WIDE R168, R172.reuse, 0x4, R4 ;  /* 0x00000004aca87825 */ /* 0x040fe200078e0204 */
[----:B------:R-:W-:Y:S04]  /*4ac90*/  @P4 STG.E [R166.64], R177 ;  /* 0x000000b1a6004986 */ /* 0x000fe8000c101904 */
        /* <DEDUP_REMOVED lines=11> */
[----:B------:R-:W2:Y:S04]  /*4ad50*/  LDL.LU R176, [R1+0x8c0] ;  /* 0x0008c00001b07983 */ /* 0x000ea80000300800 */
[----:B------:R-:W-:Y:S01]  /*4ad60*/  IMAD.WIDE R166, R0, 0x4, R164 ;  /* 0x0000000400a67825 */ /* 0x000fe200078e02a4 */
[----:B------:R-:W-:Y:S01]  /*4ad70*/  ISETP.LT.AND P3, PT, R249, c[0x0][0x178], !P0 ;  /* 0x00005e00f9007a0c */ /* 0x000fe20004761270 */
[----:B------:R-:W2:Y:S01]  /*4ad80*/  LDL.LU R177, [R1+0x620] ;  /* 0x0006200001b17983 */ /* 0x000ea20000300800 */
[----:B------:R-:W-:-:S03]  /*4ad90*/  ISETP.LT.AND P4, PT, R248, c[0x0][0x178], !P0 ;  /* 0x00005e00f8007a0c */ /* 0x000fc60004781270 */
[----:B------:R1:W-:Y:S01]  /*4ada0*/  @P5 STG.E [R166.64], R175 ;  /* 0x000000afa6005986 */ /* 0x0003e2000c101904 */
[----:B------:R-:W-:Y:S02]  /*4adb0*/  ISETP.LT.AND P5, PT, R178, c[0x0][0x178], !P0 ;  /* 0x00005e00b2007a0c */ /* 0x000fe400047a1270 */
[----:B------:R-:W-:Y:S01]  /*4adc0*/  IADD3 R170, R251, 0x26, RZ ;  /* 0x00000026fbaa7810 */ /* 0x000fe20007ffe0ff */
[----:B------:R-:W-:Y:S01]  /*4add0*/  IMAD.WIDE R168, R0, 0x4, R6 ;  /* 0x0000000400a87825 */ /* 0x000fe200078e0206 */
[----:B------:R-:W-:Y:S02]  /*4ade0*/  ISETP.LT.AND P6, PT, R250, c[0x0][0x178], !P1 ;  /* 0x00005e00fa007a0c */ /* 0x000fe40004fc1270 */
[----:B------:R-:W-:Y:S01]  /*4adf0*/  ISETP.GE.AND P2, PT, R170, c[0x0][0x17c], PT ;  /* 0x00005f00aa007a0c */ /* 0x000fe20003f46270 */
[C---:B------:R-:W-:Y:S01]  /*4ae00*/  IMAD.WIDE R170, R0.reuse, 0x4, R2 ;  /* 0x0000000400aa7825 */ /* 0x040fe200078e0202 */
[----:B------:R-:W-:Y:S02]  /*4ae10*/  ISETP.LT.AND P0, PT, R249, c[0x0][0x178], !P1 ;  /* 0x00005e00f9007a0c */ /* 0x000fe40004f01270 */
[C---:B------:R-:W-:Y:S01]  /*4ae20*/  IADD3 R172, R0.reuse, c[0x0][0x198], RZ ;  /* 0x0000660000ac7a10 */ /* 0x040fe20007ffe0ff */
[----:B-1----:R-:W-:Y:S01]  /*4ae30*/  IMAD.WIDE R166, R0, 0x4, R4 ;  /* 0x0000000400a67825 */ /* 0x002fe200078e0204 */
[----:B------:R1:W-:Y:S04]  /*4ae40*/  @P3 STG.E [R168.64], R240 ;  /* 0x000000f0a8003986 */ /* 0x0003e8000c101904 */
[----:B------:R1:W-:Y:S04]  /*4ae50*/  @P4 STG.E [R166.64], R241 ;  /* 0x000000f1a6004986 */ /* 0x0003e8000c101904 */
[----:B------:R-:W-:Y:S01]  /*4ae60*/  @P5 STG.E [R170.64], R243 ;  /* 0x000000f3aa005986 */ /* 0x000fe2000c101904 */
[----:B------:R-:W-:Y:S01]  /*4ae70*/  ISETP.LT.AND P5, PT, R248, c[0x0][0x178], !P1 ;  /* 0x00005e00f8007a0c */ /* 0x000fe20004fa1270 */
[----:B-1----:R-:W-:-:S04]  /*4ae80*/  IMAD.WIDE R168, R172, 0x4, R164 ;  /* 0x00000004aca87825 */ /* 0x002fc800078e02a4 */
[----:B------:R-:W-:Y:S01]  /*4ae90*/  IMAD.WIDE R166, R172, 0x4, R6 ;  /* 0x00000004aca67825 */ /* 0x000fe200078e0206 */
[----:B------:R1:W-:Y:S01]  /*4aea0*/  @P6 STG.E [R168.64], R179 ;  /* 0x000000b3a8006986 */ /* 0x0003e2000c101904 */
[----:B------:R-:W-:-:S03]  /*4aeb0*/  ISETP.LT.AND P1, PT, R178, c[0x0][0x178], !P1 ;  /* 0x00005e00b2007a0c */ /* 0x000fc60004f21270 */
[----:B-1----:R-:W2:Y:S01]  /*4aec0*/  LDL.LU R179, [R1+0x170] ;  /* 0x0001700001b37983 */ /* 0x002ea20000300800 */
        /* <DEDUP_REMOVED lines=9> */
[----:B------:R-:W-:-:S02]  /*4af60*/  ISETP.LT.AND P3, PT, R250, c[0x0][0x178], !P2 ;  /* 0x00005e00fa007a0c */ /* 0x000fc40005761270 */
[----:B------:R-:W-:Y:S01]  /*4af70*/  IADD3 R170, R251, 0x27, RZ ;  /* 0x00000027fbaa7810 */ /* 0x000fe20007ffe0ff */
[----:B------:R-:W2:Y:S01]  /*4af80*/  LDL.LU R240, [R1+0xc20] ;  /* 0x000c200001f07983 */ /* 0x000ea20000300800 */
[----:B------:R-:W-:Y:S02]  /*4af90*/  ISETP.LT.AND P6, PT, R249, c[0x0][0x178], !P2 ;  /* 0x00005e00f9007a0c */ /* 0x000fe400057c1270 */
[----:B------:R-:W-:Y:S02]  /*4afa0*/  IADD3 R0, R172, c[0x0][0x198], RZ ;  /* 0x00006600ac007a10 */ /* 0x000fe40007ffe0ff */
[----:B------:R-:W-:Y:S02]  /*4afb0*/  ISETP.LT.AND P4, PT, R248, c[0x0][0x178], !P2 ;  /* 0x00005e00f8007a0c */ /* 0x000fe40005781270 */
[----:B------:R-:W-:Y:S02]  /*4afc0*/  ISETP.GE.AND P5, PT, R170, c[0x0][0x17c], PT ;  /* 0x00005f00aa007a0c */ /* 0x000fe40003fa6270 */
[----:B------:R-:W-:Y:S01]  /*4afd0*/  ISETP.LT.AND P2, PT, R178, c[0x0][0x178], !P2 ;  /* 0x00005e00b2007a0c */ /* 0x000fe20005741270 */
[----:B------:R-:W-:Y:S01]  /*4afe0*/  IMAD.WIDE R166, R0, 0x4, R164 ;  /* 0x0000000400a67825 */ /* 0x000fe200078e02a4 */
[----:B------:R-:W-:-:S02]  /*4aff0*/  IADD3 R171, R251, 0x2e, RZ ;  /* 0x0000002efbab7810 */ /* 0x000fc40007ffe0ff */
[----:B------:R-:W-:Y:S01]  /*4b000*/  ISETP.LT.AND P1, PT, R250, c[0x0][0x178], !P5 ;  /* 0x00005e00fa007a0c */ /* 0x000fe20006f21270 */
[C---:B------:R-:W-:Y:S01]  /*4b010*/  IMAD.WIDE R168, R0.reuse, 0x4, R6 ;  /* 0x0000000400a87825 */ /* 0x040fe200078e0206 */
[----:B------:R-:W-:Y:S01]  /*4b020*/  ISETP.GE.AND P0, PT, R171, c[0x0][0x17c], PT ;  /* 0x00005f00ab007a0c */ /* 0x000fe20003f06270 */
[----:B------:R1:W-:Y:S01]  /*4b030*/  @P3 STG.E [R166.64], R242 ;  /* 0x000000f2a6003986 */ /* 0x0003e2000c101904 */
[C---:B------:R-:W-:Y:S01]  /*4b040*/  IADD3 R172, R0.reuse, c[0x0][0x198], RZ ;  /* 0x0000660000ac7a10 */ /* 0x040fe20007ffe0ff */
[----:B------:R-:W-:Y:S01]  /*4b050*/  IMAD.WIDE R170, R0, 0x4, R4 ;  /* 0x0000000400aa7825 */ /* 0x000fe200078e0204 */
[----:B------:R-:W-:Y:S01]  /*4b060*/  ISETP.LT.AND P3, PT, R249, c[0x0][0x178], !P5 ;  /* 0x00005e00f9007a0c */ /* 0x000fe20006f61270 */
[----:B------:R1:W-:Y:S01]  /*4b070*/  @P6 STG.E [R168.64], R176 ;  /* 0x000000b0a8006986 */ /* 0x0003e2000c101904 */
[----:B------:R-:W-:-:S03]  /*4b080*/  ISETP.LT.AND P6, PT, R248, c[0x0][0x178], !P5 ;  /* 0x00005e00f8007a0c */ /* 0x000fc60006fc1270 */
[----:B------:R1:W-:Y:S02]  /*4b090*/  @P4 STG.E [R170.64], R177 ;  /* 0x000000b1aa004986 */ /* 0x0003e4000c101904 */
[----:B-1----:R-:W-:Y:S02]  /*4b0a0*/  IMAD.WIDE R166, R0, 0x4, R2 ;  /* 0x0000000400a67825 */ /* 0x002fe400078e0202 */
[----:B------:R-:W2:Y:S02]  /*4b0b0*/  LDL.LU R176, [R1+0xae0] ;  /* 0x000ae00001b07983 */ /* 0x000ea40000300800 */
[----:B------:R-:W-:Y:S01]  /*4b0c0*/  IMAD.WIDE R168, R172, 0x4, R164 ;  /* 0x00000004aca87825 */ /* 0x000fe200078e02a4 */
[----:B------:R-:W-:Y:S01]  /*4b0d0*/  ISETP.LT.AND P5, PT, R178, c[0x0][0x178], !P5 ;  /* 0x00005e00b2007a0c */ /* 0x000fe20006fa1270 */
[----:B------:R-:W2:Y:S01]  /*4b0e0*/  LDL.LU R177, [R1+0x630] ;  /* 0x0006300001b17983 */ /* 0x000ea20000300800 */
[----:B------:R-:W-:-:S03]  /*4b0f0*/  IADD3 R170, R251, 0x28, RZ ;  /* 0x00000028fbaa7810 */ /* 0x000fc60007ffe0ff */
[----:B------:R1:W-:Y:S01]  /*4b100*/  @P2 STG.E [R166.64], R179 ;  /* 0x000000b3a6002986 */ /* 0x0003e2000c101904 */
[----:B------:R-:W-:Y:S01]  /*4b110*/  ISETP.GE.AND P4, PT, R170, c[0x0][0x17c], PT ;  /* 0x00005f00aa007a0c */ /* 0x000fe20003f86270 */
[C---:B------:R-:W-:Y:S02]  /*4b120*/  IMAD.WIDE R170, R172.reuse, 0x4, R2 ;  /* 0x00000004acaa7825 */ /* 0x040fe400078e0202 */
[----:B-1----:R-:W2:Y:S02]  /*4b130*/  LDL.LU R179, [R1+0x320] ;  /* 0x0003200001b37983 */ /* 0x002ea40000300800 */
[C---:B------:R-:W-:Y:S02]  /*4b140*/  IMAD.WIDE R166, R172.reuse, 0x4, R6 ;  /* 0x00000004aca67825 */ /* 0x040fe400078e0206 */
[----:B----4-:R1:W-:Y:S04]  /*4b150*/  @P1 STG.E [R168.64], R247 ;  /* 0x000000f7a8001986 */ /* 0x0103e8000c101904 */
[----:B------:R-:W-:Y:S04]  /*4b160*/  @P3 STG.E [R166.64], R243 ;  /* 0x000000f3a6003986 */ /* 0x000fe8000c101904 */
[----:B-1----:R-:W4:Y:S01]  /*4b170*/  LDL.LU R247, [R1+0xc24] ;  /* 0x000c240001f77983 */ /* 0x002f220000300800 */
[----:B------:R-:W-:-:S05]  /*4b180*/  IMAD.WIDE R168, R172, 0x4, R4 ;  /* 0x00000004aca87825 */ /* 0x000fca00078e0204 */
[----:B---3--:R1:W-:Y:S04]  /*4b190*/  @P6 STG.E [R168.64], R246 ;  /* 0x000000f6a8006986 */ /* 0x0083e8000c101904 */
[----:B-1----:R-:W3:Y:S04]  /*4b1a0*/  LDL.LU R246, [R1+0xae4] ;  /* 0x000ae40001f67983 */ /* 0x002ee80000300800 */
[----:B--2---:R1:W-:Y:S04]  /*4b1b0*/  @P5 STG.E [R170.64], R245 ;  /* 0x000000f5aa005986 */ /* 0x0043e8000c101904 */
[----:B------:R-:W2:Y:S04]  /*4b1c0*/  LDL.LU R241, [R1+0x634] ;  /* 0x0006340001f17983 */ /* 0x000ea80000300800 */
[----:B-1----:R-:W2:Y:S01]  /*4b1d0*/  LDL.LU R245, [R1+0x324] ;  /* 0x0003240001f57983 */ /* 0x002ea20000300800 */
[----:B------:R-:W-:-:S02]  /*4b1e0*/  IADD3 R0, R251, 0x29, RZ ;  /* 0x00000029fb007810 */ /* 0x000fc40007ffe0ff */
[----:B------:R-:W-:Y:S01]  /*4b1f0*/  ISETP.LT.AND P1, PT, R250, c[0x0][0x178], !P4 ;  /* 0x00005e00fa007a0c */ /* 0x000fe20006721270 */
[----:B------:R-:W2:Y:S01]  /*4b200*/  LDL.LU R242, [R1+0xcd0] ;  /* 0x000cd00001f27983 */ /* 0x000ea20000300800 */
[----:B------:R-:W-:Y:S02]  /*4b210*/  ISETP.GE.AND P2, PT, R0, c[0x0][0x17c], PT ;  /* 0x00005f0000007a0c */ /* 0x000fe40003f46270 */
[----:B------:R-:W-:Y:S01]  /*4b220*/  ISETP.LT.AND P3, PT, R249, c[0x0][0x178], !P4 ;  /* 0x00005e00f9007a0c */ /* 0x000fe20006761270 */
[----:B------:R-:W2:Y:S01]  /*4b230*/  LDL.LU R243, [R1+0xc10] ;  /* 0x000c100001f37983 */ /* 0x000ea20000300800 */
[----:B------:R-:W-:Y:S02]  /*4b240*/  IADD3 R0, R172, c[0x0][0x198], RZ ;  /* 0x00006600ac007a10 */ /* 0x000fe40007ffe0ff */
[----:B------:R-:W-:Y:S02]  /*4b250*/  ISETP.LT.AND P6, PT, R248, c[0x0][0x178], !P4 ;  /* 0x00005e00f8007a0c */ /* 0x000fe400067c1270 */
[----:B------:R-:W-:Y:S01]  /*4b260*/  ISETP.LT.AND P4, PT, R178, c[0x0][0x178], !P4 ;  /* 0x00005e00b2007a0c */ /* 0x000fe20006781270 */
[----:B------:R-:W-:Y:S01]  /*4b270*/  IMAD.WIDE R166, R0, 0x4, R164 ;  /* 0x0000000400a67825 */ /* 0x000fe200078e02a4 */
[----:B------:R-:W-:-:S02]  /*4b280*/  IADD3 R170, R251, 0x2a, RZ ;  /* 0x0000002afbaa7810 */ /* 0x000fc40007ffe0ff */
[----:B------:R-:W-:Y:S01]  /*4b290*/  ISETP.LT.AND P5, PT, R250, c[0x0][0x178], !P2 ;  /* 0x00005e00fa007a0c */ /* 0x000fe200057a1270 */
[C---:B------:R-:W-:Y:S01]  /*4b2a0*/  IMAD.WIDE R168, R0.reuse, 0x4, R6 ;  /* 0x0000000400a87825 */ /* 0x040fe200078e0206 */
[----:B------:R1:W-:Y:S01]  /*4b2b0*/  @P1 STG.E [R166.64], R240 ;  /* 0x000000f0a6001986 */ /* 0x0003e2000c101904 */
[----:B------:R-:W-:Y:S02]  /*4b2c0*/  IADD3 R172, R0, c[0x0][0x198], RZ ;  /* 0x0000660000ac7a10 */ /* 0x000fe40007ffe0ff */
[----:B------:R-:W-:Y:S01]  /*4b2d0*/  ISETP.GE.AND P1, PT, R170, c[0x0][0x17c], PT ;  /* 0x00005f00aa007a0c */ /* 0x000fe20003f26270 */
[C---:B------:R-:W-:Y:S01]  /*4b2e0*/  IMAD.WIDE R170, R0.reuse, 0x4, R2 ;  /* 0x0000000400aa7825 */ /* 0x040fe200078e0202 */
[----:B------:R1:W-:Y:S01]  /*4b2f0*/  @P3 STG.E [R168.64], R176 ;  /* 0x000000b0a8003986 */ /* 0x0003e2000c101904 */
[----:B------:R-:W-:Y:S02]  /*4b300*/  ISETP.LT.AND P3, PT, R249, c[0x0][0x178], !P2 ;  /* 0x00005e00f9007a0c */ /* 0x000fe40005761270 */
[----:B-1----:R-:W-:-:S04]  /*4b310*/  IMAD.WIDE R166, R0, 0x4, R4 ;  /* 0x0000000400a67825 */ /* 0x002fc800078e0204 */
[----:B------:R-:W-:Y:S01]  /*4b320*/  IMAD.WIDE R168, R172, 0x4, R164 ;  /* 0x00000004aca87825 */ /* 0x000fe200078e02a4 */
[----:B------:R1:W-:Y:S04]  /*4b330*/  @P6 STG.E [R166.64], R177 ;  /* 0x000000b1a6006986 */ /* 0x0003e8000c101904 */
[----:B------:R-:W2:Y:S04]  /*4b340*/  LDL.LU R176, [R1+0x9a0] ;  /* 0x0009a00001b07983 */ /* 0x000ea80000300800 */
[----:B------:R1:W-:Y:S01]  /*4b350*/  @P4 STG.E [R170.64], R179 ;  /* 0x000000b3aa004986 */ /* 0x0003e2000c101904 */
[----:B------:R-:W-:-:S02]  /*4b360*/  ISETP.LT.AND P4, PT, R248, c[0x0][0x178], !P2 ;  /* 0x00005e00f8007a0c */ /* 0x000fc40005781270 */
[----:B------:R-:W-:Y:S01]  /*4b370*/  ISETP.LT.AND P2, PT, R178, c[0x0][0x178], !P2 ;  /* 0x00005e00b2007a0c */ /* 0x000fe20005741270 */
[----:B-1----:R-:W2:Y:S01]  /*4b380*/  LDL.LU R177, [R1+0x460] ;  /* 0x0004600001b17983 */ /* 0x002ea20000300800 */
[----:B------:R-:W-:-:S03]  /*4b390*/  IMAD.WIDE R166, R172, 0x4, R4 ;  /* 0x00000004aca67825 */ /* 0x000fc600078e0204 */
[----:B------:R-:W2:Y:S01]  /*4b3a0*/  LDL.LU R179, [R1+0xcd4] ;  /* 0x000cd40001b37983 */ /* 0x000ea20000300800 */
[----:B------:R-:W-:-:S03]  /*4b3b0*/  IMAD.WIDE R170, R172, 0x4, R2 ;  /* 0x00000004acaa7825 */ /* 0x000fc600078e0202 */
[----:B----4-:R1:W-:Y:S02]  /*4b3c0*/  @P5 STG.E [R168.64], R247 ;  /* 0x000000f7a8005986 */ /* 0x0103e4000c101904 */
[----:B-1----:R-:W-:Y:S02]  /*4b3d0*/  IMAD.WIDE R168, R172, 0x4, R6 ;  /* 0x00000004aca87825 */ /* 0x002fe400078e0206 */
[----:B------:R-:W4:Y:S04]  /*4b3e0*/  LDL.LU R247, [R1+0xc14] ;  /* 0x000c140001f77983 */ /* 0x000f280000300800 */
[----:B---3--:R1:W-:Y:S04]  /*4b3f0*/  @P3 STG.E [R168.64], R246 ;  /* 0x000000f6a8003986 */ /* 0x0083e8000c101904 */
[----:B--2---:R-:W-:Y:S04]  /*4b400*/  @P4 STG.E [R166.64], R241 ;  /* 0x000000f1a6004986 */ /* 0x004fe8000c101904 */
[----:B-1----:R-:W2:Y:S04]  /*4b410*/  LDL.LU R246, [R1+0x9a4] ;  /* 0x0009a40001f67983 */ /* 0x002ea80000300800 */
[----:B------:R1:W-:Y:S04]  /*4b420*/  @P2 STG.E [R170.64], R245 ;  /* 0x000000f5aa002986 */ /* 0x0003e8000c101904 */
[----:B-1----:R-:W3:Y:S01]  /*4b430*/  LDL.LU R245, [R1+0x464] ;  /* 0x0004640001f57983 */ /* 0x002ee20000300800 */
[----:B------:R-:W-:-:S02]  /*4b440*/  ISETP.LT.AND P5, PT, R250, c[0x0][0x178], !P1 ;  /* 0x00005e00fa007a0c */ /* 0x000fc40004fa1270 */
[----:B------:R-:W-:Y:S01]  /*4b450*/  ISETP.LT.AND P6, PT, R249, c[0x0][0x178], !P1 ;  /* 0x00005e00f9007a0c */ /* 0x000fe20004fc1270 */
[----:B------:R-:W3:Y:S01]  /*4b460*/  LDL.LU R240, [R1+0xcf4] ;  /* 0x000cf40001f07983 */ /* 0x000ee20000300800 */
[----:B------:R-:W-:Y:S02]  /*4b470*/  IADD3 R0, R172, c[0x0][0x198], RZ ;  /* 0x00006600ac007a10 */ /* 0x000fe40007ffe0ff */
[----:B------:R-:W-:-:S03]  /*4b480*/  IADD3 R173, R251, 0x2b, RZ ;  /* 0x0000002bfbad7810 */ /* 0x000fc60007ffe0ff */
[----:B------:R-:W-:Y:S01]  /*4b490*/  IMAD.WIDE R168, R0, 0x4, R164 ;  /* 0x0000000400a87825 */ /* 0x000fe200078e02a4 */
[----:B------:R-:W-:Y:S02]  /*4b4a0*/  ISETP.GE.AND P3, PT, R173, c[0x0][0x17c], PT ;  /* 0x00005f00ad007a0c */ /* 0x000fe40003f66270 */
[----:B------:R-:W-:Y:S01]  /*4b4b0*/  ISETP.LT.AND P2, PT, R248, c[0x0][0x178], !P1 ;  /* 0x00005e00f8007a0c */ /* 0x000fe20004f41270 */
[----:B------:R-:W-:Y:S01]  /*4b4c0*/  IMAD.WIDE R166, R0, 0x4, R6 ;  /* 0x0000000400a67825 */ /* 0x000fe200078e0206 */
[----:B------:R1:W-:Y:S01]  /*4b4d0*/  @P5 STG.E [R168.64], R242 ;  /* 0x000000f2a8005986 */ /* 0x0003e2000c101904 */
[----:B------:R-:W-:Y:S02]  /*4b4e0*/  ISETP.LT.AND P1, PT, R178, c[0x0][0x178], !P1 ;  /* 0x00005e00b2007a0c */ /* 0x000fe40004f21270 */
[----:B------:R-:W-:Y:S01]  /*4b4f0*/  ISETP.LT.AND P5, PT, R250, c[0x0][0x178], !P3 ;  /* 0x00005e00fa007a0c */ /* 0x000fe20005fa1270 */
[----:B------:R1:W-:Y:S01]  /*4b500*/  @P6 STG.E [R166.64], R243 ;  /* 0x000000f3a6006986 */ /* 0x0003e2000c101904 */
[----:B------:R-:W-:-:S02]  /*4b510*/  ISETP.LT.AND P4, PT, R249, c[0x0][0x178], !P3 ;  /* 0x00005e00f9007a0c */ /* 0x000fc40005f81270 */
[----:B------:R-:W-:Y:S02]  /*4b520*/  ISETP.LT.AND P6, PT, R248, c[0x0][0x178], !P3 ;  /* 0x00005e00f8007a0c */ /* 0x000fe40005fc1270 */
[----:B------:R-:W-:Y:S02]  /*4b530*/  IADD3 R174, R0, c[0x0][0x198], RZ ;  /* 0x0000660000ae7a10 */ /* 0x000fe40007ffe0ff */
[----:B------:R-:W-:Y:S01]  /*4b540*/  ISETP.LT.AND P3, PT, R178, c[0x0][0x178], !P3 ;  /* 0x00005e00b2007a0c */ /* 0x000fe20005f61270 */
[C---:B-1----:R-:W-:Y:S01]  /*4b550*/  IMAD.WIDE R168, R0.reuse, 0x4, R2 ;  /* 0x0000000400a87825 */ /* 0x042fe200078e0202 */
[----:B------:R-:W-:Y:S01]  /*4b560*/  IADD3 R175, R251, 0x2c, RZ ;  /* 0x0000002cfbaf7810 */ /* 0x000fe20007ffe0ff */
[----:B------:R-:W3:Y:S02]  /*4b570*/  LDL.LU R242, [R1+0xc44] ;  /* 0x000c440001f27983 */ /* 0x000ee40000300800 */
[----:B------:R-:W-:-:S04]  /*4b580*/  IMAD.WIDE R166, R0, 0x4, R4 ;  /* 0x0000000400a67825 */ /* 0x000fc800078e0204 */
[C---:B------:R-:W-:Y:S01]  /*4b590*/  IMAD.WIDE R170, R174.reuse, 0x4, R164 ;  /* 0x00000004aeaa7825 */ /* 0x040fe200078e02a4 */
[----:B------:R1:W-:Y:S03]  /*4b5a0*/  @P2 STG.E [R166.64], R176 ;  /* 0x000000b0a6002986 */ /* 0x0003e6000c101904 */
[C---:B------:R-:W-:Y:S01]  /*4b5b0*/  IMAD.WIDE R172, R174.reuse, 0x4, R6 ;  /* 0x00000004aeac7825 */ /* 0x040fe200078e0206 */
[----:B------:R-:W-:Y:S01]  /*4b5c0*/  @P1 STG.E [R168.64], R177 ;  /* 0x000000b1a8001986 */ /* 0x000fe2000c101904 */
[----:B------:R-:W-:Y:S02]  /*4b5d0*/  ISETP.GE.AND P2, PT, R175, c[0x0][0x17c], PT ;  /* 0x00005f00af007a0c */ /* 0x000fe40003f46270 */
[----:B------:R-:W-:Y:S01]  /*4b5e0*/  IADD3 R175, R251, 0x2d, RZ ;  /* 0x0000002dfbaf7810 */ /* 0x000fe20007ffe0ff */
[C---:B-1----:R-:W-:Y:S01]  /*4b5f0*/  IMAD.WIDE R166, R174.reuse, 0x4, R4 ;  /* 0x00000004aea67825 */ /* 0x042fe200078e0204 */
[----:B------:R1:W-:Y:S01]  /*4b600*/  @P5 STG.E [R170.64], R179 ;  /* 0x000000b3aa005986 */ /* 0x0003e2000c101904 */
[----:B------:R-:W-:-:S03]  /*4b610*/  IADD3 R0, R174, c[0x0][0x198], RZ ;  /* 0x00006600ae007a10 */ /* 0x000fc60007ffe0ff */
[----:B-1----:R-:W3:Y:S04]  /*4b620*/  LDL.LU R179, [R1+0xaf4] ;  /* 0x000af40001b37983 */ /* 0x002ee80000300800 */
[----:B----4-:R1:W-:Y:S04]  /*4b630*/  @P4 STG.E [R172.64], R247 ;  /* 0x000000f7ac004986 */ /* 0x0103e8000c101904 */
[----:B-1----:R-:W4:Y:S04]  /*4b640*/  LDL.LU R247, [R1+0x474] ;  /* 0x0004740001f77983 */ /* 0x002f280000300800 */
[----:B--2---:R1:W-:Y:S01]  /*4b650*/  @P6 STG.E [R166.64], R246 ;  /* 0x000000f6a6006986 */ /* 0x0043e2000c101904 */
[----:B------:R-:W-:Y:S01]  /*4b660*/  ISETP.GE.AND P6, PT, R175, c[0x0][0x17c], PT ;  /* 0x00005f00af007a0c */ /* 0x000fe20003fc6270 */
[----:B-1----:R-:W-:-:S02]  /*4b670*/  IMAD.WIDE R166, R174, 0x4, R2 ;  /* 0x00000004aea67825 */ /* 0x002fc400078e0202 */
[----:B------:R-:W2:Y:S04]  /*4b680*/  LDL.LU R174, [R1+0xaf0] ;  /* 0x000af00001ae7983 */ /* 0x000ea80000300800 */
[----:B------:R-:W2:Y:S04]  /*4b690*/  LDL.LU R175, [R1+0x470] ;  /* 0x0004700001af7983 */ /* 0x000ea80000300800 */
[----:B---3--:R1:W-:Y:S04]  /*4b6a0*/  @P3 STG.E [R166.64], R245 ;  /* 0x000000f5a6003986 */ /* 0x0083e8000c101904 */
[----:B-1----:R-:W3:Y:S04]  /*4b6b0*/  LDL.LU R166, [R1+0xcf0] ;  /* 0x000cf00001a67983 */ /* 0x002ee80000300800 */
[----:B------:R-:W2:Y:S01]  /*4b6c0*/  LDL.LU R167, [R1+0xc40] ;  /* 0x000c400001a77983 */ /* 0x000ea20000300800 */
[----:B------:R-:W-:-:S02]  /*4b6d0*/  ISETP.LT.AND P5, PT, R250, c[0x0][0x178], !P2 ;  /* 0x00005e00fa007a0c */ /* 0x000fc400057a1270 */
[----:B------:R-:W-:Y:S01]  /*4b6e0*/  ISETP.LT.AND P4, PT, R249, c[0x0][0x178], !P2 ;  /* 0x00005e00f9007a0c */ /* 0x000fe20005781270 */
[----:B------:R-:W4:Y:S01]  /*4b6f0*/  LDL.LU R241, [R1+0xd10] ;  /* 0x000d100001f17983 */ /* 0x000f220000300800 */
[----:B------:R-:W-:Y:S01]  /*4b700*/  ISETP.LT.AND P1, PT, R248, c[0x0][0x178], !P2 ;  /* 0x00005e00f8007a0c */ /* 0x000fe20005721270 */
[----:B------:R-:W-:-:S04]  /*4b710*/  IMAD.WIDE R168, R0, 0x4, R164 ;  /* 0x0000000400a87825 */ /* 0x000fc800078e02a4 */
[----:B------:R-:W-:-:S04]  /*4b720*/  IMAD.WIDE R170, R0, 0x4, R6 ;  /* 0x0000000400aa7825 */ /* 0x000fc800078e0206 */
[----:B------:R-:W-:Y:S01]  /*4b730*/  IMAD.WIDE R172, R0, 0x4, R4 ;  /* 0x0000000400ac7825 */ /* 0x000fe200078e0204 */
[----:B------:R-:W-:Y:S01]  /*4b740*/  ISETP.LT.AND P2, PT, R178, c[0x0][0x178], !P2 ;  /* 0x00005e00b2007a0c */ /* 0x000fe20005741270 */
[----:B------:R-:W4:Y:S01]  /*4b750*/  LDL.LU R243, [R1+0xce0] ;  /* 0x000ce00001f37983 */ /* 0x000f220000300800 */
[----:B------:R-:W-:-:S03]  /*4b760*/  ISETP.LT.AND P3, PT, R250, c[0x0][0x178], !P6 ;  /* 0x00005e00fa007a0c */ /* 0x000fc60007761270 */
[----:B------:R-:W4:Y:S04]  /*4b770*/  LDL.LU R176, [R1+0xc30] ;  /* 0x000c300001b07983 */ /* 0x000f280000300800 */
[----:B------:R-:W4:Y:S04]  /*4b780*/  LDL.LU R177, [R1+0x730] ;  /* 0x0007300001b17983 */ /* 0x000f280000300800 */
[----:B------:R-:W4:Y:S04]  /*4b790*/  LDL.LU R246, [R1+0xd14] ;  /* 0x000d140001f67983 */ /* 0x000f280000300800 */
[----:B------:R-:W4:Y:S04]  /*4b7a0*/  LDL.LU R245, [R1+0xce4] ;  /* 0x000ce40001f57983 */ /* 0x000f280000300800 */
[----:B---3--:R1:W-:Y:S01]  /*4b7b0*/  @P5 STG.E [R168.64], R166 ;  /* 0x000000a6a8005986 */ /* 0x0083e2000c101904 */
[----:B------:R-:W-:-:S03]  /*4b7c0*/  ISETP.LT.AND P5, PT, R248, c[0x0][0x178], !P6 ;  /* 0x00005e00f8007a0c */ /* 0x000fc600077a1270 */
[----:B--2---:R2:W-:Y:S04]  /*4b7d0*/  @P4 STG.E [R170.64], R167 ;  /* 0x000000a7aa004986 */ /* 0x0045e8000c101904 */
[----:B------:R3:W-:Y:S01]  /*4b7e0*/  @P1 STG.E [R172.64], R174 ;  /* 0x000000aeac001986 */ /* 0x0007e2000c101904 */
[----:B------:R-:W-:Y:S02]  /*4b7f0*/  ISETP.LT.AND P1, PT, R249, c[0x0][0x178], !P6 ;  /* 0x00005e00f9007a0c */ /* 0x000fe40007721270 */
[----:B-1----:R-:W-:Y:S01]  /*4b800*/  IADD3 R168, R251, 0x2f, RZ ;  /* 0x0000002ffba87810 */ /* 0x002fe20007ffe0ff */
[C---:B--2---:R-:W-:Y:S01]  /*4b810*/  IMAD.WIDE R166, R0.reuse, 0x4, R2 ;  /* 0x0000000400a67825 */ /* 0x044fe200078e0202 */
[----:B---3--:R-:W-:Y:S02]  /*4b820*/  IADD3 R174, R0, c[0x0][0x198], RZ ;  /* 0x0000660000ae7a10 */ /* 0x008fe40007ffe0ff */
[----:B------:R-:W-:-:S03]  /*4b830*/  ISETP.GE.AND P4, PT, R168, c[0x0][0x17c], PT ;  /* 0x00005f00a8007a0c */ /* 0x000fc60003f86270 */
[C---:B------:R-:W-:Y:S01]  /*4b840*/  IMAD.WIDE R172, R174.reuse, 0x4, R164 ;  /* 0x00000004aeac7825 */ /* 0x040fe200078e02a4 */
[----:B------:R-:W-:Y:S03]  /*4b850*/  @P2 STG.E [R166.64], R175 ;  /* 0x000000afa6002986 */ /* 0x000fe6000c101904 */
[C---:B------:R-:W-:Y:S01]  /*4b860*/  IMAD.WIDE R170, R174.reuse, 0x4, R6 ;  /* 0x00000004aeaa7825 */ /* 0x040fe200078e0206 */
[----:B------:R-:W-:Y:S03]  /*4b870*/  @P3 STG.E [R172.64], R240 ;  /* 0x000000f0ac003986 */ /* 0x000fe6000c101904 */
[----:B------:R-:W-:Y:S01]  /*4b880*/  IMAD.WIDE R168, R174, 0x4, R4 ;  /* 0x00000004aea87825 */ /* 0x000fe200078e0204 */
[----:B------:R-:W-:Y:S04]  /*4b890*/  @P1 STG.E [R170.64], R242 ;  /* 0x000000f2aa001986 */ /* 0x000fe8000c101904 */
[----:B------:R1:W-:Y:S04]  /*4b8a0*/  @P5 STG.E [R168.64], R179 ;  /* 0x000000b3a8005986 */ /* 0x0003e8000c101904 */
[----:B-1----:R-:W2:Y:S01]  /*4b8b0*/  LDL.LU R179, [R1+0xc34] ;  /* 0x000c340001b37983 */ /* 0x002ea20000300800 */
[----:B------:R-:W-:-:S02]  /*4b8c0*/  ISETP.LT.AND P6, PT, R178, c[0x0][0x178], !P6 ;  /* 0x00005e00b2007a0c */ /* 0x000fc400077c1270 */
[----:B------:R-:W-:Y:S02]  /*4b8d0*/  ISETP.LT.AND P2, PT, R250, c[0x0][0x178], !P0 ;  /* 0x00005e00fa007a0c */ /* 0x000fe40004741270 */
[C---:B------:R-:W-:Y:S01]  /*4b8e0*/  IADD3 R0, R174.reuse, c[0x0][0x198], RZ ;  /* 0x00006600ae007a10 */ /* 0x040fe20007ffe0ff */
[----:B------:R-:W-:-:S04]  /*4b8f0*/  IMAD.WIDE R166, R174, 0x4, R2 ;  /* 0x00000004aea67825 */ /* 0x000fc800078e0202 */
[----:B------:R-:W-:Y:S01]  /*4b900*/  IMAD.WIDE R172, R0, 0x4, R164 ;  /* 0x0000000400ac7825 */ /* 0x000fe200078e02a4 */
[----:B------:R-:W-:-:S03]  /*4b910*/  ISETP.LT.AND P3, PT, R249, c[0x0][0x178], !P0 ;  /* 0x00005e00f9007a0c */ /* 0x000fc60004761270 */
[----:B----4-:R1:W-:Y:S01]  /*4b920*/  @P6 STG.E [R166.64], R247 ;  /* 0x000000f7a6006986 */ /* 0x0103e2000c101904 */
[----:B------:R-:W-:-:S03]  /*4b930*/  ISETP.LT.AND P6, PT, R250, c[0x0][0x178], !P4 ;  /* 0x00005e00fa007a0c */ /* 0x000fc600067c1270 */
[----:B------:R3:W-:Y:S01]  /*4b940*/  @P2 STG.E [R172.64], R241 ;  /* 0x000000f1ac002986 */ /* 0x0007e2000c101904 */
[----:B------:R-:W-:Y:S02]  /*4b950*/  ISETP.LT.AND P2, PT, R248, c[0x0][0x178], !P0 ;  /* 0x00005e00f8007a0c */ /* 0x000fe40004741270 */
[----:B------:R-:W-:Y:S02]  /*4b960*/  ISETP.LT.AND P0, PT, R178, c[0x0][0x178], !P0 ;  /* 0x00005e00b2007a0c */ /* 0x000fe40004701270 */
[C---:B------:R-:W-:Y:S02]  /*4b970*/  IADD3 R174, R0.reuse, c[0x0][0x198], RZ ;  /* 0x0000660000ae7a10 */ /* 0x040fe40007ffe0ff */
[----:B-1----:R-:W-:Y:S01]  /*4b980*/  IADD3 R166, R251, 0x30, RZ ;  /* 0x00000030fba67810 */ /* 0x002fe20007ffe0ff */
[----:B------:R-:W-:Y:S01]  /*4b990*/  IMAD.WIDE R168, R0, 0x4, R6 ;  /* 0x0000000400a87825 */ /* 0x000fe200078e0206 */
[----:B------:R-:W4:Y:S02]  /*4b9a0*/  LDL.LU R247, [R1+0x734] ;  /* 0x0007340001f77983 */ /* 0x000f240000300800 */
[----:B------:R-:W-:Y:S01]  /*4b9b0*/  ISETP.GE.AND P1, PT, R166, c[0x0][0x17c], PT ;  /* 0x00005f00a6007a0c */ /* 0x000fe20003f26270 */
[C---:B------:R-:W-:Y:S01]  /*4b9c0*/  IMAD.WIDE R166, R0.reuse, 0x4, R4 ;  /* 0x0000000400a67825 */ /* 0x040fe200078e0204 */
[----:B------:R1:W-:Y:S03]  /*4b9d0*/  @P3 STG.E [R168.64], R243 ;  /* 0x000000f3a8003986 */ /* 0x0003e6000c101904 */
[----:B------:R-:W-:Y:S01]  /*4b9e0*/  IMAD.WIDE R170, R0, 0x4, R2 ;  /* 0x0000000400aa7825 */ /* 0x000fe200078e0202 */
[----:B------:R1:W-:Y:S03]  /*4b9f0*/  @P2 STG.E [R166.64], R176 ;  /* 0x000000b0a6002986 */ /* 0x0003e6000c101904 */
[----:B---3--:R-:W-:Y:S01]  /*4ba00*/  IMAD.WIDE R172, R174, 0x4, R164 ;  /* 0x00000004aeac7825 */ /* 0x008fe200078e02a4 */
[----:B------:R-:W3:Y:S01]  /*4ba10*/  LDL.LU R242, [R1+0x6f8] ;  /* 0x0006f80001f27983 */ /* 0x000ee20000300800 */
[----:B------:R-:W-:-:S03]  /*4ba20*/  ISETP.LT.AND P5, PT, R249, c[0x0][0x178], !P4 ;  /* 0x00005e00f9007a0c */ /* 0x000fc600067a1270 */
[----:B------:R1:W-:Y:S04]  /*4ba30*/  @P0 STG.E [R170.64], R177 ;  /* 0x000000b1aa000986 */ /* 0x0003e8000c101904 */
[----:B------:R1:W-:Y:S01]  /*4ba40*/  @P6 STG.E [R172.64], R246 ;  /* 0x000000f6ac006986 */ /* 0x0003e2000c101904 */
[----:B------:R-:W-:-:S03]  /*4ba50*/  ISETP.LT.AND P6, PT, R248, c[0x0][0x178], !P4 ;  /* 0x00005e00f8007a0c */ /* 0x000fc600067c1270 */
[----:B-1----:R-:W3:Y:S04]  /*4ba60*/  LDL.LU R243, [R1+0x458] ;  /* 0x0004580001f37983 */ /* 0x002ee80000300800 */
[----:B------:R-:W3:Y:S01]  /*4ba70*/  LDL.LU R176, [R1+0x128] ;  /* 0x0001280001b07983 */ /* 0x000ee20000300800 */
[----:B------:R-:W-:-:S03]  /*4ba80*/  IMAD.WIDE R168, R174, 0x4, R6 ;  /* 0x00000004aea87825 */ /* 0x000fc600078e0206 */
[----:B------:R-:W3:Y:S01]  /*4ba90*/  LDL.LU R177, [R1+0xe8] ;  /* 0x0000e80001b17983 */ /* 0x000ee20000300800 */
[----:B------:R-:W-:-:S03]  /*4baa0*/  IMAD.WIDE R166, R174, 0x4, R4 ;  /* 0x00000004aea67825 */ /* 0x000fc600078e0204 */
[----:B------:R-:W3:Y:S04]  /*4bab0*/  LDL.LU R246, [R1+0x6fc] ;  /* 0x0006fc0001f67983 */ /* 0x000ee80000300800 */
[----:B------:R1:W-:Y:S04]  /*4bac0*/  @P5 STG.E [R168.64], R245 ;  /* 0x000000f5a8005986 */ /* 0x0003e8000c101904 */
[----:B-1----:R-:W3:Y:S04]  /*4bad0*/  LDL.LU R245, [R1+0x45c] ;  /* 0x00045c0001f57983 */ /* 0x002ee80000300800 */
[----:B--2---:R1:W-:Y:S04]  /*4bae0*/  @P6 STG.E [R166.64], R179 ;  /* 0x000000b3a6006986 */ /* 0x0043e8000c101904 */
[----:B-1----:R-:W2:Y:S01]  /*4baf0*/  LDL.LU R179, [R1+0x12c] ;  /* 0x00012c0001b37983 */ /* 0x002ea20000300800 */
[----:B------:R-:W-:-:S02]  /*4bb00*/  ISETP.LT.AND P4, PT, R178, c[0x0][0x178], !P4 ;  /* 0x00005e00b2007a0c */ /* 0x000fc40006781270 */
[----:B------:R-:W-:Y:S02]  /*4bb10*/  ISETP.LT.AND P5, PT, R250, c[0x0][0x178], !P1 ;  /* 0x00005e00fa007a0c */ /* 0x000fe40004fa1270 */
[----:B------:R-:W-:Y:S01]  /*4bb20*/  ISETP.LT.AND P3, PT, R249, c[0x0][0x178], !P1 ;  /* 0x00005e00f9007a0c */ /* 0x000fe20004f61270 */
[----:B------:R-:W-:Y:S01]  /*4bb30*/  IMAD.WIDE R168, R174, 0x4, R2 ;  /* 0x00000004aea87825 */ /* 0x000fe200078e0202 */
[----:B------:R-:W-:Y:S02]  /*4bb40*/  IADD3 R172, R251, 0x31, RZ ;  /* 0x00000031fbac7810 */ /* 0x000fe40007ffe0ff */
[----:B------:R-:W-:Y:S02]  /*4bb50*/  ISETP.LT.AND P0, PT, R248, c[0x0][0x178], !P1 ;  /* 0x00005e00f8007a0c */ /* 0x000fe40004f01270 */
[----:B------:R-:W-:Y:S02]  /*4bb60*/  IADD3 R0, R174, c[0x0][0x198], RZ ;  /* 0x00006600ae007a10 */ /* 0x000fe40007ffe0ff */
[----:B------:R-:W-:-:S02]  /*4bb70*/  ISETP.GE.AND P6, PT, R172, c[0x0][0x17c], PT ;  /* 0x00005f00ac007a0c */ /* 0x000fc40003fc6270 */
[----:B------:R-:W-:Y:S01]  /*4bb80*/  ISETP.LT.AND P1, PT, R178, c[0x0][0x178], !P1 ;  /* 0x00005e00b2007a0c */ /* 0x000fe20004f21270 */
[----:B------:R-:W-:Y:S01]  /*4bb90*/  IMAD.WIDE R170, R0, 0x4, R164 ;  /* 0x0000000400aa7825 */ /* 0x000fe200078e02a4 */
[----:B----4-:R1:W-:Y:S01]  /*4bba0*/  @P4 STG.E [R168.64], R247 ;  /* 0x000000f7a8004986 */ /* 0x0103e2000c101904 */
[----:B------:R-:W-:Y:S02]  /*4bbb0*/  ISETP.LT.AND P4, PT, R250, c[0x0][0x178], !P6 ;  /* 0x00005e00fa007a0c */ /* 0x000fe40007781270 */
[C---:B------:R-:W-:Y:S01]  /*4bbc0*/  IMAD.WIDE R166, R0.reuse, 0x4, R4 ;  /* 0x0000000400a67825 */ /* 0x040fe200078e0204 */
[C---:B------:R-:W-:Y:S01]  /*4bbd0*/  IADD3 R172, R0.reuse, c[0x0][0x198], RZ ;  /* 0x0000660000ac7a10 */ /* 0x040fe20007ffe0ff */
[----:B-1----:R-:W4:Y:S02]  /*4bbe0*/  LDL.LU R247, [R1+0xec] ;  /* 0x0000ec0001f77983 */ /* 0x002f240000300800 */
[----:B------:R-:W-:Y:S02]  /*4bbf0*/  IMAD.WIDE R168, R0, 0x4, R6 ;  /* 0x0000000400a87825 */ /* 0x000fe400078e0206 */
[----:B---3--:R-:W-:Y:S01]  /*4bc00*/  @P5 STG.E [R170.64], R242 ;  /* 0x000000f2aa005986 */ /* 0x008fe2000c101904 */
[----:B------:R-:W-:-:S03]  /*4bc10*/  ISETP.LT.AND P5, PT, R249, c[0x0][0x178], !P6 ;  /* 0x00005e00f9007a0c */ /* 0x000fc600077a1270 */
[----:B------:R-:W3:Y:S04]  /*4bc20*/  LDL.LU R174, [R1+0x878] ;  /* 0x0008780001ae7983 */ /* 0x000ee80000300800 */
[----:B------:R1:W-:Y:S04]  /*4bc30*/  @P3 STG.E [R168.64], R243 ;  /* 0x000000f3a8003986 */ /* 0x0003e8000c101904 */
[----:B------:R1:W-:Y:S01]  /*4bc40*/  @P0 STG.E [R166.64], R176 ;  /* 0x000000b0a6000986 */ /* 0x0003e2000c101904 */
[----:B------:R-:W-:-:S03]  /*4bc50*/  ISETP.LT.AND P0, PT, R248, c[0x0][0x178], !P6 ;  /* 0x00005e00f8007a0c */ /* 0x000fc60007701270 */
[----:B------:R-:W3:Y:S04]  /*4bc60*/  LDL.LU R175, [R1+0x578] ;  /* 0x0005780001af7983 */ /* 0x000ee80000300800 */
[----:B------:R-:W3:Y:S01]  /*4bc70*/  LDL.LU R240, [R1+0x158] ;  /* 0x0001580001f07983 */ /* 0x000ee20000300800 */
[----:B-1----:R-:W-:-:S03]  /*4bc80*/  IMAD.WIDE R168, R172, 0x4, R164 ;  /* 0x00000004aca87825 */ /* 0x002fc600078e02a4 */
[----:B------:R-:W3:Y:S01]  /*4bc90*/  LDL.LU R241, [R1+0xf8] ;  /* 0x0000f80001f17983 */ /* 0x000ee20000300800 */
[----:B------:R-:W-:-:S04]  /*4bca0*/  IMAD.WIDE R166, R0, 0x4, R2 ;  /* 0x0000000400a67825 */ /* 0x000fc800078e0202 */
[C---:B------:R-:W-:Y:S01]  /*4bcb0*/  IMAD.WIDE R170, R172.reuse, 0x4, R6 ;  /* 0x00000004acaa7825 */ /* 0x040fe200078e0206 */
[----:B------:R1:W-:Y:S04]  /*4bcc0*/  @P1 STG.E [R166.64], R177 ;  /* 0x000000b1a6001986 */ /* 0x0003e8000c101904 */
[----:B------:R1:W-:Y:S04]  /*4bcd0*/  @P4 STG.E [R168.64], R246 ;  /* 0x000000f6a8004986 */ /* 0x0003e8000c101904 */
[----:B------:R1:W-:Y:S02]  /*4bce0*/  @P5 STG.E [R170.64], R245 ;  /* 0x000000f5aa005986 */ /* 0x0003e4000c101904 */
[----:B-1----:R-:W-:-:S02]  /*4bcf0*/  IMAD.WIDE R166, R172, 0x4, R4 ;  /* 0x00000004aca67825 */ /* 0x002fc400078e0204 */
[----:B------:R-:W3:Y:S04]  /*4bd00*/  LDL.LU R246, [R1+0x87c] ;  /* 0x00087c0001f67983 */ /* 0x000ee80000300800 */
[----:B------:R-:W3:Y:S04]  /*4bd10*/  LDL.LU R245, [R1+0x57c] ;  /* 0x00057c0001f57983 */ /* 0x000ee80000300800 */
[----:B--2---:R1:W-:Y:S04]  /*4bd20*/  @P0 STG.E [R166.64], R179 ;  /* 0x000000b3a6000986 */ /* 0x0043e8000c101904 */
[----:B-1----:R-:W2:Y:S01]  /*4bd30*/  LDL.LU R179, [R1+0x15c] ;  /* 0x00015c0001b37983 */ /* 0x002ea20000300800 */
[----:B------:R-:W-:-:S04]  /*4bd40*/  IADD3 R173, R251, 0x33, RZ ;  /* 0x00000033fbad7810 */ /* 0x000fc80007ffe0ff */
[----:B------:R-:W-:Y:S02]  /*4bd50*/  ISETP.GE.AND P2, PT, R173, c[0x0][0x17c], PT ;  /* 0x00005f00ad007a0c */ /* 0x000fe40003f46270 */
[----:B------:R-:W-:Y:S02]  /*4bd60*/  IADD3 R173, R251, 0x32, RZ ;  /* 0x00000032fbad7810 */ /* 0x000fe40007ffe0ff */
[----:B------:R-:W-:Y:S02]  /*4bd70*/  ISETP.LT.AND P6, PT, R178, c[0x0][0x178], !P6 ;  /* 0x00005e00b2007a0c */ /* 0x000fe400077c1270 */
[----:B------:R-:W-:Y:S01]  /*4bd80*/  ISETP.GE.AND P3, PT, R173, c[0x0][0x17c], PT ;  /* 0x00005f00ad007a0c */ /* 0x000fe20003f66270 */
[----:B------:R-:W-:-:S03]  /*4bd90*/  IMAD.WIDE R168, R172, 0x4, R2 ;  /* 0x00000004aca87825 */ /* 0x000fc600078e0202 */
[----:B------:R-:W-:Y:S02]  /*4bda0*/  ISETP.LT.AND P5, PT, R250, c[0x0][0x178], !P3 ;  /* 0x00005e00fa007a0c */ /* 0x000fe40005fa1270 */
[----:B------:R-:W-:Y:S02]  /*4bdb0*/  ISETP.LT.AND P1, PT, R249, c[0x0][0x178], !P3 ;  /* 0x00005e00f9007a0c */ /* 0x000fe40005f21270 */
[----:B------:R-:W-:Y:S02]  /*4bdc0*/  IADD3 R170, R251, 0x36, RZ ;  /* 0x00000036fbaa7810 */ /* 0x000fe40007ffe0ff */
[----:B------:R-:W-:Y:S02]  /*4bdd0*/  IADD3 R0, R172, c[0x0][0x198], RZ ;  /* 0x00006600ac007a10 */ /* 0x000fe40007ffe0ff */
[----:B------:R-:W-:Y:S01]  /*4bde0*/  ISETP.LT.AND P4, PT, R248, c[0x0][0x178], !P3 ;  /* 0x00005e00f8007a0c */ /* 0x000fe20005f81270 */
[----:B----4-:R1:W-:Y:S01]  /*4bdf0*/  @P6 STG.E [R168.64], R247 ;  /* 0x000000f7a8006986 */ /* 0x0103e2000c101904 */
[----:B------:R-:W-:Y:S01]  /*4be00*/  ISETP.GE.AND P0, PT, R170, c[0x0][0x17c], PT ;  /* 0x00005f00aa007a0c */ /* 0x000fe20003f06270 */
[----:B------:R-:W-:Y:S01]  /*4be10*/  IMAD.WIDE R170, R0, 0x4, R164 ;  /* 0x0000000400aa7825 */ /* 0x000fe200078e02a4 */
[----:B------:R-:W-:-:S02]  /*4be20*/  ISETP.LT.AND P3, PT, R178, c[0x0][0x178], !P3 ;  /* 0x00005e00b2007a0c */ /* 0x000fc40005f61270 */
[----:B------:R-:W-:Y:S01]  /*4be30*/  ISETP.LT.AND P6, PT, R250, c[0x0][0x178], !P2 ;  /* 0x00005e00fa007a0c */ /* 0x000fe200057c1270 */
[C---:B------:R-:W-:Y:S01]  /*4be40*/  IMAD.WIDE R166, R0.reuse, 0x4, R6 ;  /* 0x0000000400a67825 */ /* 0x040fe200078e0206 */
[C---:B------:R-:W-:Y:S01]  /*4be50*/  IADD3 R172, R0.reuse, c[0x0][0x198], RZ ;  /* 0x0000660000ac7a10 */ /* 0x040fe20007ffe0ff */
[----:B-1----:R-:W4:Y:S02]  /*4be60*/  LDL.LU R247, [R1+0xfc] ;  /* 0x0000fc0001f77983 */ /* 0x002f240000300800 */
[----:B------:R-:W-:Y:S02]  /*4be70*/  IMAD.WIDE R168, R0, 0x4, R4 ;  /* 0x0000000400a87825 */ /* 0x000fe400078e0204 */
[----:B------:R-:W4:Y:S04]  /*4be80*/  LDL.LU R242, [R1+0x9b8] ;  /* 0x0009b80001f27983 */ /* 0x000f280000300800 */
[----:B------:R-:W4:Y:S04]  /*4be90*/  LDL.LU R243, [R1+0x728] ;  /* 0x0007280001f37983 */ /* 0x000f280000300800 */
[----:B---3--:R-:W-:Y:S01]  /*4bea0*/  @P5 STG.E [R170.64], R174 ;  /* 0x000000aeaa005986 */ /* 0x008fe2000c101904 */
[----:B------:R-:W-:-:S03]  /*4beb0*/  ISETP.LT.AND P5, PT, R249, c[0x0][0x178], !P2 ;  /* 0x00005e00f9007a0c */ /* 0x000fc600057a1270 */
[----:B------:R-:W3:Y:S04]  /*4bec0*/  LDL.LU R176, [R1+0x318] ;  /* 0x0003180001b07983 */ /* 0x000ee80000300800 */
[----:B------:R1:W-:Y:S01]  /*4bed0*/  @P1 STG.E [R166.64], R175 ;  /* 0x000000afa6001986 */ /* 0x0003e2000c101904 */
[----:B------:R-:W-:-:S03]  /*4bee0*/  ISETP.LT.AND P1, PT, R248, c[0x0][0x178], !P2 ;  /* 0x00005e00f8007a0c */ /* 0x000fc60005721270 */
[----:B------:R-:W3:Y:S04]  /*4bef0*/  LDL.LU R177, [R1+0x148] ;  /* 0x0001480001b17983 */ /* 0x000ee80000300800 */
[----:B------:R1:W-:Y:S02]  /*4bf00*/  @P4 STG.E [R168.64], R240 ;  /* 0x000000f0a8004986 */ /* 0x0003e4000c101904 */
[----:B-1----:R-:W-:-:S04]  /*4bf10*/  IMAD.WIDE R166, R0, 0x4, R2 ;  /* 0x0000000400a67825 */ /* 0x002fc800078e0202 */
[C---:B------:R-:W-:Y:S01]  /*4bf20*/  IMAD.WIDE R168, R172.reuse, 0x4, R164 ;  /* 0x00000004aca87825 */ /* 0x040fe200078e02a4 */
[----:B------:R-:W-:Y:S03]  /*4bf30*/  @P3 STG.E [R166.64], R241 ;  /* 0x000000f1a6003986 */ /* 0x000fe6000c101904 */
[C---:B------:R-:W-:Y:S01]  /*4bf40*/  IMAD.WIDE R170, R172.reuse, 0x4, R6 ;  /* 0x00000004acaa7825 */ /* 0x040fe200078e0206 */
[----:B------:R1:W-:Y:S04]  /*4bf50*/  @P6 STG.E [R168.64], R246 ;  /* 0x000000f6a8006986 */ /* 0x0003e8000c101904 */
[----:B------:R1:W-:Y:S04]  /*4bf60*/  @P5 STG.E [R170.64], R245 ;  /* 0x000000f5aa005986 */ /* 0x0003e8000c101904 */
[----:B-1----:R-:W3:Y:S01]  /*4bf70*/  LDL.LU R246, [R1+0x9bc] ;  /* 0x0009bc0001f67983 */ /* 0x002ee20000300800 */
[----:B------:R-:W-:-:S03]  /*4bf80*/  IMAD.WIDE R168, R172, 0x4, R4 ;  /* 0x00000004aca87825 */ /* 0x000fc600078e0204 */
[----:B------:R-:W3:Y:S04]  /*4bf90*/  LDL.LU R245, [R1+0x72c] ;  /* 0x00072c0001f57983 */ /* 0x000ee80000300800 */
[----:B--2---:R1:W-:Y:S04]  /*4bfa0*/  @P1 STG.E [R168.64], R179 ;  /* 0x000000b3a8001986 */ /* 0x0043e8000c101904 */
[----:B-1----:R-:W2:Y:S01]  /*4bfb0*/  LDL.LU R179, [R1+0x31c] ;  /* 0x00031c0001b37983 */ /* 0x002ea20000300800 */
[----:B------:R-:W-:-:S04]  /*4bfc0*/  IADD3 R173, R251, 0x34, RZ ;  /* 0x00000034fbad7810 */ /* 0x000fc80007ffe0ff */
[----:B------:R-:W-:Y:S02]  /*4bfd0*/  ISETP.GE.AND P4, PT, R173, c[0x0][0x17c], PT ;  /* 0x00005f00ad007a0c */ /* 0x000fe40003f86270 */
[----:B------:R-:W-:Y:S02]  /*4bfe0*/  ISETP.LT.AND P2, PT, R178, c[0x0][0x178], !P2 ;  /* 0x00005e00b2007a0c */ /* 0x000fe40005741270 */
[----:B------:R-:W-:Y:S02]  /*4bff0*/  ISETP.LT.AND P6, PT, R250, c[0x0][0x178], !P4 ;  /* 0x00005e00fa007a0c */ /* 0x000fe400067c1270 */
[----:B------:R-:W-:Y:S02]  /*4c000*/  IADD3 R0, R172, c[0x0][0x198], RZ ;  /* 0x00006600ac007a10 */ /* 0x000fe40007ffe0ff */
[----:B------:R-:W-:Y:S02]  /*4c010*/  ISETP.LT.AND P3, PT, R249, c[0x0][0x178], !P4 ;  /* 0x00005e00f9007a0c */ /* 0x000fe40006761270 */
[----:B------:R-:W-:Y:S01]  /*4c020*/  ISETP.LT.AND P5, PT, R248, c[0x0][0x178], !P4 ;  /* 0x00005e00f8007a0c */ /* 0x000fe200067a1270 */
[----:B------:R-:W-:Y:S01]  /*4c030*/  IMAD.WIDE R166, R172, 0x4, R2 ;  /* 0x00000004aca67825 */ /* 0x000fe200078e0202 */
[----:B------:R-:W-:-:S02]  /*4c040*/  IADD3 R173, R251, 0x35, RZ ;  /* 0x00000035fbad7810 */ /* 0x000fc40007ffe0ff */
[----:B------:R-:W-:Y:S01]  /*4c050*/  ISETP.LT.AND P4, PT, R178, c[0x0][0x178], !P4 ;  /* 0x00005e00b2007a0c */ /* 0x000fe20006781270 */
[C---:B------:R-:W-:Y:S01]  /*4c060*/  IMAD.WIDE R170, R0.reuse, 0x4, R164 ;  /* 0x0000000400aa7825 */ /* 0x040fe200078e02a4 */
[----:B------:R-:W-:Y:S01]  /*4c070*/  ISETP.GE.AND P1, PT, R173, c[0x0][0x17c], PT ;  /* 0x00005f00ad007a0c */ /* 0x000fe20003f26270 */
[----:B----4-:R1:W-:Y:S02]  /*4c080*/  @P2 STG.E [R166.64], R247 ;  /* 0x000000f7a6002986 */ /* 0x0103e4000c101904 */
[----:B------:R-:W-:Y:S01]  /*4c090*/  IMAD.WIDE R168, R0, 0x4, R6 ;  /* 0x0000000400a87825 */ /* 0x000fe200078e0206 */
[----:B------:R-:W-:Y:S01]  /*4c0a0*/  ISETP.LT.AND P2, PT, R250, c[0x0][0x178], !P1 ;  /* 0x00005e00fa007a0c */ /* 0x000fe20004f41270 */
[----:B------:R4:W-:Y:S01]  /*4c0b0*/  @P6 STG.E [R170.64], R242 ;  /* 0x000000f2aa006986 */ /* 0x0009e2000c101904 */
[----:B------:R-:W-:-:S03]  /*4c0c0*/  IADD3 R172, R0, c[0x0][0x198], RZ ;  /* 0x0000660000ac7a10 */ /* 0x000fc60007ffe0ff */
[----:B------:R3:W-:Y:S01]  /*4c0d0*/  @P3 STG.E [R168.64], R243 ;  /* 0x000000f3a8003986 */ /* 0x0007e2000c101904 */
[----:B-1----:R-:W-:-:S03]  /*4c0e0*/  IMAD.WIDE R166, R0, 0x4, R4 ;  /* 0x0000000400a67825 */ /* 0x002fc600078e0204 */
[----:B------:R-:W2:Y:S01]  /*4c0f0*/  LDL.LU R247, [R1+0x14c] ;  /* 0x00014c0001f77983 */ /* 0x000ea20000300800 */
[----:B----4-:R-:W-:-:S03]  /*4c100*/  IMAD.WIDE R170, R0, 0x4, R2 ;  /* 0x0000000400aa7825 */ /* 0x010fc600078e0202 */
[----:B---3--:R1:W-:Y:S01]  /*4c110*/  @P5 STG.E [R166.64], R176 ;  /* 0x000000b0a6005986 */ /* 0x0083e2000c101904 */
[----:B------:R-:W-:Y:S01]  /*4c120*/  ISETP.LT.AND P3, PT, R249, c[0x0][0x178], !P1 ;  /* 0x00005e00f9007a0c */ /* 0x000fe20004f61270 */
[----:B------:R-:W-:Y:S02]  /*4c130*/  IMAD.WIDE R168, R172, 0x4, R6 ;  /* 0x00000004aca87825 */ /* 0x000fe400078e0206 */
[----:B------:R-:W3:Y:S04]  /*4c140*/  LDL.LU R174, [R1+0x8c8] ;  /* 0x0008c80001ae7983 */ /* 0x000ee80000300800 */
[----:B------:R-:W-:Y:S01]  /*4c150*/  @P4 STG.E [R170.64], R177 ;  /* 0x000000b1aa004986 */ /* 0x000fe2000c101904 */
[----:B------:R-:W-:Y:S01]  /*4c160*/  ISETP.LT.AND P4, PT, R248, c[0x0][0x178], !P1 ;  /* 0x00005e00f8007a0c */ /* 0x000fe20004f81270 */
[----:B-1----:R-:W-:-:S02]  /*4c170*/  IMAD.WIDE R166, R172, 0x4, R164 ;  /* 0x00000004aca67825 */ /* 0x002fc400078e02a4 */
[----:B------:R-:W4:Y:S04]  /*4c180*/  LDL.LU R175, [R1+0x628] ;  /* 0x0006280001af7983 */ /* 0x000f280000300800 */
[----:B------:R-:W3:Y:S04]  /*4c190*/  LDL.LU R240, [R1+0x178] ;  /* 0x0001780001f07983 */ /* 0x000ee80000300800 */
[----:B------:R-:W3:Y:S04]  /*4c1a0*/  LDL.LU R241, [R1+0xbcc] ;  /* 0x000bcc0001f17983 */ /* 0x000ee80000300800 */
[----:B------:R1:W-:Y:S04]  /*4c1b0*/  @P2 STG.E [R166.64], R246 ;  /* 0x000000f6a6002986 */ /* 0x0003e8000c101904 */
[----:B------:R1:W-:Y:S02]  /*4c1c0*/  @P3 STG.E [R168.64], R245 ;  /* 0x000000f5a8003986 */ /* 0x0003e4000c101904 */
[----:B-1----:R-:W-:-:S02]  /*4c1d0*/  IMAD.WIDE R166, R172, 0x4, R4 ;  /* 0x00000004aca67825 */ /* 0x002fc400078e0204 */
[----:B------:R-:W3:Y:S04]  /*4c1e0*/  LDL.LU R246, [R1+0x8cc] ;  /* 0x0008cc0001f67983 */ /* 0x000ee80000300800 */
[----:B------:R-:W3:Y:S04]  /*4c1f0*/  LDL.LU R245, [R1+0x62c] ;  /* 0x00062c0001f57983 */ /* 0x000ee80000300800 */
[----:B--2---:R1:W-:Y:S04]  /*4c200*/  @P4 STG.E [R166.64], R179 ;  /* 0x000000b3a6004986 */ /* 0x0043e8000c101904 */
[----:B-1----:R-:W2:Y:S01]  /*4c210*/  LDL.LU R167, [R1+0xbc8] ;  /* 0x000bc80001a77983 */ /* 0x002ea20000300800 */
[----:B------:R-:W-:-:S02]  /*4c220*/  ISETP.LT.AND P1, PT, R178, c[0x0][0x178], !P1 ;  /* 0x00005e00b2007a0c */ /* 0x000fc40004f21270 */
[----:B------:R-:W-:Y:S02]  /*4c230*/  ISETP.LT.AND P5, PT, R250, c[0x0][0x178], !P0 ;  /* 0x00005e00fa007a0c */ /* 0x000fe400047a1270 */
[----:B------:R-:W-:Y:S02]  /*4c240*/  ISETP.LT.AND P6, PT, R249, c[0x0][0x178], !P0 ;  /* 0x00005e00f9007a0c */ /* 0x000fe400047c1270 */
[----:B------:R-:W-:Y:S02]  /*4c250*/  IADD3 R170, R251, 0x37, RZ ;  /* 0x00000037fbaa7810 */ /* 0x000fe40007ffe0ff */
[C---:B------:R-:W-:Y:S01]  /*4c260*/  IADD3 R0, R172.reuse, c[0x0][0x198], RZ ;  /* 0x00006600ac007a10 */ /* 0x040fe20007ffe0ff */
[----:B------:R-:W-:Y:S01]  /*4c270*/  IMAD.WIDE R168, R172, 0x4, R2 ;  /* 0x00000004aca87825 */ /* 0x000fe200078e0202 */
[----:B------:R-:W-:Y:S01]  /*4c280*/  ISETP.LT.AND P3, PT, R248, c[0x0][0x178], !P0 ;  /* 0x00005e00f8007a0c */ /* 0x000fe20004761270 */
[----:B------:R-:W4:Y:S01]  /*4c290*/  LDL.LU R179, [R1+0x17c] ;  /* 0x00017c0001b37983 */ /* 0x000f220000300800 */
[----:B------:R-:W-:Y:S01]  /*4c2a0*/  ISETP.GE.AND P2, PT, R170, c[0x0][0x17c], PT ;  /* 0x00005f00aa007a0c */ /* 0x000fe20003f46270 */
[----:B------:R-:W-:-:S02]  /*4c2b0*/  IMAD.WIDE R170, R0, 0x4, R164 ;  /* 0x0000000400aa7825 */ /* 0x000fc400078e02a4 */
[----:B------:R-:W4:Y:S02]  /*4c2c0*/  LDL.LU R242, [R1+0xc28] ;  /* 0x000c280001f27983 */ /* 0x000f240000300800 */
[----:B------:R-:W-:Y:S01]  /*4c2d0*/  IMAD.WIDE R172, R0, 0x4, R6 ;  /* 0x0000000400ac7825 */ /* 0x000fe200078e0206 */
[----:B------:R-:W-:Y:S01]  /*4c2e0*/  ISETP.LT.AND P4, PT, R250, c[0x0][0x178], !P2 ;  /* 0x00005e00fa007a0c */ /* 0x000fe20005781270 */
[----:B------:R-:W4:Y:S04]  /*4c2f0*/  LDL.LU R243, [R1+0xae8] ;  /* 0x000ae80001f37983 */ /* 0x000f280000300800 */
[----:B------:R-:W4:Y:S04]  /*4c300*/  LDL.LU R176, [R1+0x638] ;  /* 0x0006380001b07983 */ /* 0x000f280000300800 */
[----:B------:R1:W-:Y:S01]  /*4c310*/  @P1 STG.E [R168.64], R247 ;  /* 0x000000f7a8001986 */ /* 0x0003e2000c101904 */
[----:B------:R-:W-:-:S03]  /*4c320*/  ISETP.LT.AND P1, PT, R178, c[0x0][0x178], !P0 ;  /* 0x00005e00b2007a0c */ /* 0x000fc60004721270 */
[----:B------:R-:W4:Y:S01]  /*4c330*/  LDL.LU R177, [R1+0x328] ;  /* 0x0003280001b17983 */ /* 0x000f220000300800 */
[----:B-1----:R-:W-:-:S03]  /*4c340*/  IADD3 R168, R251, 0x39, RZ ;  /* 0x00000039fba87810 */ /* 0x002fc60007ffe0ff */
[----:B------:R-:W4:Y:S01]  /*4c350*/  LDL.LU R247, [R1+0xc2c] ;  /* 0x000c2c0001f77983 */ /* 0x000f220000300800 */
[----:B------:R-:W-:-:S03]  /*4c360*/  ISETP.GE.AND P0, PT, R168, c[0x0][0x17c], PT ;  /* 0x00005f00a8007a0c */ /* 0x000fc60003f06270 */
[----:B--2---:R1:W-:Y:S01]  /*4c370*/  @P5 STG.E [R170.64], R167 ;  /* 0x000000a7aa005986 */ /* 0x0043e2000c101904 */
[----:B------:R-:W-:-:S03]  /*4c380*/  ISETP.LT.AND P5, PT, R249, c[0x0][0x178], !P2 ;  /* 0x00005e00f9007a0c */ /* 0x000fc600057a1270 */
[----:B---3--:R2:W-:Y:S01]  /*4c390*/  @P6 STG.E [R172.64], R174 ;  /* 0x000000aeac006986 */ /* 0x0085e2000c101904 */
[----:B------:R-:W-:Y:S01]  /*4c3a0*/  ISETP.LT.AND P6, PT, R248, c[0x0][0x178], !P2 ;  /* 0x00005e00f8007a0c */ /* 0x000fe200057c1270 */
[C---:B-1----:R-:W-:Y:S01]  /*4c3b0*/  IMAD.WIDE R166, R0.reuse, 0x4, R4 ;  /* 0x0000000400a67825 */ /* 0x042fe200078e0204 */
[----:B------:R-:W-:Y:S02]  /*4c3c0*/  IADD3 R170, R251, 0x38, RZ ;  /* 0x00000038fbaa7810 */ /* 0x000fe40007ffe0ff */
[----:B--2---:R-:W-:Y:S02]  /*4c3d0*/  IADD3 R174, R0, c[0x0][0x198], RZ ;  /* 0x0000660000ae7a10 */ /* 0x004fe40007ffe0ff */
[----:B----4-:R1:W-:Y:S01]  /*4c3e0*/  @P3 STG.E [R166.64], R175 ;  /* 0x000000afa6003986 */ /* 0x0103e2000c101904 */
[----:B------:R-:W-:Y:S02]  /*4c3f0*/  ISETP.GE.AND P3, PT, R170, c[0x0][0x17c], PT ;  /* 0x00005f00aa007a0c */ /* 0x000fe40003f66270 */
[----:B------:R-:W-:-:S04]  /*4c400*/  IMAD.WIDE R168, R174, 0x4, R164 ;  /* 0x00000004aea87825 */ /* 0x000fc800078e02a4 */
[----:B------:R-:W-:-:S04]  /*4c410*/  IMAD.WIDE R170, R174, 0x4, R6 ;  /* 0x00000004aeaa7825 */ /* 0x000fc800078e0206 */
[----:B-1----:R-:W-:-:S04]  /*4c420*/  IMAD.WIDE R166, R0, 0x4, R2 ;  /* 0x0000000400a67825 */ /* 0x002fc800078e0202 */
[----:B------:R-:W-:Y:S01]  /*4c430*/  IMAD.WIDE R172, R174, 0x4, R4 ;  /* 0x00000004aeac7825 */ /* 0x000fe200078e0204 */
[----:B------:R-:W-:Y:S04]  /*4c440*/  @P1 STG.E [R166.64], R240 ;  /* 0x000000f0a6001986 */ /* 0x000fe8000c101904 */
[----:B------:R-:W-:Y:S04]  /*4c450*/  @P4 STG.E [R168.64], R241 ;  /* 0x000000f1a8004986 */ /* 0x000fe8000c101904 */
[----:B------:R1:W-:Y:S04]  /*4c460*/  @P5 STG.E [R170.64], R246 ;  /* 0x000000f6aa005986 */ /* 0x0003e8000c101904 */
[----:B------:R2:W-:Y:S04]  /*4c470*/  @P6 STG.E [R172.64], R245 ;  /* 0x000000f5ac006986 */ /* 0x0005e8000c101904 */
[----:B-1----:R-:W3:Y:S04]  /*4c480*/  LDL.LU R246, [R1+0xaec] ;  /* 0x000aec0001f67983 */ /* 0x002ee80000300800 */
[----:B--2---:R-:W2:Y:S01]  /*4c490*/  LDL.LU R245, [R1+0x63c] ;  /* 0x00063c0001f57983 */ /* 0x004ea20000300800 */
[----:B------:R-:W-:-:S02]  /*4c4a0*/  ISETP.LT.AND P2, PT, R178, c[0x0][0x178], !P2 ;  /* 0x00005e00b2007a0c */ /* 0x000fc40005741270 */
[----:B------:R-:W-:Y:S02]  /*4c4b0*/  ISETP.LT.AND P4, PT, R250, c[0x0][0x178], !P3 ;  /* 0x00005e00fa007a0c */ /* 0x000fe40005f81270 */
[----:B------:R-:W-:Y:S02]  /*4c4c0*/  ISETP.LT.AND P6, PT, R249, c[0x0][0x178], !P3 ;  /* 0x00005e00f9007a0c */ /* 0x000fe40005fc1270 */
[C---:B------:R-:W-:Y:S01]  /*4c4d0*/  IADD3 R172, R174.reuse, c[0x0][0x198], RZ ;  /* 0x00006600aeac7a10 */ /* 0x040fe20007ffe0ff */
[----:B------:R-:W-:Y:S01]  /*4c4e0*/  IMAD.WIDE R166, R174, 0x4, R2 ;  /* 0x00000004aea67825 */ /* 0x000fe200078e0202 */
[----:B------:R-:W-:Y:S02]  /*4c4f0*/  ISETP.LT.AND P1, PT, R178, c[0x0][0x178], !P3 ;  /* 0x00005e00b2007a0c */ /* 0x000fe40005f21270 */
[----:B------:R-:W-:Y:S01]  /*4c500*/  ISETP.LT.AND P3, PT, R248, c[0x0][0x178], !P3 ;  /* 0x00005e00f8007a0c */ /* 0x000fe20005f61270 */
[----:B------:R-:W-:Y:S01]  /*4c510*/  IMAD.WIDE R168, R172, 0x4, R164 ;  /* 0x00000004aca87825 */ /* 0x000fe200078e02a4 */
[----:B------:R-:W-:-:S03]  /*4c520*/  IADD3 R0, R251, 0x3a, RZ ;  /* 0x0000003afb007810 */ /* 0x000fc60007ffe0ff */
[----:B------:R-:W-:Y:S01]  /*4c530*/  IMAD.WIDE R170, R172, 0x4, R6 ;  /* 0x00000004acaa7825 */ /* 0x000fe200078e0206 */
[----:B------:R1:W-:Y:S01]  /*4c540*/  @P2 STG.E [R166.64], R179 ;  /* 0x000000b3a6002986 */ /* 0x0003e2000c101904 */
[----:B------:R-:W-:-:S03]  /*4c550*/  ISETP.LT.AND P5, PT, R250, c[0x0][0x178], !P0 ;  /* 0x00005e00fa007a0c */ /* 0x000fc600047a1270 */
[----:B------:R4:W-:Y:S01]  /*4c560*/  @P4 STG.E [R168.64], R242 ;  /* 0x000000f2a8004986 */ /* 0x0009e2000c101904 */
[----:B------:R-:W-:-:S03]  /*4c570*/  ISETP.GE.AND P2, PT, R0, c[0x0][0x17c], PT ;  /* 0x00005f0000007a0c */ /* 0x000fc60003f46270 */
[----:B------:R4:W-:Y:S01]  /*4c580*/  @P6 STG.E [R170.64], R243 ;  /* 0x000000f3aa006986 */ /* 0x0009e2000c101904 */
[----:B------:R-:W-:Y:S02]  /*4c590*/  ISETP.LT.AND P6, PT, R249, c[0x0][0x178], !P0 ;  /* 0x00005e00f9007a0c */ /* 0x000fe400047c1270 */
[----:B------:R-:W-:Y:S01]  /*4c5a0*/  ISETP.LT.AND P4, PT, R248, c[0x0][0x178], !P0 ;  /* 0x00005e00f8007a0c */ /* 0x000fe20004781270 */
[C---:B-1----:R-:W-:Y:S01]  /*4c5b0*/  IMAD.WIDE R166, R172.reuse, 0x4, R4 ;  /* 0x00000004aca67825 */ /* 0x042fe200078e0204 */
[C---:B------:R-:W-:Y:S01]  /*4c5c0*/  IADD3 R0, R172.reuse, c[0x0][0x198], RZ ;  /* 0x00006600ac007a10 */ /* 0x040fe20007ffe0ff */
[----:B------:R-:W2:Y:S02]  /*4c5d0*/  LDL.LU R179, [R1+0x32c] ;  /* 0x00032c0001b37983 */ /* 0x000ea40000300800 */
[----:B----4-:R-:W-:Y:S02]  /*4c5e0*/  IMAD.WIDE R168, R172, 0x4, R2 ;  /* 0x00000004aca87825 */ /* 0x010fe400078e0202 */
[----:B------:R1:W-:Y:S02]  /*4c5f0*/  @P3 STG.E [R166.64], R176 ;  /* 0x000000b0a6003986 */ /* 0x0003e4000c101904 */
[----:B------:R-:W-:-:S02]  /*4c600*/  IMAD.WIDE R170, R0, 0x4, R164 ;  /* 0x0000000400aa7825 */ /* 0x000fc400078e02a4 */
[----:B------:R4:W-:Y:S04]  /*4c610*/  @P1 STG.E [R168.64], R177 ;  /* 0x000000b1a8001986 */ /* 0x0009e8000c101904 */
[----:B------:R-:W2:Y:S01]  /*4c620*/  LDL.LU R174, [R1+0xc18] ;  /* 0x000c180001ae7983 */ /* 0x000ea20000300800 */
[----:B-1----:R-:W-:-:S03]  /*4c630*/  IMAD.WIDE R166, R0, 0x4, R6 ;  /* 0x0000000400a67825 */ /* 0x002fc600078e0206 */
[----:B------:R-:W2:Y:S01]  /*4c640*/  LDL.LU R175, [R1+0x9a8] ;  /* 0x0009a80001af7983 */ /* 0x000ea20000300800 */
[----:B----4-:R-:W-:-:S03]  /*4c650*/  IMAD.WIDE R168, R0, 0x4, R4 ;  /* 0x0000000400a87825 */ /* 0x010fc600078e0204 */
[----:B------:R-:W4:Y:S01]  /*4c660*/  LDL.LU R242, [R1+0x468] ;  /* 0x0004680001f27983 */ /* 0x000f220000300800 */
[----:B------:R-:W-:-:S03]  /*4c670*/  IADD3 R172, R0, c[0x0][0x198], RZ ;  /* 0x0000660000ac7a10 */ /* 0x000fc60007ffe0ff */
[----:B------:R1:W-:Y:S04]  /*4c680*/  @P5 STG.E [R170.64], R247 ;  /* 0x000000f7aa005986 */ /* 0x0003e8000c101904 */
[----:B------:R-:W4:Y:S04]  /*4c690*/  LDL.LU R243, [R1+0xcdc] ;  /* 0x000cdc0001f37983 */ /* 0x000f280000300800 */
[----:B-1----:R-:W4:Y:S04]  /*4c6a0*/  LDL.LU R247, [R1+0xc1c] ;  /* 0x000c1c0001f77983 */ /* 0x002f280000300800 */
[----:B---3--:R1:W-:Y:S04]  /*4c6b0*/  @P6 STG.E [R166.64], R246 ;  /* 0x000000f6a6006986 */ /* 0x0083e8000c101904 */
[----:B--2---:R2:W-:Y:S04]  /*4c6c0*/  @P4 STG.E [R168.64], R245 ;  /* 0x000000f5a8004986 */ /* 0x0045e8000c101904 */
[----:B-1----:R-:W3:Y:S01]  /*4c6d0*/  LDL.LU R246, [R1+0x9ac] ;  /* 0x0009ac0001f67983 */ /* 0x002ee20000300800 */
[----:B------:R-:W-:-:S03]  /*4c6e0*/  IMAD.WIDE R166, R0, 0x4, R2 ;  /* 0x0000000400a67825 */ /* 0x000fc600078e0202 */
[----:B--2---:R-:W2:Y:S04]  /*4c6f0*/  LDL.LU R245, [R1+0x46c] ;  /* 0x00046c0001f57983 */ /* 0x004ea80000300800 */
[----:B------:R-:W2:Y:S01]  /*4c700*/  LDL.LU R0, [R1+0xcd8] ;  /* 0x000cd80001007983 */ /* 0x000ea20000300800 */
[----:B------:R-:W-:Y:S02]  /*4c710*/  ISETP.LT.AND P1, PT, R178, c[0x0][0x178], !P0 ;  /* 0x00005e00b2007a0c */ /* 0x000fe40004721270 */
[----:B------:R-:W-:Y:S02]  /*4c720*/  ISETP.LT.AND P3, PT, R250, c[0x0][0x178], !P2 ;  /* 0x00005e00fa007a0c */ /* 0x000fe40005761270 */
[----:B------:R-:W-:Y:S02]  /*4c730*/  ISETP.LT.AND P5, PT, R249, c[0x0][0x178], !P2 ;  /* 0x00005e00f9007a0c */ /* 0x000fe400057a1270 */
[C---:B------:R-:W-:Y:S01]  /*4c740*/  IADD3 R170, R251.reuse, 0x3d, RZ ;  /* 0x0000003dfbaa7810 */ /* 0x040fe20007ffe0ff */
[----:B------:R-:W-:Y:S01]  /*4c750*/  IMAD.WIDE R168, R172, 0x4, R164 ;  /* 0x00000004aca87825 */ /* 0x000fe200078e02a4 */
[----:B------:R-:W-:Y:S01]  /*4c760*/  IADD3 R173, R251, 0x3b, RZ ;  /* 0x0000003bfbad7810 */ /* 0x000fe20007ffe0ff */
[----:B------:R-:W3:Y:S01]  /*4c770*/  LDL.LU R240, [R1+0xcf8] ;  /* 0x000cf80001f07983 */ /* 0x000ee20000300800 */
[----:B------:R-:W-:Y:S01]  /*4c780*/  ISETP.GE.AND P0, PT, R170, c[0x0][0x17c], PT ;  /* 0x00005f00aa007a0c */ /* 0x000fe20003f06270 */
[----:B------:R-:W-:Y:S01]  /*4c790*/  IMAD.WIDE R170, R172, 0x4, R6 ;  /* 0x00000004acaa7825 */ /* 0x000fe200078e0206 */
[----:B------:R-:W-:Y:S01]  /*4c7a0*/  ISETP.LT.AND P6, PT, R248, c[0x0][0x178], !P2 ;  /* 0x00005e00f8007a0c */ /* 0x000fe200057c1270 */
[----:B------:R-:W3:Y:S01]  /*4c7b0*/  LDL.LU R241, [R1+0xc48] ;  /* 0x000c480001f17983 */ /* 0x000ee20000300800 */
[----:B------:R-:W-:-:S03]  /*4c7c0*/  ISETP.GE.AND P4, PT, R173, c[0x0][0x17c], PT ;  /* 0x00005f00ad007a0c */ /* 0x000fc60003f86270 */
[----:B------:R1:W-:Y:S01]  /*4c7d0*/  @P1 STG.E [R166.64], R179 ;  /* 0x000000b3a6001986 */ /* 0x0003e2000c101904 */
[----:B------:R-:W-:Y:S02]  /*4c7e0*/  ISETP.LT.AND P2, PT, R178, c[0x0][0x178], !P2 ;  /* 0x00005e00b2007a0c */ /* 0x000fe40005741270 */
[----:B------:R-:W-:Y:S01]  /*4c7f0*/  ISETP.LT.AND P1, PT, R248, c[0x0][0x178], !P4 ;  /* 0x00005e00f8007a0c */ /* 0x000fe20006721270 */
[----:B------:R-:W3:Y:S04]  /*4c800*/  LDL.LU R176, [R1+0xaf8] ;  /* 0x000af80001b07983 */ /* 0x000ee80000300800 */
[----:B------:R-:W3:Y:S01]  /*4c810*/  LDL.LU R177, [R1+0x478] ;  /* 0x0004780001b17983 */ /* 0x000ee20000300800 */
[----:B-1----:R-:W-:-:S03]  /*4c820*/  IMAD.WIDE R166, R172, 0x4, R4 ;  /* 0x00000004aca67825 */ /* 0x002fc600078e0204 */
[----:B------:R-:W3:Y:S04]  /*4c830*/  LDL.LU R179, [R1+0xcfc] ;  /* 0x000cfc0001b37983 */ /* 0x000ee80000300800 */
[----:B--2---:R1:W-:Y:S01]  /*4c840*/  @P3 STG.E [R168.64], R0 ;  /* 0x00000000a8003986 */ /* 0x0043e2000c101904 */
[----:B------:R-:W-:-:S03]  /*4c850*/  ISETP.LT.AND P3, PT, R249, c[0x0][0x178], !P4 ;  /* 0x00005e00f9007a0c */ /* 0x000fc60006761270 */
[----:B------:R-:W-:Y:S01]  /*4c860*/  @P5 STG.E [R170.64], R174 ;  /* 0x000000aeaa005986 */ /* 0x000fe2000c101904 */
[----:B------:R-:W-:-:S03]  /*4c870*/  ISETP.LT.AND P5, PT, R250, c[0x0][0x178], !P4 ;  /* 0x00005e00fa007a0c */ /* 0x000fc600067a1270 */
[----:B------:R2:W-:Y:S01]  /*4c880*/  @P6 STG.E [R166.64], R175 ;  /* 0x000000afa6006986 */ /* 0x0005e2000c101904 */
[C---:B-1----:R-:W-:Y:S02]  /*4c890*/  IADD3 R0, R172.reuse, c[0x0][0x198], RZ ;  /* 0x00006600ac007a10 */ /* 0x042fe40007ffe0ff */
[----:B------:R-:W-:Y:S01]  /*4c8a0*/  IADD3 R168, R251, 0x3c, RZ ;  /* 0x0000003cfba87810 */ /* 0x000fe20007ffe0ff */
[----:B------:R-:W-:-:S03]  /*4c8b0*/  IMAD.WIDE R172, R172, 0x4, R2 ;  /* 0x00000004acac7825 */ /* 0x000fc600078e0202 */
[----:B------:R-:W-:Y:S01]  /*4c8c0*/  ISETP.GE.AND P6, PT, R168, c[0x0][0x17c], PT ;  /* 0x00005f00a8007a0c */ /* 0x000fe20003fc6270 */
[----:B------:R-:W-:-:S04]  /*4c8d0*/  IMAD.WIDE R168, R0, 0x4, R6 ;  /* 0x0000000400a87825 */ /* 0x000fc800078e0206 */
[C---:B--2---:R-:W-:Y:S01]  /*4c8e0*/  IMAD.WIDE R166, R0.reuse, 0x4, R164 ;  /* 0x0000000400a67825 */ /* 0x044fe200078e02a4 */
[----:B----4-:R-:W-:Y:S03]  /*4c8f0*/  @P2 STG.E [R172.64], R242 ;  /* 0x000000f2ac002986 */ /* 0x010fe6000c101904 */
[----:B------:R-:W-:Y:S01]  /*4c900*/  IMAD.WIDE R170, R0, 0x4, R4 ;  /* 0x0000000400aa7825 */ /* 0x000fe200078e0204 */
[----:B------:R-:W-:Y:S04]  /*4c910*/  @P5 STG.E [R166.64], R243 ;  /* 0x000000f3a6005986 */ /* 0x000fe8000c101904 */
[----:B------:R1:W-:Y:S04]  /*4c920*/  @P3 STG.E [R168.64], R247 ;  /* 0x000000f7a8003986 */ /* 0x0003e8000c101904 */
[----:B---3--:R2:W-:Y:S04]  /*4c930*/  @P1 STG.E [R170.64], R246 ;  /* 0x000000f6aa001986 */ /* 0x0085e8000c101904 */
[----:B-1----:R-:W3:Y:S04]  /*4c940*/  LDL.LU R247, [R1+0xc4c] ;  /* 0x000c4c0001f77983 */ /* 0x002ee80000300800 */
[----:B--2---:R-:W2:Y:S01]  /*4c950*/  LDL.LU R246, [R1+0xafc] ;  /* 0x000afc0001f67983 */ /* 0x004ea20000300800 */
[----:B------:R-:W-:Y:S01]  /*4c960*/  ISETP.LT.AND P4, PT, R178, c[0x0][0x178], !P4 ;  /* 0x00005e00b2007a0c */ /* 0x000fe20006781270 */
[----:B------:R-:W-:-:S12]  /*4c970*/  IMAD.WIDE R172, R0, 0x4, R2 ;  /* 0x0000000400ac7825 */ /* 0x000fd800078e0202 */
[----:B------:R1:W-:Y:S04]  /*4c980*/  @P4 STG.E [R172.64], R245 ;  /* 0x000000f5ac004986 */ /* 0x0003e8000c101904 */
[----:B-1----:R-:W4:Y:S01]  /*4c990*/  LDL.LU R245, [R1+0x47c] ;  /* 0x00047c0001f57983 */ /* 0x002f220000300800 */
[----:B------:R-:W-:Y:S02]  /*4c9a0*/  ISETP.LT.AND P2, PT, R250, c[0x0][0x178], !P6 ;  /* 0x00005e00fa007a0c */ /* 0x000fe40007741270 */
[----:B------:R-:W-:Y:S01]  /*4c9b0*/  ISETP.LT.AND P4, PT, R249, c[0x0][0x178], !P6 ;  /* 0x00005e00f9007a0c */ /* 0x000fe20007781270 */
[----:B------:R-:W4:Y:S01]  /*4c9c0*/  LDL.LU R242, [R1+0xd18] ;  /* 0x000d180001f27983 */ /* 0x000f220000300800 */
[----:B------:R-:W-:Y:S02]  /*4c9d0*/  ISETP.LT.AND P3, PT, R248, c[0x0][0x178], !P6 ;  /* 0x00005e00f8007a0c */ /* 0x000fe40007761270 */
[----:B------:R-:W-:Y:S01]  /*4c9e0*/  IADD3 R172, R0, c[0x0][0x198], RZ ;  /* 0x0000660000ac7a10 */ /* 0x000fe20007ffe0ff */
[----:B------:R-:W4:Y:S01]  /*4c9f0*/  LDL.LU R243, [R1+0xce8] ;  /* 0x000ce80001f37983 */ /* 0x000f220000300800 */
[----:B------:R-:W-:-:S03]  /*4ca00*/  IADD3 R0, R251, 0x3e, RZ ;  /* 0x0000003efb007810 */ /* 0x000fc60007ffe0ff */
[----:B------:R-:W-:Y:S01]  /*4ca10*/  IMAD.WIDE R170, R172, 0x4, R164 ;  /* 0x00000004acaa7825 */ /* 0x000fe200078e02a4 */
[----:B------:R-:W-:-:S03]  /*4ca20*/  ISETP.LT.AND P6, PT, R178, c[0x0][0x178], !P6 ;  /* 0x00005e00b2007a0c */ /* 0x000fc600077c1270 */
[----:B------:R-:W-:Y:S01]  /*4ca30*/  IMAD.WIDE R166, R172, 0x4, R6 ;  /* 0x00000004aca67825 */ /* 0x000fe200078e0206 */
[----:B------:R-:W-:-:S03]  /*4ca40*/  ISETP.LT.AND P5, PT, R250, c[0x0][0x178], !P0 ;  /* 0x00005e00fa007a0c */ /* 0x000fc600047a1270 */
[----:B------:R-:W-:Y:S01]  /*4ca50*/  IMAD.WIDE R168, R172, 0x4, R4 ;  /* 0x00000004aca87825 */ /* 0x000fe200078e0204 */
[----:B------:R-:W-:Y:S01]  /*4ca60*/  ISETP.GE.AND P1, PT, R0, c[0x0][0x17c], PT ;  /* 0x00005f0000007a0c */ /* 0x000fe20003f26270 */
[----:B------:R1:W-:Y:S01]  /*4ca70*/  @P2 STG.E [R170.64], R240 ;  /* 0x000000f0aa002986 */ /* 0x0003e2000c101904 */
[----:B------:R-:W-:-:S03]  /*4ca80*/  IADD3 R0, R172, c[0x0][0x198], RZ ;  /* 0x00006600ac007a10 */ /* 0x000fc60007ffe0ff */
[----:B------:R1:W-:Y:S01]  /*4ca90*/  @P4 STG.E [R166.64], R241 ;  /* 0x000000f1a6004986 */ /* 0x0003e2000c101904 */
[----:B------:R-:W-:-:S03]  /*4caa0*/  ISETP.LT.AND P4, PT, R248, c[0x0][0x178], !P0 ;  /* 0x00005e00f8007a0c */ /* 0x000fc60004781270 */
[----:B------:R1:W-:Y:S01]  /*4cab0*/  @P3 STG.E [R168.64], R176 ;  /* 0x000000b0a8003986 */ /* 0x0003e2000c101904 */
[----:B------:R-:W-:Y:S01]  /*4cac0*/  ISETP.LT.AND P3, PT, R249, c[0x0][0x178], !P0 ;  /* 0x00005e00f9007a0c */ /* 0x000fe20004761270 */
[----:B-1----:R-:W-:-:S04]  /*4cad0*/  IMAD.WIDE R170, R172, 0x4, R2 ;  /* 0x00000004acaa7825 */ /* 0x002fc800078e0202 */
[C---:B------:R-:W-:Y:S01]  /*4cae0*/  IMAD.WIDE R166, R0.reuse, 0x4, R164 ;  /* 0x0000000400a67825 */ /* 0x040fe200078e02a4 */
[----:B------:R1:W-:Y:S03]  /*4caf0*/  @P6 STG.E [R170.64], R177 ;  /* 0x000000b1aa006986 */ /* 0x0003e6000c101904 */
[C---:B------:R-:W-:Y:S01]  /*4cb00*/  IMAD.WIDE R168, R0.reuse, 0x4, R6 ;  /* 0x0000000400a87825 */ /* 0x040fe200078e0206 */
[----:B------:R-:W4:Y:S04]  /*4cb10*/  LDL.LU R176, [R1+0xc38] ;  /* 0x000c380001b07983 */ /* 0x000f280000300800 */
[----:B------:R1:W-:Y:S04]  /*4cb20*/  @P5 STG.E [R166.64], R179 ;  /* 0x000000b3a6005986 */ /* 0x0003e8000c101904 */
[----:B-1----:R-:W4:Y:S01]  /*4cb30*/  LDL.LU R177, [R1+0x738] ;  /* 0x0007380001b17983 */ /* 0x002f220000300800 */
[----:B------:R-:W-:-:S03]  /*4cb40*/  IMAD.WIDE R166, R0, 0x4, R4 ;  /* 0x0000000400a67825 */ /* 0x000fc600078e0204 */
[----:B------:R-:W4:Y:S01]  /*4cb50*/  LDL.LU R179, [R1+0xd1c] ;  /* 0x000d1c0001b37983 */ /* 0x000f220000300800 */
[----:B------:R-:W-:Y:S02]  /*4cb60*/  ISETP.LT.AND P5, PT, R178, c[0x0][0x178], !P0 ;  /* 0x00005e00b2007a0c */ /* 0x000fe400047a1270 */
[----:B------:R-:W-:-:S04]  /*4cb70*/  IADD3 R170, R251, 0x3f, RZ ;  /* 0x0000003ffbaa7810 */ /* 0x000fc80007ffe0ff */
[----:B------:R-:W-:Y:S01]  /*4cb80*/  ISETP.GE.AND P2, PT, R170, c[0x0][0x17c], PT ;  /* 0x00005f00aa007a0c */ /* 0x000fe20003f46270 */
[----:B------:R-:W-:Y:S01]  /*4cb90*/  IMAD.WIDE R170, R0, 0x4, R2 ;  /* 0x0000000400aa7825 */ /* 0x000fe200078e0202 */
[----:B---3--:R1:W-:Y:S04]  /*4cba0*/  @P3 STG.E [R168.64], R247 ;  /* 0x000000f7a8003986 */ /* 0x0083e8000c101904 */
[----:B--2---:R2:W-:Y:S04]  /*4cbb0*/  @P4 STG.E [R166.64], R246 ;  /* 0x000000f6a6004986 */ /* 0x0045e8000c101904 */
[----:B-1----:R-:W3:Y:S04]  /*4cbc0*/  LDL.LU R247, [R1+0xcec] ;  /* 0x000cec0001f77983 */ /* 0x002ee80000300800 */
[----:B--2---:R-:W2:Y:S04]  /*4cbd0*/  LDL.LU R246, [R1+0xc3c] ;  /* 0x000c3c0001f67983 */ /* 0x004ea80000300800 */
[----:B----4-:R1:W-:Y:S04]  /*4cbe0*/  @P5 STG.E [R170.64], R245 ;  /* 0x000000f5aa005986 */ /* 0x0103e8000c101904 */
[----:B-1----:R-:W4:Y:S01]  /*4cbf0*/  LDL.LU R245, [R1+0x73c] ;  /* 0x00073c0001f57983 */ /* 0x002f220000300800 */
[----:B------:R-:W-:-:S02]  /*4cc00*/  ISETP.LT.AND P6, PT, R250, c[0x0][0x178], !P1 ;  /* 0x00005e00fa007a0c */ /* 0x000fc40004fc1270 */
[----:B------:R-:W-:Y:S01]  /*4cc10*/  ISETP.LT.AND P0, PT, R249, c[0x0][0x178], !P1 ;  /* 0x00005e00f9007a0c */ /* 0x000fe20004f01270 */
[----:B------:R-:W4:Y:S01]  /*4cc20*/  LDL.LU R174, [R1+0x740] ;  /* 0x0007400001ae7983 */ /* 0x000f220000300800 */
[----:B------:R-:W-:Y:S02]  /*4cc30*/  IADD3 R172, R0, c[0x0][0x198], RZ ;  /* 0x0000660000ac7a10 */ /* 0x000fe40007ffe0ff */
[----:B------:R-:W-:Y:S01]  /*4cc40*/  ISETP.LT.AND P5, PT, R248, c[0x0][0x178], !P1 ;  /* 0x00005e00f8007a0c */ /* 0x000fe20004fa1270 */
[----:B------:R-:W4:Y:S01]  /*4cc50*/  LDL.LU R175, [R1+0x370] ;  /* 0x0003700001af7983 */ /* 0x000f220000300800 */
[----:B------:R-:W-:Y:S01]  /*4cc60*/  ISETP.LT.AND P1, PT, R178, c[0x0][0x178], !P1 ;  /* 0x00005e00b2007a0c */ /* 0x000fe20004f21270 */
[----:B------:R-:W-:Y:S01]  /*4cc70*/  IMAD.WIDE R168, R172, 0x4, R164 ;  /* 0x00000004aca87825 */ /* 0x000fe200078e02a4 */
[----:B------:R-:W-:Y:S01]  /*4cc80*/  ISETP.LT.AND P3, PT, R250, c[0x0][0x178], !P2 ;  /* 0x00005e00fa007a0c */ /* 0x000fe20005761270 */
[----:B------:R-:W4:Y:S02]  /*4cc90*/  LDL.LU R240, [R1+0xd0] ;  /* 0x0000d00001f07983 */ /* 0x000f240000300800 */
[----:B------:R-:W-:-:S02]  /*4cca0*/  IMAD.WIDE R166, R172, 0x4, R6 ;  /* 0x00000004aca67825 */ /* 0x000fc400078e0206 */
[----:B------:R1:W-:Y:S01]  /*4ccb0*/  @P6 STG.E [R168.64], R242 ;  /* 0x000000f2a8006986 */ /* 0x0003e2000c101904 */
[----:B------:R-:W-:Y:S02]  /*4ccc0*/  ISETP.LT.AND P6, PT, R249, c[0x0][0x178], !P2 ;  /* 0x00005e00f9007a0c */ /* 0x000fe400057c1270 */
[----:B------:R-:W-:Y:S01]  /*4ccd0*/  ISETP.LT.AND P4, PT, R248, c[0x0][0x178], !P2 ;  /* 0x00005e00f8007a0c */ /* 0x000fe20005781270 */
[----:B------:R1:W-:Y:S01]  /*4cce0*/  @P0 STG.E [R166.64], R243 ;  /* 0x000000f3a6000986 */ /* 0x0003e2000c101904 */
[C---:B------:R-:W-:Y:S02]  /*4ccf0*/  IADD3 R0, R172.reuse, c[0x0][0x198], RZ ;  /* 0x00006600ac007a10 */ /* 0x040fe40007ffe0ff */
[C---:B------:R-:W-:Y:S02]  /*4cd00*/  IADD3 R171, R251.reuse, 0x47, RZ ;  /* 0x00000047fbab7810 */ /* 0x040fe40007ffe0ff */
[----:B------:R-:W-:Y:S01]  /*4cd10*/  IADD3 R170, R251, 0x40, RZ ;  /* 0x00000040fbaa7810 */ /* 0x000fe20007ffe0ff */
[----:B-1----:R-:W-:-:S04]  /*4cd20*/  IMAD.WIDE R168, R172, 0x4, R2 ;  /* 0x00000004aca87825 */ /* 0x002fc800078e0202 */
[----:B------:R-:W-:Y:S01]  /*4cd30*/  IMAD.WIDE R166, R172, 0x4, R4 ;  /* 0x00000004aca67825 */ /* 0x000fe200078e0204 */
[----:B------:R-:W-:-:S04]  /*4cd40*/  ISETP.GE.AND P0, PT, R171, c[0x0][0x17c], PT ;  /* 0x00005f00ab007a0c */ /* 0x000fc80003f06270 */
[----:B------:R1:W-:Y:S01]  /*4cd50*/  @P5 STG.E [R166.64], R176 ;  /* 0x000000b0a6005986 */ /* 0x0003e2000c101904 */
[----:B------:R-:W-:Y:S01]  /*4cd60*/  ISETP.GE.AND P5, PT, R170, c[0x0][0x17c], PT ;  /* 0x00005f00aa007a0c */ /* 0x000fe20003fa6270 */
[C---:B------:R-:W-:Y:S02]  /*4cd70*/  IMAD.WIDE R170, R0.reuse, 0x4, R4 ;  /* 0x0000000400aa7825 */ /* 0x040fe400078e0204 */
[----:B------:R1:W-:Y:S02]  /*4cd80*/  @P1 STG.E [R168.64], R177 ;  /* 0x000000b1a8001986 */ /* 0x0003e4000c101904 */
[----:B-1----:R-:W-:-:S04]  /*4cd90*/  IMAD.WIDE R166, R0, 0x4, R164 ;  /* 0x0000000400a67825 */ /* 0x002fc800078e02a4 */
[----:B------:R-:W-:Y:S01]  /*4cda0*/  IMAD.WIDE R168, R0, 0x4, R6 ;  /* 0x0000000400a87825 */ /* 0x000fe200078e0206 */
[----:B------:R1:W-:Y:S01]  /*4cdb0*/  @P3 STG.E [R166.64], R179 ;  /* 0x000000b3a6003986 */ /* 0x0003e2000c101904 */
[----:B------:R-:W-:Y:S02]  /*4cdc0*/  ISETP.LT.AND P2, PT, R178, c[0x0][0x178], !P2 ;  /* 0x00005e00b2007a0c */ /* 0x000fe40005741270 */
[----:B-1----:R-:W-:Y:S01]  /*4cdd0*/  IMAD.WIDE R166, R0, 0x4, R2 ;  /* 0x0000000400a67825 */ /* 0x002fe200078e0202 */
[----:B---3--:R1:W-:Y:S04]  /*4cde0*/  @P6 STG.E [R168.64], R247 ;  /* 0x000000f7a8006986 */ /* 0x0083e8000c101904 */
[----:B--2---:R2:W-:Y:S04]  /*4cdf0*/  @P4 STG.E [R170.64], R246 ;  /* 0x000000f6aa004986 */ /* 0x0045e8000c101904 */
[----:B-1----:R-:W3:Y:S04]  /*4ce00*/  LDL.LU R247, [R1+0x90] ;  /* 0x0000900001f77983 */ /* 0x002ee80000300800 */
[----:B--2---:R-:W2:Y:S04]  /*4ce10*/  LDL.LU R246, [R1+0x744] ;  /* 0x0007440001f67983 */ /* 0x004ea80000300800 */
[----:B------:R-:W2:Y:S04]  /*4ce20*/  LDL.LU R241, [R1+0x374] ;  /* 0x0003740001f17983 */ /* 0x000ea80000300800 */
[----:B------:R-:W2:Y:S04]  /*4ce30*/  LDL.LU R179, [R1+0xd4] ;  /* 0x0000d40001b37983 */ /* 0x000ea80000300800 */
[----:B----4-:R1:W-:Y:S04]  /*4ce40*/  @P2 STG.E [R166.64], R245 ;  /* 0x000000f5a6002986 */ /* 0x0103e8000c101904 */
[----:B-1----:R-:W4:Y:S01]  /*4ce50*/  LDL.LU R245, [R1+0x94] ;  /* 0x0000940001f57983 */ /* 0x002f220000300800 */
[----:B------:R-:W-:-:S02]  /*4ce60*/  ISETP.LT.AND P1, PT, R250, c[0x0][0x178], !P5 ;  /* 0x00005e00fa007a0c */ /* 0x000fc40006f21270 */
[----:B------:R-:W-:Y:S01]  /*4ce70*/  IADD3 R172, R0, c[0x0][0x198], RZ ;  /* 0x0000660000ac7a10 */ /* 0x000fe20007ffe0ff */
[----:B------:R-:W4:Y:S01]  /*4ce80*/  LDL.LU R242, [R1+0x8b0] ;  /* 0x0008b00001f27983 */ /* 0x000f220000300800 */
[----:B------:R-:W-:Y:S02]  /*4ce90*/  ISETP.LT.AND P3, PT, R249, c[0x0][0x178], !P5 ;  /* 0x00005e00f9007a0c */ /* 0x000fe40006f61270 */
[C---:B------:R-:W-:Y:S01]  /*4cea0*/  IADD3 R170, R251.reuse, 0x41, RZ ;  /* 0x00000041fbaa7810 */ /* 0x040fe20007ffe0ff */
[----:B------:R-:W-:Y:S01]  /*4ceb0*/  IMAD.WIDE R168, R172, 0x4, R164 ;  /* 0x00000004aca87825 */ /* 0x000fe200078e02a4 */
[----:B------:R-:W-:Y:S01]  /*4cec0*/  ISETP.LT.AND P6, PT, R248, c[0x0][0x178], !P5 ;  /* 0x00005e00f8007a0c */ /* 0x000fe20006fc1270 */
[----:B------:R-:W4:Y:S01]  /*4ced0*/  LDL.LU R243, [R1+0x390] ;  /* 0x0003900001f37983 */ /* 0x000f220000300800 */
[----:B------:R-:W-:Y:S02]  /*4cee0*/  ISETP.GE.AND P4, PT, R170, c[0x0][0x17c], PT ;  /* 0x00005f00aa007a0c */ /* 0x000fe40003f86270 */
[----:B------:R-:W-:Y:S01]  /*4cef0*/  IADD3 R0, R251, 0x42, RZ ;  /* 0x00000042fb007810 */ /* 0x000fe20007ffe0ff */
[----:B------:R1:W-:Y:S01]  /*4cf00*/  @P1 STG.E [R168.64], R174 ;  /* 0x000000aea8001986 */ /* 0x0003e2000c101904 */
[----:B------:R-:W-:Y:S01]  /*4cf10*/  ISETP.LT.AND P5, PT, R178, c[0x0][0x178], !P5 ;  /* 0x00005e00b2007a0c */ /* 0x000fe20006fa1270 */
[----:B------:R-:W-:Y:S01]  /*4cf20*/  IMAD.WIDE R166, R172, 0x4, R4 ;  /* 0x00000004aca67825 */ /* 0x000fe200078e0204 */
[----:B------:R-:W-:Y:S01]  /*4cf30*/  ISETP.LT.AND P1, PT, R250, c[0x0][0x178], !P4 ;  /* 0x00005e00fa007a0c */ /* 0x000fe20006721270 */
[----:B------:R-:W4:Y:S01]  /*4cf40*/  LDL.LU R176, [R1+0x160] ;  /* 0x0001600001b07983 */ /* 0x000f220000300800 */
[----:B------:R-:W-:-:S02]  /*4cf50*/  ISETP.GE.AND P2, PT, R0, c[0x0][0x17c], PT ;  /* 0x00005f0000007a0c */ /* 0x000fc40003f46270 */
[C---:B------:R-:W-:Y:S01]  /*4cf60*/  IADD3 R0, R172.reuse, c[0x0][0x198], RZ ;  /* 0x00006600ac007a10 */ /* 0x040fe20007ffe0ff */
[----:B------:R-:W4:Y:S01]  /*4cf70*/  LDL.LU R177, [R1+0xc0] ;  /* 0x0000c00001b17983 */ /* 0x000f220000300800 */
[----:B-1----:R-:W-:-:S05]  /*4cf80*/  IMAD.WIDE R168, R172, 0x4, R6 ;  /* 0x00000004aca87825 */ /* 0x002fca00078e0206 */
[----:B------:R-:W-:Y:S01]  /*4cf90*/  @P3 STG.E [R168.64], R175 ;  /* 0x000000afa8003986 */ /* 0x000fe2000c101904 */
[----:B------:R-:W-:Y:S01]  /*4cfa0*/  ISETP.LT.AND P3, PT, R249, c[0x0][0x178], !P4 ;  /* 0x00005e00f9007a0c */ /* 0x000fe20006761270 */
[----:B------:R-:W-:Y:S02]  /*4cfb0*/  IMAD.WIDE R170, R172, 0x4, R2 ;  /* 0x00000004acaa7825 */ /* 0x000fe400078e0202 */
[----:B------:R1:W-:Y:S01]  /*4cfc0*/  @P6 STG.E [R166.64], R240 ;  /* 0x000000f0a6006986 */ /* 0x0003e2000c101904 */
[----:B------:R-:W-:Y:S01]  /*4cfd0*/  ISETP.LT.AND P6, PT, R248, c[0x0][0x178], !P4 ;  /* 0x00005e00f8007a0c */ /* 0x000fe200067c1270 */
[----:B-1----:R-:W-:-:S04]  /*4cfe0*/  IMAD.WIDE R166, R0, 0x4, R164 ;  /* 0x0000000400a67825 */ /* 0x002fc800078e02a4 */
[----:B------:R-:W-:Y:S01]  /*4cff0*/  IMAD.WIDE R168, R0, 0x4, R6 ;  /* 0x0000000400a87825 */ /* 0x000fe200078e0206 */
[----:B------:R-:W-:Y:S01]  /*4d000*/  ISETP.LT.AND P4, PT, R178, c[0x0][0x178], !P4 ;  /* 0x00005e00b2007a0c */ /* 0x000fe20006781270 */
        /* <DEDUP_REMOVED lines=8> */
[----:B------:R-:W-:-:S04]  /*4d090*/  IADD3 R170, R251, 0x43, RZ ;  /* 0x00000043fbaa7810 */ /* 0x000fc80007ffe0ff */
[----:B------:R-:W-:Y:S01]  /*4d0a0*/  ISETP.GE.AND P1, PT, R170, c[0x0][0x17c], PT ;  /* 0x00005f00aa007a0c */ /* 0x000fe20003f26270 */
[----:B------:R-:W-:-:S05]  /*4d0b0*/  IMAD.WIDE R170, R0, 0x4, R2 ;  /* 0x0000000400aa7825 */ /* 0x000fca00078e0202 */
[----:B----4-:R1:W-:Y:S04]  /*4d0c0*/  @P4 STG.E [R170.64], R245 ;  /* 0x000000f5aa004986 */ /* 0x0103e8000c101904 */
[----:B-1----:R-:W4:Y:S01]  /*4d0d0*/  LDL.LU R245, [R1+0xc4] ;  /* 0x0000c40001f57983 */ /* 0x002f220000300800 */
[----:B------:R-:W-:Y:S02]  /*4d0e0*/  ISETP.LT.AND P5, PT, R250, c[0x0][0x178], !P2 ;  /* 0x00005e00fa007a0c */ /* 0x000fe400057a1270 */
[----:B------:R-:W-:Y:S02]  /*4d0f0*/  IADD3 R172, R0, c[0x0][0x198], RZ ;  /* 0x0000660000ac7a10 */ /* 0x000fe40007ffe0ff */
[----:B------:R-:W-:Y:S02]  /*4d100*/  ISETP.LT.AND P3, PT, R249, c[0x0][0x178], !P2 ;  /* 0x00005e00f9007a0c */ /* 0x000fe40005761270 */
[----:B------:R-:W-:Y:S01]  /*4d110*/  ISETP.LT.AND P4, PT, R248, c[0x0][0x178], !P2 ;  /* 0x00005e00f8007a0c */ /* 0x000fe20005781270 */
[----:B------:R-:W-:Y:S01]  /*4d120*/  IMAD.WIDE R168, R172, 0x4, R164 ;  /* 0x00000004aca87825 */ /* 0x000fe200078e02a4 */
[----:B------:R-:W-:-:S02]  /*4d130*/  ISETP.LT.AND P2, PT, R178, c[0x0][0x178], !P2 ;  /* 0x00005e00b2007a0c */ /* 0x000fc40005741270 */
[----:B------:R-:W-:Y:S01]  /*4d140*/  ISETP.LT.AND P6, PT, R249, c[0x0][0x178], !P1 ;  /* 0x00005e00f9007a0c */ /* 0x000fe20004fc1270 */
[----:B------:R-:W-:Y:S02]  /*4d150*/  IMAD.WIDE R166, R172, 0x4, R4 ;  /* 0x00000004aca67825 */ /* 0x000fe400078e0204 */
[----:B------:R1:W-:Y:S01]  /*4d160*/  @P5 STG.E [R168.64], R242 ;  /* 0x000000f2a8005986 */ /* 0x0003e2000c101904 */
[----:B------:R-:W-:Y:S01]  /*4d170*/  ISETP.LT.AND P5, PT, R250, c[0x0][0x178], !P1 ;  /* 0x00005e00fa007a0c */ /* 0x000fe20004fa1270 */
[C---:B------:R-:W-:Y:S01]  /*4d180*/  IMAD.WIDE R170, R172.reuse, 0x4, R2 ;  /* 0x00000004acaa7825 */ /* 0x040fe200078e0202 */
[----:B------:R-:W-:-:S03]  /*4d190*/  IADD3 R0, R172, c[0x0][0x198], RZ ;  /* 0x00006600ac007a10 */ /* 0x000fc60007ffe0ff */
[----:B-1----:R-:W-:Y:S01]  /*4d1a0*/  IMAD.WIDE R168, R172, 0x4, R6 ;  /* 0x00000004aca87825 */ /* 0x002fe200078e0206 */
        /* <DEDUP_REMOVED lines=8> */
[----:B------:R-:W-:Y:S02]  /*4d230*/  IADD3 R174, R0, c[0x0][0x198], RZ ;  /* 0x0000660000ae7a10 */ /* 0x000fe40007ffe0ff */
[----:B------:R-:W-:Y:S02]  /*4d240*/  IADD3 R175, R251, 0x45, RZ ;  /* 0x00000045fbaf7810 */ /* 0x000fe40007ffe0ff */
[----:B------:R-:W-:Y:S01]  /*4d250*/  ISETP.LT.AND P1, PT, R178, c[0x0][0x178], !P1 ;  /* 0x00005e00b2007a0c */ /* 0x000fe20004f21270 */
[----:B---3--:R1:W-:Y:S04]  /*4d260*/  @P5 STG.E [R168.64], R247 ;  /* 0x000000f7a8005986 */ /* 0x0083e8000c101904 */
[----:B--2---:R2:W-:Y:S04]  /*4d270*/  @P6 STG.E [R166.64], R246 ;  /* 0x000000f6a6006986 */ /* 0x0045e8000c101904 */
[----:B-1----:R-:W3:Y:S01]  /*4d280*/  LDL.LU R247, [R1+0x8a4] ;  /* 0x0008a40001f77983 */ /* 0x002ee20000300800 */
[----:B--2---:R-:W-:-:S03]  /*4d290*/  IMAD.WIDE R166, R0, 0x4, R4 ;  /* 0x0000000400a67825 */ /* 0x004fc600078e0204 */
[----:B------:R-:W2:Y:S01]  /*4d2a0*/  LDL.LU R246, [R1+0x344] ;  /* 0x0003440001f67983 */ /* 0x000ea20000300800 */
[----:B------:R-:W-:-:S03]  /*4d2b0*/  IMAD.WIDE R168, R0, 0x4, R2 ;  /* 0x0000000400a87825 */ /* 0x000fc600078e0202 */
[----:B------:R-:W2:Y:S04]  /*4d2c0*/  LDL.LU R0, [R1+0x8a0] ;  /* 0x0008a00001007983 */ /* 0x000ea80000300800 */
[----:B------:R1:W-:Y:S01]  /*4d2d0*/  @P2 STG.E [R166.64], R179 ;  /* 0x000000b3a6002986 */ /* 0x0003e2000c101904 */
[----:B------:R-:W-:-:S03]  /*4d2e0*/  ISETP.GE.AND P2, PT, R175, c[0x0][0x17c], PT ;  /* 0x00005f00af007a0c */ /* 0x000fc60003f46270 */
[----:B-1----:R-:W2:Y:S04]  /*4d2f0*/  LDL.LU R167, [R1+0x990] ;  /* 0x0009900001a77983 */ /* 0x002ea80000300800 */
[----:B------:R-:W3:Y:S04]  /*4d300*/  LDL.LU R175, [R1+0x340] ;  /* 0x0003400001af7983 */ /* 0x000ee80000300800 */
[----:B----4-:R1:W-:Y:S04]  /*4d310*/  @P1 STG.E [R168.64], R245 ;  /* 0x000000f5a8001986 */ /* 0x0103e8000c101904 */
[----:B-1----:R-:W4:Y:S01]  /*4d320*/  LDL.LU R245, [R1+0x134] ;  /* 0x0001340001f57983 */ /* 0x002f220000300800 */
[----:B------:R-:W-:Y:S01]  /*4d330*/  IADD3 R173, R251, 0x44, RZ ;  /* 0x00000044fbad7810 */ /* 0x000fe20007ffe0ff */
[----:B------:R-:W-:-:S02]  /*4d340*/  IMAD.WIDE R170, R174, 0x4, R164 ;  /* 0x00000004aeaa7825 */ /* 0x000fc400078e02a4 */
[----:B------:R-:W4:Y:S01]  /*4d350*/  LDL.LU R240, [R1+0xad0] ;  /* 0x000ad00001f07983 */ /* 0x000f220000300800 */
[----:B------:R-:W-:-:S03]  /*4d360*/  ISETP.GE.AND P3, PT, R173, c[0x0][0x17c], PT ;  /* 0x00005f00ad007a0c */ /* 0x000fc60003f66270 */
[----:B------:R-:W4:Y:S01]  /*4d370*/  LDL.LU R241, [R1+0x980] ;  /* 0x0009800001f17983 */ /* 0x000f220000300800 */
[----:B------:R-:W-:Y:S02]  /*4d380*/  ISETP.LT.AND P5, PT, R250, c[0x0][0x178], !P3 ;  /* 0x00005e00fa007a0c */ /* 0x000fe40005fa1270 */
[----:B------:R-:W-:Y:S01]  /*4d390*/  ISETP.LT.AND P4, PT, R249, c[0x0][0x178], !P3 ;  /* 0x00005e00f9007a0c */ /* 0x000fe20005f81270 */
[----:B------:R-:W-:Y:S01]  /*4d3a0*/  IMAD.WIDE R172, R174, 0x4, R6 ;  /* 0x00000004aeac7825 */ /* 0x000fe200078e0206 */
[----:B------:R-:W-:Y:S01]  /*4d3b0*/  ISETP.LT.AND P6, PT, R248, c[0x0][0x178], !P3 ;  /* 0x00005e00f8007a0c */ /* 0x000fe20005fc1270 */
[----:B------:R-:W4:Y:S01]  /*4d3c0*/  LDL.LU R176, [R1+0x640] ;  /* 0x0006400001b07983 */ /* 0x000f220000300800 */
[----:B------:R-:W-:Y:S02]  /*4d3d0*/  ISETP.LT.AND P3, PT, R178, c[0x0][0x178], !P3 ;  /* 0x00005e00b2007a0c */ /* 0x000fe40005f61270 */
[----:B------:R-:W-:Y:S01]  /*4d3e0*/  ISETP.LT.AND P1, PT, R248, c[0x0][0x178], !P2 ;  /* 0x00005e00f8007a0c */ /* 0x000fe20005721270 */
[----:B------:R-:W4:Y:S04]  /*4d3f0*/  LDL.LU R177, [R1+0x180] ;  /* 0x0001800001b17983 */ /* 0x000f280000300800 */
[----:B------:R-:W4:Y:S04]  /*4d400*/  LDL.LU R179, [R1+0xad4] ;  /* 0x000ad40001b37983 */ /* 0x000f280000300800 */
[----:B--2---:R1:W-:Y:S01]  /*4d410*/  @P5 STG.E [R170.64], R167 ;  /* 0x000000a7aa005986 */ /* 0x0043e2000c101904 */
[----:B------:R-:W-:-:S03]  /*4d420*/  ISETP.LT.AND P5, PT, R250, c[0x0][0x178], !P2 ;  /* 0x00005e00fa007a0c */ /* 0x000fc600057a1270 */
[----:B------:R2:W-:Y:S01]  /*4d430*/  @P4 STG.E [R172.64], R0 ;  /* 0x00000000ac004986 */ /* 0x0005e2000c101904 */
[----:B------:R-:W-:Y:S01]  /*4d440*/  ISETP.LT.AND P4, PT, R249, c[0x0][0x178], !P2 ;  /* 0x00005e00f9007a0c */ /* 0x000fe20005781270 */
[C---:B-1----:R-:W-:Y:S01]  /*4d450*/  IMAD.WIDE R166, R174.reuse, 0x4, R4 ;  /* 0x00000004aea67825 */ /* 0x042fe200078e0204 */
[----:B--2---:R-:W-:-:S04]  /*4d460*/  IADD3 R0, R174, c[0x0][0x198], RZ ;  /* 0x00006600ae007a10 */ /* 0x004fc80007ffe0ff */
[----:B---3--:R1:W-:Y:S01]  /*4d470*/  @P6 STG.E [R166.64], R175 ;  /* 0x000000afa6006986 */ /* 0x0083e2000c101904 */
[----:B------:R-:W-:-:S04]  /*4d480*/  IMAD.WIDE R168, R0, 0x4, R164 ;  /* 0x0000000400a87825 */ /* 0x000fc800078e02a4 */
[----:B------:R-:W-:-:S04]  /*4d490*/  IMAD.WIDE R170, R0, 0x4, R6 ;  /* 0x0000000400aa7825 */ /* 0x000fc800078e0206 */
[----:B-1----:R-:W-:Y:S01]  /*4d4a0*/  IMAD.WIDE R166, R174, 0x4, R2 ;  /* 0x00000004aea67825 */ /* 0x002fe200078e0202 */
[----:B------:R-:W-:-:S04]  /*4d4b0*/  ISETP.LT.AND P2, PT, R178, c[0x0][0x178], !P2 ;  /* 0x00005e00b2007a0c */ /* 0x000fc80005741270 */
[----:B------:R-:W-:Y:S04]  /*4d4c0*/  @P3 STG.E [R166.64], R242 ;  /* 0x000000f2a6003986 */ /* 0x000fe8000c101904 */
[----:B------:R-:W-:Y:S01]  /*4d4d0*/  @P5 STG.E [R168.64], R243 ;  /* 0x000000f3a8005986 */ /* 0x000fe2000c101904 */
[----:B------:R-:W-:-:S03]  /*4d4e0*/  IMAD.WIDE R172, R0, 0x4, R4 ;  /* 0x0000000400ac7825 */ /* 0x000fc600078e0204 */
[----:B------:R1:W-:Y:S04]  /*4d4f0*/  @P4 STG.E [R170.64], R247 ;  /* 0x000000f7aa004986 */ /* 0x0003e8000c101904 */
[----:B------:R2:W-:Y:S04]  /*4d500*/  @P1 STG.E [R172.64], R246 ;  /* 0x000000f6ac001986 */ /* 0x0005e8000c101904 */
[----:B-1----:R-:W3:Y:S01]  /*4d510*/  LDL.LU R247, [R1+0x984] ;  /* 0x0009840001f77983 */ /* 0x002ee20000300800 */
[----:B------:R-:W-:-:S03]  /*4d520*/  IMAD.WIDE R166, R0, 0x4, R2 ;  /* 0x0000000400a67825 */ /* 0x000fc600078e0202 */
[----:B--2---:R-:W2:Y:S04]  /*4d530*/  LDL.LU R246, [R1+0x644] ;  /* 0x0006440001f67983 */ /* 0x004ea80000300800 */
[----:B----4-:R1:W-:Y:S04]  /*4d540*/  @P2 STG.E [R166.64], R245 ;  /* 0x000000f5a6002986 */ /* 0x0103e8000c101904 */
[----:B-1----:R-:W4:Y:S01]  /*4d550*/  LDL.LU R245, [R1+0x184] ;  /* 0x0001840001f57983 */ /* 0x002f220000300800 */
[----:B------:R-:W-:Y:S02]  /*4d560*/  IADD3 R175, R251, 0x46, RZ ;  /* 0x00000046fbaf7810 */ /* 0x000fe40007ffe0ff */
[----:B------:R-:W-:Y:S01]  /*4d570*/  IADD3 R174, R0, c[0x0][0x198], RZ ;  /* 0x0000660000ae7a10 */ /* 0x000fe20007ffe0ff */
[----:B------:R-:W4:Y:S01]  /*4d580*/  LDL.LU R242, [R1+0xd30] ;  /* 0x000d300001f27983 */ /* 0x000f220000300800 */
[----:B------:R-:W-:-:S02]  /*4d590*/  ISETP.GE.AND P6, PT, R175, c[0x0][0x17c], PT ;  /* 0x00005f00af007a0c */ /* 0x000fc40003fc6270 */
[----:B------:R-:W-:Y:S01]  /*4d5a0*/  ISETP.LT.AND P2, PT, R250, c[0x0][0x178], !P0 ;  /* 0x00005e00fa007a0c */ /* 0x000fe20004741270 */
[----:B------:R-:W-:Y:S01]  /*4d5b0*/  IMAD.WIDE R172, R174, 0x4, R164 ;  /* 0x00000004aeac7825 */ /* 0x000fe200078e02a4 */
[----:B------:R-:W-:Y:S01]  /*4d5c0*/  ISETP.LT.AND P3, PT, R250, c[0x0][0x178], !P6 ;  /* 0x00005e00fa007a0c */ /* 0x000fe20007761270 */
[----:B------:R-:W4:Y:S01]  /*4d5d0*/  LDL.LU R243, [R1+0xbf0] ;  /* 0x000bf00001f37983 */ /* 0x000f220000300800 */
[----:B------:R-:W-:Y:S02]  /*4d5e0*/  ISETP.LT.AND P1, PT, R249, c[0x0][0x178], !P6 ;  /* 0x00005e00f9007a0c */ /* 0x000fe40007721270 */
[----:B------:R-:W-:Y:S02]  /*4d5f0*/  ISETP.LT.AND P5, PT, R248, c[0x0][0x178], !P6 ;  /* 0x00005e00f8007a0c */ /* 0x000fe400077a1270 */
[----:B------:R-:W-:Y:S02]  /*4d600*/  ISETP.LT.AND P6, PT, R178, c[0x0][0x178], !P6 ;  /* 0x00005e00b2007a0c */ /* 0x000fe400077c1270 */
[----:B------:R-:W-:-:S02]  /*4d610*/  IADD3 R168, R251, 0x48, RZ ;  /* 0x00000048fba87810 */ /* 0x000fc40007ffe0ff */
        /* <DEDUP_REMOVED lines=10> */
[----:B------:R1:W-:Y:S04]  /*4d6c0*/  @P6 STG.E [R166.64], R177 ;  /* 0x000000b1a6006986 */ /* 0x0003e8000c101904 */
[----:B------:R1:W-:Y:S01]  /*4d6d0*/  @P2 STG.E [R172.64], R179 ;  /* 0x000000b3ac002986 */ /* 0x0003e2000c101904 */
[----:B------:R-:W-:-:S03]  /*4d6e0*/  ISETP.LT.AND P2, PT, R248, c[0x0][0x178], !P0 ;  /* 0x00005e00f8007a0c */ /* 0x000fc60004741270 */
[----:B-1----:R-:W4:Y:S01]  /*4d6f0*/  LDL.LU R176, [R1+0x650] ;  /* 0x0006500001b07983 */ /* 0x002f220000300800 */
[----:B------:R-:W-:-:S03]  /*4d700*/  IMAD.WIDE R168, R0, 0x4, R6 ;  /* 0x0000000400a87825 */ /* 0x000fc600078e0206 */
[----:B------:R-:W4:Y:S01]  /*4d710*/  LDL.LU R177, [R1+0x330] ;  /* 0x0003300001b17983 */ /* 0x000f220000300800 */
[----:B------:R-:W-:Y:S02]  /*4d720*/  IADD3 R166, R251, 0x49, RZ ;  /* 0x00000049fba67810 */ /* 0x000fe40007ffe0ff */
[----:B------:R-:W-:Y:S01]  /*4d730*/  ISETP.LT.AND P0, PT, R178, c[0x0][0x178], !P0 ;  /* 0x00005e00b2007a0c */ /* 0x000fe20004701270 */
[----:B------:R-:W4:Y:S01]  /*4d740*/  LDL.LU R179, [R1+0xd34] ;  /* 0x000d340001b37983 */ /* 0x000f220000300800 */
[----:B------:R-:W-:Y:S01]  /*4d750*/  ISETP.GE.AND P1, PT, R166, c[0x0][0x17c], PT ;  /* 0x00005f00a6007a0c */ /* 0x000fe20003f26270 */
[----:B------:R-:W-:-:S04]  /*4d760*/  IMAD.WIDE R166, R0, 0x4, R4 ;  /* 0x0000000400a67825 */ /* 0x000fc800078e0204 */
        /* <DEDUP_REMOVED lines=8> */
[----:B------:R-:W-:Y:S01]  /*4d7f0*/  IADD3 R174, R0, c[0x0][0x198], RZ ;  /* 0x0000660000ae7a10 */ /* 0x000fe20007ffe0ff */
[----:B------:R-:W4:Y:S01]  /*4d800*/  LDL.LU R175, [R1+0xd70] ;  /* 0x000d700001af7983 */ /* 0x000f220000300800 */
[----:B------:R-:W-:-:S03]  /*4d810*/  ISETP.LT.AND P5, PT, R249, c[0x0][0x178], !P4 ;  /* 0x00005e00f9007a0c */ /* 0x000fc600067a1270 */
[C---:B------:R-:W-:Y:S01]  /*4d820*/  IMAD.WIDE R172, R174.reuse, 0x4, R164 ;  /* 0x00000004aeac7825 */ /* 0x040fe200078e02a4 */
[----:B------:R-:W4:Y:S03]  /*4d830*/  LDL.LU R240, [R1+0xd40] ;  /* 0x000d400001f07983 */ /* 0x000f260000300800 */
[----:B------:R-:W-:Y:S02]  /*4d840*/  IMAD.WIDE R168, R174, 0x4, R6 ;  /* 0x00000004aea87825 */ /* 0x000fe400078e0206 */
[----:B------:R1:W-:Y:S01]  /*4d850*/  @P6 STG.E [R172.64], R242 ;  /* 0x000000f2ac006986 */ /* 0x0003e2000c101904 */
[----:B------:R-:W-:Y:S02]  /*4d860*/  ISETP.LT.AND P6, PT, R248, c[0x0][0x178], !P4 ;  /* 0x00005e00f8007a0c */ /* 0x000fe400067c1270 */
[----:B------:R-:W-:Y:S01]  /*4d870*/  ISETP.LT.AND P4, PT, R178, c[0x0][0x178], !P4 ;  /* 0x00005e00b2007a0c */ /* 0x000fe20006781270 */
[----:B------:R1:W-:Y:S01]  /*4d880*/  @P5 STG.E [R168.64], R243 ;  /* 0x000000f3a8005986 */ /* 0x0003e2000c101904 */
[----:B------:R-:W-:Y:S01]  /*4d890*/  ISETP.LT.AND P5, PT, R250, c[0x0][0x178], !P1 ;  /* 0x00005e00fa007a0c */ /* 0x000fe20004fa1270 */
[----:B------:R-:W-:Y:S01]  /*4d8a0*/  IMAD.WIDE R166, R174, 0x4, R4 ;  /* 0x00000004aea67825 */ /* 0x000fe200078e0204 */
[----:B------:R-:W-:-:S02]  /*4d8b0*/  ISETP.LT.AND P3, PT, R249, c[0x0][0x178], !P1 ;  /* 0x00005e00f9007a0c */ /* 0x000fc40004f61270 */
[C---:B------:R-:W-:Y:S01]  /*4d8c0*/  IADD3 R0, R174.reuse, c[0x0][0x198], RZ ;  /* 0x00006600ae007a10 */ /* 0x040fe20007ffe0ff */
[----:B-1----:R-:W4:Y:S01]  /*4d8d0*/  LDL.LU R242, [R1+0xac0] ;  /* 0x000ac00001f27983 */ /* 0x002f220000300800 */
[----:B------:R-:W-:Y:S01]  /*4d8e0*/  IMAD.WIDE R168, R174, 0x4, R2 ;  /* 0x00000004aea87825 */ /* 0x000fe200078e0202 */
[----:B------:R-:W-:-:S03]  /*4d8f0*/  ISETP.LT.AND P0, PT, R248, c[0x0][0x178], !P1 ;  /* 0x00005e00f8007a0c */ /* 0x000fc60004f01270 */
[----:B------:R-:W-:Y:S01]  /*4d900*/  IMAD.WIDE R170, R0, 0x4, R164 ;  /* 0x0000000400aa7825 */ /* 0x000fe200078e02a4 */
[----:B------:R1:W-:Y:S04]  /*4d910*/  @P6 STG.E [R166.64], R176 ;  /* 0x000000b0a6006986 */ /* 0x0003e8000c101904 */
[----:B------:R1:W-:Y:S01]  /*4d920*/  @P4 STG.E [R168.64], R177 ;  /* 0x000000b1a8004986 */ /* 0x0003e2000c101904 */
[----:B------:R-:W-:-:S03]  /*4d930*/  ISETP.LT.AND P1, PT, R178, c[0x0][0x178], !P1 ;  /* 0x00005e00b2007a0c */ /* 0x000fc60004f21270 */
        /* <DEDUP_REMOVED lines=9> */
[----:B------:R-:W-:-:S05]  /*4d9d0*/  IMAD.WIDE R166, R0, 0x4, R2 ;  /* 0x0000000400a67825 */ /* 0x000fca00078e0202 */
[----:B----4-:R1:W-:Y:S04]  /*4d9e0*/  @P1 STG.E [R166.64], R245 ;  /* 0x000000f5a6001986 */ /* 0x0103e8000c101904 */
[----:B-1----:R-:W4:Y:S01]  /*4d9f0*/  LDL.LU R245, [R1+0x484] ;  /* 0x0004840001f57983 */ /* 0x002f220000300800 */
[C---:B------:R-:W-:Y:S02]  /*4da00*/  IADD3 R173, R251.reuse, 0x4a, RZ ;  /* 0x0000004afbad7810 */ /* 0x040fe40007ffe0ff */
[----:B------:R-:W-:Y:S01]  /*4da10*/  IADD3 R172, R251, 0x4c, RZ ;  /* 0x0000004cfbac7810 */ /* 0x000fe20007ffe0ff */
[----:B------:R-:W4:Y:S01]  /*4da20*/  LDL.LU R241, [R1+0xd90] ;  /* 0x000d900001f17983 */ /* 0x000f220000300800 */
[----:B------:R-:W-:Y:S02]  /*4da30*/  ISETP.GE.AND P6, PT, R173, c[0x0][0x17c], PT ;  /* 0x00005f00ad007a0c */ /* 0x000fe40003fc6270 */
[----:B------:R-:W-:Y:S01]  /*4da40*/  ISETP.GE.AND P2, PT, R172, c[0x0][0x17c], PT ;  /* 0x00005f00ac007a0c */ /* 0x000fe20003f46270 */
[----:B------:R-:W4:Y:S01]  /*4da50*/  LDL.LU R243, [R1+0xd60] ;  /* 0x000d600001f37983 */ /* 0x000f220000300800 */
[----:B------:R-:W-:-:S02]  /*4da60*/  ISETP.LT.AND P4, PT, R250, c[0x0][0x178], !P6 ;  /* 0x00005e00fa007a0c */ /* 0x000fc40007781270 */
[----:B------:R-:W-:Y:S01]  /*4da70*/  ISETP.LT.AND P5, PT, R249, c[0x0][0x178], !P6 ;  /* 0x00005e00f9007a0c */ /* 0x000fe200077a1270 */
[----:B------:R-:W4:Y:S01]  /*4da80*/  LDL.LU R177, [R1+0xc00] ;  /* 0x000c000001b17983 */ /* 0x000f220000300800 */
[----:B------:R-:W-:Y:S02]  /*4da90*/  IADD3 R172, R0, c[0x0][0x198], RZ ;  /* 0x0000660000ac7a10 */ /* 0x000fe40007ffe0ff */
[----:B------:R-:W-:Y:S02]  /*4daa0*/  IADD3 R173, R251, 0x4b, RZ ;  /* 0x0000004bfbad7810 */ /* 0x000fe40007ffe0ff */
[----:B------:R-:W-:Y:S01]  /*4dab0*/  ISETP.LT.AND P0, PT, R248, c[0x0][0x178], !P6 ;  /* 0x00005e00f8007a0c */ /* 0x000fe20007701270 */
[----:B------:R-:W-:Y:S01]  /*4dac0*/  IMAD.WIDE R168, R172, 0x4, R164 ;  /* 0x00000004aca87825 */ /* 0x000fe200078e02a4 */
[----:B------:R-:W-:-:S03]  /*4dad0*/  ISETP.GE.AND P3, PT, R173, c[0x0][0x17c], PT ;  /* 0x00005f00ad007a0c */ /* 0x000fc60003f66270 */
[----:B------:R-:W-:Y:S01]  /*4dae0*/  IMAD.WIDE R170, R172, 0x4, R6 ;  /* 0x00000004acaa7825 */ /* 0x000fe200078e0206 */
[----:B------:R1:W-:Y:S01]  /*4daf0*/  @P4 STG.E [R168.64], R175 ;  /* 0x000000afa8004986 */ /* 0x0003e2000c101904 */
[----:B------:R-:W-:-:S03]  /*4db00*/  ISETP.LT.AND P6, PT, R178, c[0x0][0x178], !P6 ;  /* 0x00005e00b2007a0c */ /* 0x000fc600077c1270 */
[----:B------:R1:W-:Y:S01]  /*4db10*/  @P5 STG.E [R170.64], R240 ;  /* 0x000000f0aa005986 */ /* 0x0003e2000c101904 */
[----:B------:R-:W-:Y:S01]  /*4db20*/  ISETP.LT.AND P5, PT, R250, c[0x0][0x178], !P3 ;  /* 0x00005e00fa007a0c */ /* 0x000fe20005fa1270 */
[C---:B------:R-:W-:Y:S01]  /*4db30*/  IMAD.WIDE R166, R172.reuse, 0x4, R4 ;  /* 0x00000004aca67825 */ /* 0x040fe200078e0204 */
[----:B------:R-:W-:Y:S02]  /*4db40*/  ISETP.LT.AND P1, PT, R249, c[0x0][0x178], !P3 ;  /* 0x00005e00f9007a0c */ /* 0x000fe40005f21270 */
[C---:B------:R-:W-:Y:S02]  /*4db50*/  IADD3 R0, R172.reuse, c[0x0][0x198], RZ ;  /* 0x00006600ac007a10 */ /* 0x040fe40007ffe0ff */
[----:B------:R1:W-:Y:S02]  /*4db60*/  @P0 STG.E [R166.64], R242 ;  /* 0x000000f2a6000986 */ /* 0x0003e4000c101904 */
[----:B-1----:R-:W-:Y:S01]  /*4db70*/  IMAD.WIDE R168, R172, 0x4, R2 ;  /* 0x00000004aca87825 */ /* 0x002fe200078e0202 */
[----:B------:R-:W-:-:S02]  /*4db80*/  IADD3 R170, R251, 0x4f, RZ ;  /* 0x0000004ffbaa7810 */ /* 0x000fc40007ffe0ff */
[----:B------:R-:W-:Y:S02]  /*4db90*/  ISETP.LT.AND P4, PT, R248, c[0x0][0x178], !P3 ;  /* 0x00005e00f8007a0c */ /* 0x000fe40005f81270 */
[----:B------:R-:W-:Y:S01]  /*4dba0*/  ISETP.GE.AND P0, PT, R170, c[0x0][0x17c], PT ;  /* 0x00005f00aa007a0c */ /* 0x000fe20003f06270 */
[C---:B------:R-:W-:Y:S01]  /*4dbb0*/  IMAD.WIDE R170, R0.reuse, 0x4, R164 ;  /* 0x0000000400aa7825 */ /* 0x040fe200078e02a4 */
[----:B------:R1:W-:Y:S03]  /*4dbc0*/  @P6 STG.E [R168.64], R176 ;  /* 0x000000b0a8006986 */ /* 0x0003e6000c101904 */
[----:B------:R-:W-:Y:S01]  /*4dbd0*/  IMAD.WIDE R166, R0, 0x4, R6 ;  /* 0x0000000400a67825 */ /* 0x000fe200078e0206 */
[----:B------:R1:W-:Y:S01]  /*4dbe0*/  @P5 STG.E [R170.64], R179 ;  /* 0x000000b3aa005986 */ /* 0x0003e2000c101904 */
[----:B------:R-:W-:Y:S02]  /*4dbf0*/  ISETP.LT.AND P3, PT, R178, c[0x0][0x178], !P3 ;  /* 0x00005e00b2007a0c */ /* 0x000fe40005f61270 */
[C---:B-1----:R-:W-:Y:S01]  /*4dc00*/  IMAD.WIDE R168, R0.reuse, 0x4, R4 ;  /* 0x0000000400a87825 */ /* 0x042fe200078e0204 */
[----:B------:R-:W4:Y:S04]  /*4dc10*/  LDL.LU R179, [R1+0x490] ;  /* 0x0004900001b37983 */ /* 0x000f280000300800 */
[----:B---3--:R1:W-:Y:S04]  /*4dc20*/  @P1 STG.E [R166.64], R247 ;  /* 0x000000f7a6001986 */ /* 0x0083e8000c101904 */
[----:B--2---:R2:W-:Y:S04]  /*4dc30*/  @P4 STG.E [R168.64], R246 ;  /* 0x000000f6a8004986 */ /* 0x0045e8000c101904 */
[----:B-1----:R-:W3:Y:S01]  /*4dc40*/  LDL.LU R247, [R1+0xd94] ;  /* 0x000d940001f77983 */ /* 0x002ee20000300800 */
[----:B------:R-:W-:-:S03]  /*4dc50*/  IMAD.WIDE R166, R0, 0x4, R2 ;  /* 0x0000000400a67825 */ /* 0x000fc600078e0202 */
[----:B------:R-:W3:Y:S04]  /*4dc60*/  LDL.LU R176, [R1+0xd64] ;  /* 0x000d640001b07983 */ /* 0x000ee80000300800 */
[----:B--2---:R-:W2:Y:S04]  /*4dc70*/  LDL.LU R246, [R1+0xc04] ;  /* 0x000c040001f67983 */ /* 0x004ea80000300800 */
[----:B----4-:R1:W-:Y:S04]  /*4dc80*/  @P3 STG.E [R166.64], R245 ;  /* 0x000000f5a6003986 */ /* 0x0103e8000c101904 */
[----:B-1----:R-:W4:Y:S01]  /*4dc90*/  LDL.LU R245, [R1+0x494] ;  /* 0x0004940001f57983 */ /* 0x002f220000300800 */
[----:B------:R-:W-:-:S02]  /*4dca0*/  ISETP.LT.AND P6, PT, R250, c[0x0][0x178], !P2 ;  /* 0x00005e00fa007a0c */ /* 0x000fc400057c1270 */
[----:B------:R-:W-:Y:S01]  /*4dcb0*/  IADD3 R172, R0, c[0x0][0x198], RZ ;  /* 0x0000660000ac7a10 */ /* 0x000fe20007ffe0ff */
[----:B------:R-:W4:Y:S01]  /*4dcc0*/  LDL.LU R240, [R1+0xda0] ;  /* 0x000da00001f07983 */ /* 0x000f220000300800 */
[----:B------:R-:W-:Y:S02]  /*4dcd0*/  IADD3 R173, R251, 0x4d, RZ ;  /* 0x0000004dfbad7810 */ /* 0x000fe40007ffe0ff */
[----:B------:R-:W-:Y:S01]  /*4dce0*/  ISETP.LT.AND P5, PT, R249, c[0x0][0x178], !P2 ;  /* 0x00005e00f9007a0c */ /* 0x000fe200057a1270 */
[----:B------:R-:W-:Y:S01]  /*4dcf0*/  IMAD.WIDE R168, R172, 0x4, R164 ;  /* 0x00000004aca87825 */ /* 0x000fe200078e02a4 */
[----:B------:R-:W-:Y:S01]  /*4dd00*/  ISETP.GE.AND P4, PT, R173, c[0x0][0x17c], PT ;  /* 0x00005f00ad007a0c */ /* 0x000fe20003f86270 */
[----:B------:R-:W4:Y:S01]  /*4dd10*/  LDL.LU R242, [R1+0xd80] ;  /* 0x000d800001f27983 */ /* 0x000f220000300800 */
[----:B------:R-:W-:Y:S02]  /*4dd20*/  ISETP.LT.AND P1, PT, R248, c[0x0][0x178], !P2 ;  /* 0x00005e00f8007a0c */ /* 0x000fe40005721270 */
[----:B------:R-:W-:Y:S01]  /*4dd30*/  ISETP.LT.AND P2, PT, R178, c[0x0][0x178], !P2 ;  /* 0x00005e00b2007a0c */ /* 0x000fe20005741270 */
[----:B------:R1:W-:Y:S01]  /*4dd40*/  @P6 STG.E [R168.64], R241 ;  /* 0x000000f1a8006986 */ /* 0x0003e2000c101904 */
[----:B------:R-:W-:Y:S01]  /*4dd50*/  ISETP.LT.AND P6, PT, R250, c[0x0][0x178], !P4 ;  /* 0x00005e00fa007a0c */ /* 0x000fe200067c1270 */
[C---:B------:R-:W-:Y:S01]  /*4dd60*/  IMAD.WIDE R170, R172.reuse, 0x4, R6 ;  /* 0x00000004acaa7825 */ /* 0x040fe200078e0206 */
[----:B------:R-:W-:-:S02]  /*4dd70*/  IADD3 R0, R172, c[0x0][0x198], RZ ;  /* 0x00006600ac007a10 */ /* 0x000fc40007ffe0ff */
[----:B------:R-:W-:Y:S01]  /*4dd80*/  ISETP.LT.AND P3, PT, R249, c[0x0][0x178], !P4 ;  /* 0x00005e00f9007a0c */ /* 0x000fe20006761270 */
[----:B------:R-:W-:Y:S01]  /*4dd90*/  IMAD.WIDE R166, R172, 0x4, R2 ;  /* 0x00000004aca67825 */ /* 0x000fe200078e0202 */
[----:B------:R1:W-:Y:S01]  /*4dda0*/  @P5 STG.E [R170.64], R243 ;  /* 0x000000f3aa005986 */ /* 0x0003e2000c101904 */
[----:B------:R-:W-:Y:S02]  /*4ddb0*/  ISETP.LT.AND P5, PT, R248, c[0x0][0x178], !P4 ;  /* 0x00005e00f8007a0c */ /* 0x000fe400067a1270 */
[----:B-1----:R-:W-:Y:S01]  /*4ddc0*/  IMAD.WIDE R168, R172, 0x4, R4 ;  /* 0x00000004aca87825 */ /* 0x002fe200078e0204 */
[----:B------:R-:W-:-:S03]  /*4ddd0*/  ISETP.LT.AND P4, PT, R178, c[0x0][0x178], !P4 ;  /* 0x00005e00b2007a0c */ /* 0x000fc60006781270 */
[C---:B------:R-:W-:Y:S01]  /*4dde0*/  IMAD.WIDE R170, R0.reuse, 0x4, R164 ;  /* 0x0000000400aa7825 */ /* 0x040fe200078e02a4 */
[----:B------:R1:W-:Y:S04]  /*4ddf0*/  @P1 STG.E [R168.64], R177 ;  /* 0x000000b1a8001986 */ /* 0x0003e8000c101904 */
[----:B------:R-:W4:Y:S04]  /*4de00*/  LDL.LU R243, [R1+0xd50] ;  /* 0x000d500001f37983 */ /* 0x000f280000300800 */
[----:B-1----:R-:W4:Y:S01]  /*4de10*/  LDL.LU R177, [R1+0x750] ;  /* 0x0007500001b17983 */ /* 0x002f220000300800 */
[----:B------:R-:W-:-:S03]  /*4de20*/  IMAD.WIDE R168, R0, 0x4, R6 ;  /* 0x0000000400a87825 */ /* 0x000fc600078e0206 */
[----:B------:R1:W-:Y:S04]  /*4de30*/  @P2 STG.E [R166.64], R179 ;  /* 0x000000b3a6002986 */ /* 0x0003e8000c101904 */
[----:B-1----:R-:W4:Y:S01]  /*4de40*/  LDL.LU R179, [R1+0xda4] ;  /* 0x000da40001b37983 */ /* 0x002f220000300800 */
[----:B------:R-:W-:-:S03]  /*4de50*/  IMAD.WIDE R166, R0, 0x4, R4 ;  /* 0x0000000400a67825 */ /* 0x000fc600078e0204 */
[----:B---3--:R1:W-:Y:S04]  /*4de60*/  @P6 STG.E [R170.64], R247 ;  /* 0x000000f7aa006986 */ /* 0x0083e8000c101904 */
[----:B------:R-:W-:Y:S04]  /*4de70*/  @P3 STG.E [R168.64], R176 ;  /* 0x000000b0a8003986 */ /* 0x000fe8000c101904 */
[----:B-1----:R-:W3:Y:S01]  /*4de80*/  LDL.LU R247, [R1+0xd84] ;  /* 0x000d840001f77983 */ /* 0x002ee20000300800 */
[----:B------:R-:W-:-:S03]  /*4de90*/  IMAD.WIDE R170, R0, 0x4, R2 ;  /* 0x0000000400aa7825 */ /* 0x000fc600078e0202 */
[----:B--2---:R1:W-:Y:S04]  /*4dea0*/  @P5 STG.E [R166.64], R246 ;  /* 0x000000f6a6005986 */ /* 0x0043e8000c101904 */
[----:B-1----:R-:W2:Y:S04]  /*4deb0*/  LDL.LU R246, [R1+0xd54] ;  /* 0x000d540001f67983 */ /* 0x002ea80000300800 */
[----:B----4-:R1:W-:Y:S04]  /*4dec0*/  @P4 STG.E [R170.64], R245 ;  /* 0x000000f5aa004986 */ /* 0x0103e8000c101904 */
[----:B-1----:R-:W4:Y:S01]  /*4ded0*/  LDL.LU R245, [R1+0x754] ;  /* 0x0007540001f57983 */ /* 0x002f220000300800 */
[----:B------:R-:W-:-:S02]  /*4dee0*/  IADD3 R173, R251, 0x4e, RZ ;  /* 0x0000004efbad7810 */ /* 0x000fc40007ffe0ff */
[----:B------:R-:W-:Y:S01]  /*4def0*/  IADD3 R172, R0, c[0x0][0x198], RZ ;  /* 0x0000660000ac7a10 */ /* 0x000fe20007ffe0ff */
[----:B------:R-:W4:Y:S01]  /*4df00*/  LDL.LU R175, [R1+0x748] ;  /* 0x0007480001af7983 */ /* 0x000f220000300800 */
[----:B------:R-:W-:Y:S02]  /*4df10*/  ISETP.GE.AND P1, PT, R173, c[0x0][0x17c], PT ;  /* 0x00005f00ad007a0c */ /* 0x000fe40003f26270 */
[C---:B------:R-:W-:Y:S01]  /*4df20*/  ISETP.LT.AND P5, PT, R250.reuse, c[0x0][0x178], !P0 ;  /* 0x00005e00fa007a0c */ /* 0x040fe200047a1270 */
[----:B------:R-:W4:Y:S01]  /*4df30*/  LDL.LU R241, [R1+0x378] ;  /* 0x0003780001f17983 */ /* 0x000f220000300800 */
[----:B------:R-:W-:Y:S02]  /*4df40*/  ISETP.LT.AND P2, PT, R250, c[0x0][0x178], !P1 ;  /* 0x00005e00fa007a0c */ /* 0x000fe40004f41270 */
[C---:B------:R-:W-:Y:S01]  /*4df50*/  ISETP.LT.AND P3, PT, R249.reuse, c[0x0][0x178], !P1 ;  /* 0x00005e00f9007a0c */ /* 0x040fe20004f61270 */
[----:B------:R-:W-:Y:S01]  /*4df60*/  IMAD.WIDE R166, R172, 0x4, R164 ;  /* 0x00000004aca67825 */ /* 0x000fe200078e02a4 */
[----:B------:R-:W-:Y:S01]  /*4df70*/  ISETP.LT.AND P4, PT, R248, c[0x0][0x178], !P1 ;  /* 0x00005e00f8007a0c */ /* 0x000fe20004f81270 */
[----:B------:R-:W4:Y:S01]  /*4df80*/  LDL.LU R176, [R1+0xd8] ;  /* 0x0000d80001b07983 */ /* 0x000f220000300800 */
[----:B------:R-:W-:Y:S01]  /*4df90*/  ISETP.LT.AND P1, PT, R178, c[0x0][0x178], !P1 ;  /* 0x00005e00b2007a0c */ /* 0x000fe20004f21270 */
[----:B------:R-:W-:Y:S01]  /*4dfa0*/  IMAD.WIDE R168, R172, 0x4, R6 ;  /* 0x00000004aca87825 */ /* 0x000fe200078e0206 */
[----:B------:R-:W-:-:S02]  /*4dfb0*/  ISETP.LT.AND P6, PT, R249, c[0x0][0x178], !P0 ;  /* 0x00005e00f9007a0c */ /* 0x000fc400047c1270 */
[----:B------:R-:W-:Y:S02]  /*4dfc0*/  IADD3 R170, R251, 0x50, RZ ;  /* 0x00000050fbaa7810 */ /* 0x000fe40007ffe0ff */
[----:B------:R-:W-:Y:S01]  /*4dfd0*/  IADD3 R0, R172, c[0x0][0x198], RZ ;  /* 0x00006600ac007a10 */ /* 0x000fe20007ffe0ff */
[----:B------:R1:W-:Y:S01]  /*4dfe0*/  @P2 STG.E [R166.64], R240 ;  /* 0x000000f0a6002986 */ /* 0x0003e2000c101904 */
[----:B------:R-:W-:-:S03]  /*4dff0*/  ISETP.GE.AND P2, PT, R170, c[0x0][0x17c], PT ;  /* 0x00005f00aa007a0c */ /* 0x000fc60003f46270 */
[----:B------:R1:W-:Y:S01]  /*4e000*/  @P3 STG.E [R168.64], R242 ;  /* 0x000000f2a8003986 */ /* 0x0003e2000c101904 */
[----:B------:R-:W-:Y:S01]  /*4e010*/  IMAD.WIDE R170, R0, 0x4, R164 ;  /* 0x0000000400aa7825 */ /* 0x000fe200078e02a4 */
[----:B------:R-:W-:-:S03]  /*4e020*/  ISETP.LT.AND P3, PT, R248, c[0x0][0x178], !P0 ;  /* 0x00005e00f8007a0c */ /* 0x000fc60004761270 */
[----:B-1----:R-:W-:-:S04]  /*4e030*/  IMAD.WIDE R166, R172, 0x4, R4 ;  /* 0x00000004aca67825 */ /* 0x002fc800078e0204 */
[----:B------:R-:W-:Y:S01]  /*4e040*/  IMAD.WIDE R168, R172, 0x4, R2 ;  /* 0x00000004aca87825 */ /* 0x000fe200078e0202 */
[----:B------:R1:W-:Y:S03]  /*4e050*/  @P4 STG.E [R166.64], R243 ;  /* 0x000000f3a6004986 */ /* 0x0003e6000c101904 */
[----:B------:R-:W-:Y:S01]  /*4e060*/  IMAD.WIDE R172, R0, 0x4, R6 ;  /* 0x0000000400ac7825 */ /* 0x000fe200078e0206 */
[----:B------:R1:W-:Y:S01]  /*4e070*/  @P1 STG.E [R168.64], R177 ;  /* 0x000000b1a8001986 */ /* 0x0003e2000c101904 */
[----:B------:R-:W-:-:S03]  /*4e080*/  ISETP.LT.AND P1, PT, R178, c[0x0][0x178], !P0 ;  /* 0x00005e00b2007a0c */ /* 0x000fc60004721270 */
[----:B------:R1:W-:Y:S02]  /*4e090*/  @P5 STG.E [R170.64], R179 ;  /* 0x000000b3aa005986 */ /* 0x0003e4000c101904 */
[C---:B-1----:R-:W-:Y:S02]  /*4e0a0*/  IMAD.WIDE R166, R0.reuse, 0x4, R4 ;  /* 0x0000000400a67825 */ /* 0x042fe400078e0204 */
[----:B------:R-:W4:Y:S04]  /*4e0b0*/  LDL.LU R177, [R1+0x98] ;  /* 0x0000980001b17983 */ /* 0x000f280000300800 */
[----:B------:R-:W4:Y:S04]  /*4e0c0*/  LDL.LU R179, [R1+0x74c] ;  /* 0x00074c0001b37983 */ /* 0x000f280000300800 */
[----:B---3--:R1:W-:Y:S04]  /*4e0d0*/  @P6 STG.E [R172.64], R247 ;  /* 0x000000f7ac006986 */ /* 0x0083e8000c101904 */
[----:B-1----:R-:W3:Y:S04]  /*4e0e0*/  LDL.LU R247, [R1+0x37c] ;  /* 0x00037c0001f77983 */ /* 0x002ee80000300800 */
[----:B--2---:R1:W-:Y:S02]  /*4e0f0*/  @P3 STG.E [R166.64], R246 ;  /* 0x000000f6a6003986 */ /* 0x0043e4000c101904 */
[----:B-1----:R-:W-:-:S02]  /*4e100*/  IMAD.WIDE R166, R0, 0x4, R2 ;  /* 0x0000000400a67825 */ /* 0x002fc400078e0202 */
[----:B------:R-:W2:Y:S04]  /*4e110*/  LDL.LU R246, [R1+0xdc] ;  /* 0x0000dc0001f67983 */ /* 0x000ea80000300800 */
[----:B----4-:R1:W-:Y:S04]  /*4e120*/  @P1 STG.E [R166.64], R245 ;  /* 0x000000f5a6001986 */ /* 0x0103e8000c101904 */
[----:B-1----:R-:W4:Y:S01]  /*4e130*/  LDL.LU R245, [R1+0x9c] ;  /* 0x00009c0001f57983 */ /* 0x002f220000300800 */
[----:B------:R-:W-:Y:S02]  /*4e140*/  ISETP.LT.AND P4, PT, R250, c[0x0][0x178], !P2 ;  /* 0x00005e00fa007a0c */ /* 0x000fe40005781270 */
[----:B------:R-:W-:Y:S01]  /*4e150*/  ISETP.LT.AND P5, PT, R249, c[0x0][0x178], !P2 ;  /* 0x00005e00f9007a0c */ /* 0x000fe200057a1270 */
[----:B------:R-:W4:Y:S01]  /*4e160*/  LDL.LU R240, [R1+0x8b8] ;  /* 0x0008b80001f07983 */ /* 0x000f220000300800 */
[----:B------:R-:W-:-:S02]  /*4e170*/  ISETP.LT.AND P6, PT, R248, c[0x0][0x178], !P2 ;  /* 0x00005e00f8007a0c */ /* 0x000fc400057c1270 */
[C---:B------:R-:W-:Y:S01]  /*4e180*/  IADD3 R168, R251.reuse, 0x52, RZ ;  /* 0x00000052fba87810 */ /* 0x040fe20007ffe0ff */
[----:B------:R-:W4:Y:S01]  /*4e190*/  LDL.LU R242, [R1+0x398] ;  /* 0x0003980001f27983 */ /* 0x000f220000300800 */
[----:B------:R-:W-:Y:S02]  /*4e1a0*/  IADD3 R174, R0, c[0x0][0x198], RZ ;  /* 0x0000660000ae7a10 */ /* 0x000fe40007ffe0ff */
[----:B------:R-:W-:Y:S01]  /*4e1b0*/  IADD3 R170, R251, 0x51, RZ ;  /* 0x00000051fbaa7810 */ /* 0x000fe20007ffe0ff */
[----:B------:R-:W4:Y:S01]  /*4e1c0*/  LDL.LU R243, [R1+0x168] ;  /* 0x0001680001f37983 */ /* 0x000f220000300800 */
[----:B------:R-:W-:Y:S01]  /*4e1d0*/  ISETP.GE.AND P0, PT, R168, c[0x0][0x17c], PT ;  /* 0x00005f00a8007a0c */ /* 0x000fe20003f06270 */
[----:B------:R-:W-:Y:S01]  /*4e1e0*/  IMAD.WIDE R168, R174, 0x4, R164 ;  /* 0x00000004aea87825 */ /* 0x000fe200078e02a4 */
[----:B------:R-:W-:-:S03]  /*4e1f0*/  ISETP.GE.AND P3, PT, R170, c[0x0][0x17c], PT ;  /* 0x00005f00aa007a0c */ /* 0x000fc60003f66270 */
[C---:B------:R-:W-:Y:S01]  /*4e200*/  IMAD.WIDE R170, R174.reuse, 0x4, R6 ;  /* 0x00000004aeaa7825 */ /* 0x040fe200078e0206 */
[----:B------:R-:W-:Y:S03]  /*4e210*/  @P4 STG.E [R168.64], R175 ;  /* 0x000000afa8004986 */ /* 0x000fe6000c101904 */
[----:B------:R-:W-:Y:S01]  /*4e220*/  IMAD.WIDE R172, R174, 0x4, R4 ;  /* 0x00000004aeac7825 */ /* 0x000fe200078e0204 */
[----:B------:R-:W-:Y:S01]  /*4e230*/  ISETP.LT.AND P2, PT, R178, c[0x0][0x178], !P2 ;  /* 0x00005e00b2007a0c */ /* 0x000fe20005741270 */
[----:B------:R-:W-:Y:S01]  /*4e240*/  @P5 STG.E [R170.64], R241 ;  /* 0x000000f1aa005986 */ /* 0x000fe2000c101904 */
[----:B------:R-:W-:-:S03]  /*4e250*/  ISETP.LT.AND P4, PT, R250, c[0x0][0x178], !P3 ;  /* 0x00005e00fa007a0c */ /* 0x000fc60005f81270 */
[----:B------:R1:W-:Y:S01]  /*4e260*/  @P6 STG.E [R172.64], R176 ;  /* 0x000000b0ac006986 */ /* 0x0003e2000c101904 */
[----:B------:R-:W-:Y:S01]  /*4e270*/  ISETP.LT.AND P6, PT, R249, c[0x0][0x178], !P3 ;  /* 0x00005e00f9007a0c */ /* 0x000fe20005fc1270 */
[----:B------:R-:W-:Y:S01]  /*4e280*/  IMAD.WIDE R166, R174, 0x4, R2 ;  /* 0x00000004aea67825 */ /* 0x000fe200078e0202 */
[----:B------:R-:W-:Y:S02]  /*4e290*/  ISETP.LT.AND P1, PT, R178, c[0x0][0x178], !P3 ;  /* 0x00005e00b2007a0c */ /* 0x000fe40005f21270 */
[----:B------:R-:W-:Y:S02]  /*4e2a0*/  ISETP.LT.AND P3, PT, R248, c[0x0][0x178], !P3 ;  /* 0x00005e00f8007a0c */ /* 0x000fe40005f61270 */
[----:B-1----:R-:W-:Y:S01]  /*4e2b0*/  IADD3 R172, R174, c[0x0][0x198], RZ ;  /* 0x00006600aeac7a10 */ /* 0x002fe20007ffe0ff */
[----:B------:R-:W4:Y:S04]  /*4e2c0*/  LDL.LU R176, [R1+0xc8] ;  /* 0x0000c80001b07983 */ /* 0x000f280000300800 */
[C---:B------:R-:W-:Y:S01]  /*4e2d0*/  IMAD.WIDE R168, R172.reuse, 0x4, R164 ;  /* 0x00000004aca87825 */ /* 0x040fe200078e02a4 */
[----:B------:R1:W-:Y:S03]  /*4e2e0*/  @P2 STG.E [R166.64], R177 ;  /* 0x000000b1a6002986 */ /* 0x0003e6000c101904 */
[C---:B------:R-:W-:Y:S01]  /*4e2f0*/  IMAD.WIDE R170, R172.reuse, 0x4, R6 ;  /* 0x00000004acaa7825 */ /* 0x040fe200078e0206 */
[----:B------:R1:W-:Y:S03]  /*4e300*/  @P4 STG.E [R168.64], R179 ;  /* 0x000000b3a8004986 */ /* 0x0003e6000c101904 */
[C---:B-1----:R-:W-:Y:S01]  /*4e310*/  IMAD.WIDE R166, R172.reuse, 0x4, R4 ;  /* 0x00000004aca67825 */ /* 0x042fe200078e0204 */
[----:B------:R-:W4:Y:S03]  /*4e320*/  LDL.LU R179, [R1+0x8bc] ;  /* 0x0008bc0001b37983 */ /* 0x000f260000300800 */
[----:B------:R-:W-:Y:S01]  /*4e330*/  IMAD.WIDE R168, R172, 0x4, R2 ;  /* 0x00000004aca87825 */ /* 0x000fe200078e0202 */
[----:B---3--:R1:W-:Y:S04]  /*4e340*/  @P6 STG.E [R170.64], R247 ;  /* 0x000000f7aa006986 */ /* 0x0083e8000c101904 */
[----:B-1----:R-:W3:Y:S04]  /*4e350*/  LDL.LU R247, [R1+0x39c] ;  /* 0x00039c0001f77983 */ /* 0x002ee80000300800 */
[----:B--2---:R1:W-:Y:S04]  /*4e360*/  @P3 STG.E [R166.64], R246 ;  /* 0x000000f6a6003986 */ /* 0x0043e8000c101904 */
[----:B-1----:R-:W2:Y:S04]  /*4e370*/  LDL.LU R246, [R1+0x16c] ;  /* 0x00016c0001f67983 */ /* 0x002ea80000300800 */
[----:B----4-:R1:W-:Y:S04]  /*4e380*/  @P1 STG.E [R168.64], R245 ;  /* 0x000000f5a8001986 */ /* 0x0103e8000c101904 */
[----:B------:R-:W4:Y:S04]  /*4e390*/  LDL.LU R177, [R1+0xcc] ;  /* 0x0000cc0001b17983 */ /* 0x000f280000300800 */
[----:B-1----:R-:W4:Y:S01]  /*4e3a0*/  LDL.LU R245, [R1+0x998] ;  /* 0x0009980001f57983 */ /* 0x002f220000300800 */
[----:B------:R-:W-:-:S02]  /*4e3b0*/  IADD3 R0, R251, 0x53, RZ ;  /* 0x00000053fb007810 */ /* 0x000fc40007ffe0ff */
[----:B------:R-:W-:Y:S01]  /*4e3c0*/  ISETP.LT.AND P5, PT, R250, c[0x0][0x178], !P0 ;  /* 0x00005e00fa007a0c */ /* 0x000fe200047a1270 */
[----:B------:R-:W4:Y:S01]  /*4e3d0*/  LDL.LU R241, [R1+0x348] ;  /* 0x0003480001f17983 */ /* 0x000f220000300800 */
[----:B------:R-:W-:Y:S02]  /*4e3e0*/  ISETP.GE.AND P2, PT, R0, c[0x0][0x17c], PT ;  /* 0x00005f0000007a0c */ /* 0x000fe40003f46270 */
[----:B------:R-:W-:Y:S02]  /*4e3f0*/  IADD3 R0, R172, c[0x0][0x198], RZ ;  /* 0x00006600ac007a10 */ /* 0x000fe40007ffe0ff */
[----:B------:R-:W-:Y:S02]  /*4e400*/  ISETP.LT.AND P6, PT, R249, c[0x0][0x178], !P0 ;  /* 0x00005e00f9007a0c */ /* 0x000fe400047c1270 */
[----:B------:R-:W-:Y:S01]  /*4e410*/  ISETP.LT.AND P4, PT, R248, c[0x0][0x178], !P0 ;  /* 0x00005e00f8007a0c */ /* 0x000fe20004781270 */
[----:B------:R-:W-:Y:S01]  /*4e420*/  IMAD.WIDE R170, R0, 0x4, R164 ;  /* 0x0000000400aa7825 */ /* 0x000fe200078e02a4 */
[----:B------:R-:W-:-:S02]  /*4e430*/  ISETP.LT.AND P1, PT, R178, c[0x0][0x178], !P0 ;  /* 0x00005e00b2007a0c */ /* 0x000fc40004721270 */
[----:B------:R-:W-:Y:S01]  /*4e440*/  ISETP.LT.AND P3, PT, R250, c[0x0][0x178], !P2 ;  /* 0x00005e00fa007a0c */ /* 0x000fe20005761270 */
[C---:B------:R-:W-:Y:S01]  /*4e450*/  IMAD.WIDE R168, R0.reuse, 0x4, R6 ;  /* 0x0000000400a87825 */ /* 0x040fe200078e0206 */
[----:B------:R1:W-:Y:S01]  /*4e460*/  @P5 STG.E [R170.64], R240 ;  /* 0x000000f0aa005986 */ /* 0x0003e2000c101904 */
[----:B------:R-:W-:Y:S02]  /*4e470*/  ISETP.LT.AND P5, PT, R249, c[0x0][0x178], !P2 ;  /* 0x00005e00f9007a0c */ /* 0x000fe400057a1270 */
[C---:B------:R-:W-:Y:S01]  /*4e480*/  IMAD.WIDE R166, R0.reuse, 0x4, R4 ;  /* 0x0000000400a67825 */ /* 0x040fe200078e0204 */
[----:B------:R-:W-:Y:S01]  /*4e490*/  IADD3 R172, R0, c[0x0][0x198], RZ ;  /* 0x0000660000ac7a10 */ /* 0x000fe20007ffe0ff */
[----:B------:R1:W-:Y:S01]  /*4e4a0*/  @P6 STG.E [R168.64], R242 ;  /* 0x000000f2a8006986 */ /* 0x0003e2000c101904 */
[----:B------:R-:W-:-:S03]  /*4e4b0*/  IADD3 R173, R251, 0x54, RZ ;  /* 0x00000054fbad7810 */ /* 0x000fc60007ffe0ff */
[----:B------:R1:W-:Y:S02]  /*4e4c0*/  @P4 STG.E [R166.64], R243 ;  /* 0x000000f3a6004986 */ /* 0x0003e4000c101904 */
[----:B-1----:R-:W-:Y:S02]  /*4e4d0*/  IADD3 R170, R251, 0x56, RZ ;  /* 0x00000056fbaa7810 */ /* 0x002fe40007ffe0ff */
[----:B------:R-:W-:Y:S02]  /*4e4e0*/  ISETP.LT.AND P6, PT, R248, c[0x0][0x178], !P2 ;  /* 0x00005e00f8007a0c */ /* 0x000fe400057c1270 */
[----:B------:R-:W-:Y:S01]  /*4e4f0*/  ISETP.GE.AND P0, PT, R170, c[0x0][0x17c], PT ;  /* 0x00005f00aa007a0c */ /* 0x000fe20003f06270 */
[----:B------:R-:W-:-:S04]  /*4e500*/  IMAD.WIDE R168, R172, 0x4, R164 ;  /* 0x00000004aca87825 */ /* 0x000fc800078e02a4 */
[----:B------:R-:W-:Y:S01]  /*4e510*/  IMAD.WIDE R166, R0, 0x4, R2 ;  /* 0x0000000400a67825 */ /* 0x000fe200078e0202 */
[----:B------:R-:W-:Y:S01]  /*4e520*/  ISETP.GE.AND P4, PT, R173, c[0x0][0x17c], PT ;  /* 0x00005f00ad007a0c */ /* 0x000fe20003f86270 */
[----:B------:R-:W4:Y:S02]  /*4e530*/  LDL.LU R243, [R1+0x138] ;  /* 0x0001380001f37983 */ /* 0x000f240000300800 */
[----:B------:R-:W-:Y:S02]  /*4e540*/  IMAD.WIDE R170, R172, 0x4, R6 ;  /* 0x00000004acaa7825 */ /* 0x000fe400078e0206 */
[----:B------:R1:W-:Y:S01]  /*4e550*/  @P1 STG.E [R166.64], R176 ;  /* 0x000000b0a6001986 */ /* 0x0003e2000c101904 */
[----:B------:R-:W-:-:S03]  /*4e560*/  ISETP.LT.AND P2, PT, R178, c[0x0][0x178], !P2 ;  /* 0x00005e00b2007a0c */ /* 0x000fc60005741270 */
[----:B------:R1:W-:Y:S01]  /*4e570*/  @P3 STG.E [R168.64], R179 ;  /* 0x000000b3a8003986 */ /* 0x0003e2000c101904 */
[C---:B------:R-:W-:Y:S01]  /*4e580*/  IADD3 R0, R172.reuse, c[0x0][0x198], RZ ;  /* 0x00006600ac007a10 */ /* 0x040fe20007ffe0ff */
[----:B-1----:R-:W-:-:S04]  /*4e590*/  IMAD.WIDE R166, R172, 0x4, R4 ;  /* 0x00000004aca67825 */ /* 0x002fc800078e0204 */
[----:B------:R-:W-:Y:S01]  /*4e5a0*/  IMAD.WIDE R172, R172, 0x4, R2 ;  /* 0x00000004acac7825 */ /* 0x000fe200078e0202 */
[----:B------:R-:W4:Y:S04]  /*4e5b0*/  LDL.LU R179, [R1+0x99c] ;  /* 0x00099c0001b37983 */ /* 0x000f280000300800 */
[----:B------:R-:W4:Y:S04]  /*4e5c0*/  LDL.LU R176, [R1+0x8ac] ;  /* 0x0008ac0001b07983 */ /* 0x000f280000300800 */
[----:B---3--:R1:W-:Y:S01]  /*4e5d0*/  @P5 STG.E [R170.64], R247 ;  /* 0x000000f7aa005986 */ /* 0x0083e2000c101904 */
[----:B------:R-:W-:-:S03]  /*4e5e0*/  ISETP.LT.AND P5, PT, R250, c[0x0][0x178], !P4 ;  /* 0x00005e00fa007a0c */ /* 0x000fc600067a1270 */
[----:B-1----:R-:W3:Y:S04]  /*4e5f0*/  LDL.LU R247, [R1+0x34c] ;  /* 0x00034c0001f77983 */ /* 0x002ee80000300800 */
[----:B--2---:R1:W-:Y:S04]  /*4e600*/  @P6 STG.E [R166.64], R246 ;  /* 0x000000f6a6006986 */ /* 0x0043e8000c101904 */
[----:B----4-:R2:W-:Y:S04]  /*4e610*/  @P2 STG.E [R172.64], R177 ;  /* 0x000000b1ac002986 */ /* 0x0105e8000c101904 */
[----:B-1----:R-:W4:Y:S01]  /*4e620*/  LDL.LU R246, [R1+0x13c] ;  /* 0x00013c0001f67983 */ /* 0x002f220000300800 */
[----:B------:R-:W-:-:S03]  /*4e630*/  IMAD.WIDE R166, R0, 0x4, R164 ;  /* 0x0000000400a67825 */ /* 0x000fc600078e02a4 */
[----:B------:R-:W3:Y:S04]  /*4e640*/  LDL.LU R174, [R1+0xad8] ;  /* 0x000ad80001ae7983 */ /* 0x000ee80000300800 */
[----:B------:R-:W3:Y:S04]  /*4e650*/  LDL.LU R175, [R1+0x988] ;  /* 0x0009880001af7983 */ /* 0x000ee80000300800 */
[----:B------:R-:W3:Y:S04]  /*4e660*/  LDL.LU R240, [R1+0x648] ;  /* 0x0006480001f07983 */ /* 0x000ee80000300800 */
[----:B------:R-:W3:Y:S04]  /*4e670*/  LDL.LU R242, [R1+0x188] ;  /* 0x0001880001f27983 */ /* 0x000ee80000300800 */
[----:B--2---:R-:W2:Y:S04]  /*4e680*/  LDL.LU R177, [R1+0xadc] ;  /* 0x000adc0001b17983 */ /* 0x004ea80000300800 */
[----:B------:R1:W-:Y:S04]  /*4e690*/  @P5 STG.E [R166.64], R245 ;  /* 0x000000f5a6005986 */ /* 0x0003e8000c101904 */
[----:B-1----:R-:W2:Y:S04]  /*4e6a0*/  LDL.LU R245, [R1+0x1e04] ;  /* 0x001e040001f57983 */ /* 0x002ea80000300800 */
[----:B------:R-:W2:Y:S01]  /*4e6b0*/  LDL.LU R167, [R1+0x8a8] ;  /* 0x0008a80001a77983 */ /* 0x000ea20000300800 */
[----:B------:R-:W-:-:S02]  /*4e6c0*/  ISETP.LT.AND P3, PT, R249, c[0x0][0x178], !P4 ;  /* 0x00005e00f9007a0c */ /* 0x000fc40006761270 */
[----:B------:R-:W-:Y:S02]  /*4e6d0*/  ISETP.LT.AND P1, PT, R248, c[0x0][0x178], !P4 ;  /* 0x00005e00f8007a0c */ /* 0x000fe40006721270 */
[----:B------:R-:W-:Y:S02]  /*4e6e0*/  ISETP.LT.AND P4, PT, R178, c[0x0][0x178], !P4 ;  /* 0x00005e00b2007a0c */ /* 0x000fe40006781270 */
[----:B------:R-:W-:Y:S01]  /*4e6f0*/  IADD3 R168, R251, 0x55, RZ ;  /* 0x00000055fba87810 */ /* 0x000fe20007ffe0ff */
[----:B------:R-:W-:-:S03]  /*4e700*/  IMAD.WIDE R170, R0, 0x4, R4 ;  /* 0x0000000400aa7825 */ /* 0x000fc600078e0204 */
[----:B------:R-:W-:Y:S01]  /*4e710*/  ISETP.GE.AND P6, PT, R168, c[0x0][0x17c], PT ;  /* 0x00005f00a8007a0c */ /* 0x000fe20003fc6270 */
[----:B------:R-:W-:-:S04]  /*4e720*/  IMAD.WIDE R168, R0, 0x4, R6 ;  /* 0x0000000400a87825 */ /* 0x000fc800078e0206 */
[----:B------:R-:W-:Y:S01]  /*4e730*/  IMAD.WIDE R172, R0, 0x4, R2 ;  /* 0x0000000400ac7825 */ /* 0x000fe200078e0202 */
[C---:B------:R-:W-:Y:S02]  /*4e740*/  ISETP.LT.AND P2, PT, R250.reuse, c[0x0][0x178], !P6 ;  /* 0x00005e00fa007a0c */ /* 0x040fe40007741270 */
[----:B------:R-:W-:Y:S01]  /*4e750*/  ISETP.LT.AND P5, PT, R250, c[0x0][0x178], !P0 ;  /* 0x00005e00fa007a0c */ /* 0x000fe200047a1270 */
[----:B--2---:R-:W-:Y:S04]  /*4e760*/  @P3 STG.E [R168.64], R167 ;  /* 0x000000a7a8003986 */ /* 0x004fe8000c101904 */
[----:B------:R-:W-:Y:S04]  /*4e770*/  @P1 STG.E [R170.64], R241 ;  /* 0x000000f1aa001986 */ /* 0x000fe8000c101904 */
[----:B------:R1:W-:Y:S01]  /*4e780*/  @P4 STG.E [R172.64], R243 ;  /* 0x000000f3ac004986 */ /* 0x0003e2000c101904 */
[----:B------:R-:W-:-:S02]  /*4e790*/  ISETP.LT.AND P4, PT, R249, c[0x0][0x178], !P6 ;  /* 0x00005e00f9007a0c */ /* 0x000fc40007781270 */
[----:B------:R-:W-:Y:S02]  /*4e7a0*/  ISETP.LT.AND P3, PT, R248, c[0x0][0x178], !P6 ;  /* 0x00005e00f8007a0c */ /* 0x000fe40007761270 */
[----:B-1----:R-:W-:-:S05]  /*4e7b0*/  IADD3 R172, R0, c[0x0][0x198], RZ ;  /* 0x0000660000ac7a10 */ /* 0x002fca0007ffe0ff */
[----:B------:R-:W-:Y:S01]  /*4e7c0*/  IMAD.WIDE R170, R172, 0x4, R164 ;  /* 0x00000004acaa7825 */ /* 0x000fe200078e02a4 */
[----:B------:R-:W-:-:S03]  /*4e7d0*/  ISETP.LT.AND P6, PT, R178, c[0x0][0x178], !P6 ;  /* 0x00005e00b2007a0c */ /* 0x000fc600077c1270 */
[C---:B------:R-:W-:Y:S01]  /*4e7e0*/  IMAD.WIDE R166, R172.reuse, 0x4, R6 ;  /* 0x00000004aca67825 */ /* 0x040fe200078e0206 */
[----:B------:R1:W-:Y:S03]  /*4e7f0*/  @P2 STG.E [R170.64], R179 ;  /* 0x000000b3aa002986 */ /* 0x0003e6000c101904 */
[C---:B------:R-:W-:Y:S01]  /*4e800*/  IMAD.WIDE R168, R172.reuse, 0x4, R4 ;  /* 0x00000004aca87825 */ /* 0x040fe200078e0204 */
[----:B------:R-:W-:Y:S04]  /*4e810*/  @P4 STG.E [R166.64], R176 ;  /* 0x000000b0a6004986 */ /* 0x000fe8000c101904 */
[----:B-1----:R-:W2:Y:S01]  /*4e820*/  LDL.LU R179, [R1+0x98c] ;  /* 0x00098c0001b37983 */ /* 0x002ea20000300800 */
[----:B------:R-:W-:-:S03]  /*4e830*/  IMAD.WIDE R170, R172, 0x4, R2 ;  /* 0x00000004acaa7825 */ /* 0x000fc600078e0202 */
[----:B---3--:R1:W-:Y:S04]  /*4e840*/  @P3 STG.E [R168.64], R247 ;  /* 0x000000f7a8003986 */ /* 0x0083e8000c101904 */
[----:B----4-:R3:W-:Y:S04]  /*4e850*/  @P6 STG.E [R170.64], R246 ;  /* 0x000000f6aa006986 */ /* 0x0107e8000c101904 */
[----:B-1----:R-:W4:Y:S04]  /*4e860*/  LDL.LU R247, [R1+0x64c] ;  /* 0x00064c0001f77983 */ /* 0x002f280000300800 */
[----:B---3--:R-:W3:Y:S01]  /*4e870*/  LDL.LU R246, [R1+0x18c] ;  /* 0x00018c0001f67983 */ /* 0x008ee20000300800 */
[----:B------:R-:W-:-:S02]  /*4e880*/  IADD3 R0, R251, 0x57, RZ ;  /* 0x00000057fb007810 */ /* 0x000fc40007ffe0ff */
[----:B------:R-:W-:Y:S01]  /*4e890*/  ISETP.LT.AND P3, PT, R249, c[0x0][0x178], !P0 ;  /* 0x00005e00f9007a0c */ /* 0x000fe20004761270 */
[----:B------:R-:W3:Y:S01]  /*4e8a0*/  LDL.LU R241, [R1+0xd38] ;  /* 0x000d380001f17983 */ /* 0x000ee20000300800 */
[----:B------:R-:W-:Y:S02]  /*4e8b0*/  ISETP.GE.AND P1, PT, R0, c[0x0][0x17c], PT ;  /* 0x00005f0000007a0c */ /* 0x000fe40003f26270 */
[----:B------:R-:W-:Y:S01]  /*4e8c0*/  IADD3 R0, R172, c[0x0][0x198], RZ ;  /* 0x00006600ac007a10 */ /* 0x000fe20007ffe0ff */
[----:B------:R-:W3:Y:S04]  /*4e8d0*/  LDL.LU R243, [R1+0xbf8] ;  /* 0x000bf80001f37983 */ /* 0x000ee80000300800 */
[----:B------:R-:W-:Y:S01]  /*4e8e0*/  IMAD.WIDE R166, R0, 0x4, R164 ;  /* 0x0000000400a67825 */ /* 0x000fe200078e02a4 */
[----:B------:R-:W-:Y:S01]  /*4e8f0*/  ISETP.LT.AND P4, PT, R248, c[0x0][0x178], !P0 ;  /* 0x00005e00f8007a0c */ /* 0x000fe20004781270 */
[----:B------:R-:W3:Y:S04]  /*4e900*/  LDL.LU R176, [R1+0x658] ;  /* 0x0006580001b07983 */ /* 0x000ee80000300800 */
[----:B------:R1:W-:Y:S01]  /*4e910*/  @P5 STG.E [R166.64], R174 ;  /* 0x000000aea6005986 */ /* 0x0003e2000c101904 */
[----:B------:R-:W-:-:S02]  /*4e920*/  ISETP.LT.AND P5, PT, R178, c[0x0][0x178], !P0 ;  /* 0x00005e00b2007a0c */ /* 0x000fc400047a1270 */
        /* <DEDUP_REMOVED lines=16> */
[----:B-1----:R-:W3:Y:S01]  /*4ea30*/  LDL.LU R177, [R1+0x338] ;  /* 0x0003380001b17983 */ /* 0x002ee20000300800 */
[----:B------:R-:W-:-:S03]  /*4ea40*/  IMAD.WIDE R168, R172, 0x4, R2 ;  /* 0x00000004aca87825 */ /* 0x000fc600078e0202 */
[----:B--2---:R1:W-:Y:S04]  /*4ea50*/  @P0 STG.E [R166.64], R179 ;  /* 0x000000b3a6000986 */ /* 0x0043e8000c101904 */
[----:B-1----:R-:W2:Y:S01]  /*4ea60*/  LDL.LU R179, [R1+0xd3c] ;  /* 0x000d3c0001b37983 */ /* 0x002ea20000300800 */
[----:B------:R-:W-:-:S03]  /*4ea70*/  IMAD.WIDE R166, R172, 0x4, R4 ;  /* 0x00000004aca67825 */ /* 0x000fc600078e0204 */
[----:B------:R-:W2:Y:S04]  /*4ea80*/  LDL.LU R242, [R1+0xbfc] ;  /* 0x000bfc0001f27983 */ /* 0x000ea80000300800 */
[----:B----4-:R1:W-:Y:S04]  /*4ea90*/  @P5 STG.E [R166.64], R247 ;  /* 0x000000f7a6005986 */ /* 0x0103e8000c101904 */
[----:B---3--:R3:W-:Y:S04]  /*4eaa0*/  @P1 STG.E [R168.64], R246 ;  /* 0x000000f6a8001986 */ /* 0x0087e8000c101904 */
[----:B-1----:R-:W4:Y:S04]  /*4eab0*/  LDL.LU R247, [R1+0x65c] ;  /* 0x00065c0001f77983 */ /* 0x002f280000300800 */
[----:B---3--:R-:W3:Y:S01]  /*4eac0*/  LDL.LU R246, [R1+0x33c] ;  /* 0x00033c0001f67983 */ /* 0x008ee20000300800 */
[----:B------:R-:W-:-:S02]  /*4ead0*/  ISETP.LT.AND P3, PT, R250, c[0x0][0x178], !P2 ;  /* 0x00005e00fa007a0c */ /* 0x000fc40005761270 */
[----:B------:R-:W-:Y:S01]  /*4eae0*/  IADD3 R171, R251, 0x59, RZ ;  /* 0x00000059fbab7810 */ /* 0x000fe20007ffe0ff */
[----:B------:R-:W3:Y:S01]  /*4eaf0*/  LDL.LU R175, [R1+0xd78] ;  /* 0x000d780001af7983 */ /* 0x000ee20000300800 */
        /* <DEDUP_REMOVED lines=8> */
[----:B------:R-:W-:Y:S01]  /*4eb80*/  IMAD.WIDE R168, R0, 0x4, R6 ;  /* 0x0000000400a87825 */ /* 0x000fe200078e0206 */
        /* <DEDUP_REMOVED lines=9> */
[----:B------:R-:W3:Y:S02]  /*4ec20*/  LDL.LU R243, [R1+0xd48] ;  /* 0x000d480001f37983 */ /* 0x000ee40000300800 */
[----:B------:R-:W-:Y:S01]  /*4ec30*/  IMAD.WIDE R168, R172, 0x4, R164 ;  /* 0x00000004aca87825 */ /* 0x000fe200078e02a4 */
[----:B------:R-:W-:Y:S01]  /*4ec40*/  ISETP.LT.AND P5, PT, R178, c[0x0][0x178], !P5 ;  /* 0x00005e00b2007a0c */ /* 0x000fe20006fa1270 */
[----:B------:R-:W3:Y:S04]  /*4ec50*/  LDL.LU R176, [R1+0xac8] ;  /* 0x000ac80001b07983 */ /* 0x000ee80000300800 */
[----:B------:R1:W-:Y:S01]  /*4ec60*/  @P2 STG.E [R166.64], R177 ;  /* 0x000000b1a6002986 */ /* 0x0003e2000c101904 */
[----:B------:R-:W-:-:S03]  /*4ec70*/  IADD3 R170, R251, 0x5a, RZ ;  /* 0x0000005afbaa7810 */ /* 0x000fc60007ffe0ff */
[----:B-1----:R-:W3:Y:S01]  /*4ec80*/  LDL.LU R177, [R1+0x488] ;  /* 0x0004880001b17983 */ /* 0x002ee20000300800 */
[----:B------:R-:W-:Y:S01]  /*4ec90*/  IMAD.WIDE R166, R172, 0x4, R6 ;  /* 0x00000004aca67825 */ /* 0x000fe200078e0206 */
[----:B------:R-:W-:-:S03]  /*4eca0*/  ISETP.GE.AND P4, PT, R170, c[0x0][0x17c], PT ;  /* 0x00005f00aa007a0c */ /* 0x000fc60003f86270 */
[C---:B------:R-:W-:Y:S01]  /*4ecb0*/  IMAD.WIDE R170, R172.reuse, 0x4, R2 ;  /* 0x00000004acaa7825 */ /* 0x040fe200078e0202 */
[----:B--2---:R1:W-:Y:S04]  /*4ecc0*/  @P1 STG.E [R168.64], R179 ;  /* 0x000000b3a8001986 */ /* 0x0043e8000c101904 */
[----:B------:R-:W-:Y:S04]  /*4ecd0*/  @P3 STG.E [R166.64], R242 ;  /* 0x000000f2a6003986 */ /* 0x000fe8000c101904 */
[----:B-1----:R-:W2:Y:S01]  /*4ece0*/  LDL.LU R179, [R1+0xd7c] ;  /* 0x000d7c0001b37983 */ /* 0x002ea20000300800 */
[----:B------:R-:W-:-:S05]  /*4ecf0*/  IMAD.WIDE R168, R172, 0x4, R4 ;  /* 0x00000004aca87825 */ /* 0x000fca00078e0204 */
[----:B----4-:R1:W-:Y:S04]  /*4ed00*/  @P6 STG.E [R168.64], R247 ;  /* 0x000000f7a8006986 */ /* 0x0103e8000c101904 */
[----:B---3--:R3:W-:Y:S04]  /*4ed10*/  @P5 STG.E [R170.64], R246 ;  /* 0x000000f6aa005986 */ /* 0x0087e8000c101904 */
[----:B-1----:R-:W4:Y:S04]  /*4ed20*/  LDL.LU R247, [R1+0xd4c] ;  /* 0x000d4c0001f77983 */ /* 0x002f280000300800 */
[----:B------:R-:W4:Y:S04]  /*4ed30*/  LDL.LU R240, [R1+0xacc] ;  /* 0x000acc0001f07983 */ /* 0x000f280000300800 */
[----:B---3--:R-:W3:Y:S01]  /*4ed40*/  LDL.LU R246, [R1+0x48c] ;  /* 0x00048c0001f67983 */ /* 0x008ee20000300800 */
[----:B------:R-:W-:-:S02]  /*4ed50*/  IADD3 R0, R251, 0x5b, RZ ;  /* 0x0000005bfb007810 */ /* 0x000fc40007ffe0ff */
[----:B------:R-:W-:Y:S01]  /*4ed60*/  ISETP.LT.AND P1, PT, R250, c[0x0][0x178], !P4 ;  /* 0x00005e00fa007a0c */ /* 0x000fe20006721270 */
[----:B------:R-:W3:Y:S01]  /*4ed70*/  LDL.LU R241, [R1+0xd98] ;  /* 0x000d980001f17983 */ /* 0x000ee20000300800 */
[----:B------:R-:W-:Y:S02]  /*4ed80*/  ISETP.GE.AND P2, PT, R0, c[0x0][0x17c], PT ;  /* 0x00005f0000007a0c */ /* 0x000fe40003f46270 */
[----:B------:R-:W-:Y:S01]  /*4ed90*/  ISETP.LT.AND P3, PT, R249, c[0x0][0x178], !P4 ;  /* 0x00005e00f9007a0c */ /* 0x000fe20006761270 */
[----:B------:R-:W3:Y:S01]  /*4eda0*/  LDL.LU R242, [R1+0xd68] ;  /* 0x000d680001f27983 */ /* 0x000ee20000300800 */
        /* <DEDUP_REMOVED lines=16> */
[----:B------:R1:W-:Y:S01]  /*4eeb0*/  @P4 STG.E [R170.64], R177 ;  /* 0x000000b1aa004986 */ /* 0x0003e2000c101904 */
[----:B------:R-:W-:Y:S02]  /*4eec0*/  ISETP.LT.AND P4, PT, R248, c[0x0][0x178], !P2 ;  /* 0x00005e00f8007a0c */ /* 0x000fe40005781270 */
[----:B------:R-:W-:Y:S01]  /*4eed0*/  ISETP.LT.AND P2, PT, R178, c[0x0][0x178], !P2 ;  /* 0x00005e00b2007a0c */ /* 0x000fe20005741270 */
[----:B------:R-:W3:Y:S04]  /*4eee0*/  LDL.LU R243, [R1+0xc08] ;  /* 0x000c080001f37983 */ /* 0x000ee80000300800 */
[----:B-1----:R-:W3:Y:S01]  /*4eef0*/  LDL.LU R176, [R1+0x498] ;  /* 0x0004980001b07983 */ /* 0x002ee20000300800 */
[----:B------:R-:W-:-:S03]  /*4ef00*/  IMAD.WIDE R166, R172, 0x4, R4 ;  /* 0x00000004aca67825 */ /* 0x000fc600078e0204 */
[----:B------:R-:W3:Y:S01]  /*4ef10*/  LDL.LU R177, [R1+0xd9c] ;  /* 0x000d9c0001b17983 */ /* 0x000ee20000300800 */
[----:B------:R-:W-:-:S03]  /*4ef20*/  IMAD.WIDE R170, R172, 0x4, R2 ;  /* 0x00000004acaa7825 */ /* 0x000fc600078e0202 */
[----:B--2---:R1:W-:Y:S02]  /*4ef30*/  @P5 STG.E [R168.64], R179 ;  /* 0x000000b3a8005986 */ /* 0x0043e4000c101904 */
[----:B-1----:R-:W-:Y:S02]  /*4ef40*/  IMAD.WIDE R168, R172, 0x4, R6 ;  /* 0x00000004aca87825 */ /* 0x002fe400078e0206 */
[----:B------:R-:W2:Y:S04]  /*4ef50*/  LDL.LU R179, [R1+0xd6c] ;  /* 0x000d6c0001b37983 */ /* 0x000ea80000300800 */
[----:B----4-:R1:W-:Y:S04]  /*4ef60*/  @P3 STG.E [R168.64], R247 ;  /* 0x000000f7a8003986 */ /* 0x0103e8000c101904 */
[----:B------:R-:W-:Y:S04]  /*4ef70*/  @P4 STG.E [R166.64], R240 ;  /* 0x000000f0a6004986 */ /* 0x000fe8000c101904 */
[----:B-1----:R-:W4:Y:S04]  /*4ef80*/  LDL.LU R247, [R1+0xc0c] ;  /* 0x000c0c0001f77983 */ /* 0x002f280000300800 */
[----:B---3--:R1:W-:Y:S04]  /*4ef90*/  @P2 STG.E [R170.64], R246 ;  /* 0x000000f6aa002986 */ /* 0x0083e8000c101904 */
[----:B-1----:R-:W3:Y:S01]  /*4efa0*/  LDL.LU R246, [R1+0x49c] ;  /* 0x00049c0001f67983 */ /* 0x002ee20000300800 */
[----:B------:R-:W-:-:S02]  /*4efb0*/  ISETP.LT.AND P5, PT, R250, c[0x0][0x178], !P1 ;  /* 0x00005e00fa007a0c */ /* 0x000fc40004fa1270 */
[----:B------:R-:W-:Y:S02]  /*4efc0*/  ISETP.LT.AND P6, PT, R249, c[0x0][0x178], !P1 ;  /* 0x00005e00f9007a0c */ /* 0x000fe40004fc1270 */
        /* <DEDUP_REMOVED lines=20> */
[----:B------:R-:W-:Y:S01]  /*4f110*/  IMAD.WIDE R172, R174, 0x4, R6 ;  /* 0x00000004aeac7825 */ /* 0x000fe200078e0206 */
[----:B------:R-:W-:Y:S01]  /*4f120*/  @P1 STG.E [R168.64], R176 ;  /* 0x000000b0a8001986 */ /* 0x000fe2000c101904 */
[----:B------:R-:W-:-:S03]  /*4f130*/  ISETP.GE.AND P2, PT, R175, c[0x0][0x17c], PT ;  /* 0x00005f00af007a0c */ /* 0x000fc60003f46270 */
[----:B------:R1:W-:Y:S02]  /*4f140*/  @P5 STG.E [R170.64], R177 ;  /* 0x000000b1aa005986 */ /* 0x0003e4000c101904 */
[C---:B-1----:R-:W-:Y:S01]  /*4f150*/  IMAD.WIDE R166, R174.reuse, 0x4, R4 ;  /* 0x00000004aea67825 */ /* 0x042fe200078e0204 */
[----:B------:R-:W-:Y:S02]  /*4f160*/  IADD3 R175, R251, 0x5f, RZ ;  /* 0x0000005ffbaf7810 */ /* 0x000fe40007ffe0ff */
[C---:B------:R-:W-:Y:S01]  /*4f170*/  IADD3 R0, R174.reuse, c[0x0][0x198], RZ ;  /* 0x00006600ae007a10 */ /* 0x040fe20007ffe0ff */
[----:B------:R-:W3:Y:S04]  /*4f180*/  LDL.LU R177, [R1+0xd5c] ;  /* 0x000d5c0001b17983 */ /* 0x000ee80000300800 */
[----:B--2---:R1:W-:Y:S04]  /*4f190*/  @P4 STG.E [R172.64], R179 ;  /* 0x000000b3ac004986 */ /* 0x0043e8000c101904 */
[----:B-1----:R-:W2:Y:S04]  /*4f1a0*/  LDL.LU R179, [R1+0x75c] ;  /* 0x00075c0001b37983 */ /* 0x002ea80000300800 */
[----:B----4-:R1:W-:Y:S01]  /*4f1b0*/  @P6 STG.E [R166.64], R247 ;  /* 0x000000f7a6006986 */ /* 0x0103e2000c101904 */
[----:B------:R-:W-:Y:S01]  /*4f1c0*/  ISETP.GE.AND P6, PT, R175, c[0x0][0x17c], PT ;  /* 0x00005f00af007a0c */ /* 0x000fe20003fc6270 */
[----:B-1----:R-:W-:-:S02]  /*4f1d0*/  IMAD.WIDE R166, R174, 0x4, R2 ;  /* 0x00000004aea67825 */ /* 0x002fc400078e0202 */
[----:B------:R-:W4:Y:S04]  /*4f1e0*/  LDL.LU R174, [R1+0xd58] ;  /* 0x000d580001ae7983 */ /* 0x000f280000300800 */
[----:B------:R-:W2:Y:S04]  /*4f1f0*/  LDL.LU R175, [R1+0xdac] ;  /* 0x000dac0001af7983 */ /* 0x000ea80000300800 */
[----:B---3--:R1:W-:Y:S04]  /*4f200*/  @P3 STG.E [R166.64], R246 ;  /* 0x000000f6a6003986 */ /* 0x0083e8000c101904 */
[----:B-1----:R-:W3:Y:S01]  /*4f210*/  LDL.LU R166, [R1+0xda8] ;  /* 0x000da80001a67983 */ /* 0x002ee20000300800 */
[----:B------:R-:W-:-:S03]  /*4f220*/  ISETP.LT.AND P5, PT, R250, c[0x0][0x178], !P2 ;  /* 0x00005e00fa007a0c */ /* 0x000fc600057a1270 */
[----:B------:R-:W2:Y:S01]  /*4f230*/  LDL.LU R167, [R1+0xd88] ;  /* 0x000d880001a77983 */ /* 0x000ea20000300800 */
[----:B------:R-:W-:-:S03]  /*4f240*/  IMAD.WIDE R168, R0, 0x4, R164 ;  /* 0x0000000400a87825 */ /* 0x000fc600078e02a4 */
[----:B------:R-:W2:Y:S04]  /*4f250*/  LDL.LU R240, [R1+0x860] ;  /* 0x0008600001f07983 */ /* 0x000ea80000300800 */
[----:B------:R-:W2:Y:S04]  /*4f260*/  LDL.LU R242, [R1+0x2d0] ;  /* 0x0002d00001f27983 */ /* 0x000ea80000300800 */
[----:B------:R-:W2:Y:S04]  /*4f270*/  LDL.LU R243, [R1+0xa0] ;  /* 0x0000a00001f37983 */ /* 0x000ea80000300800 */
[----:B------:R-:W2:Y:S04]  /*4f280*/  LDL.LU R176, [R1+0x70] ;  /* 0x0000700001b07983 */ /* 0x000ea80000300800 */
[----:B------:R-:W2:Y:S04]  /*4f290*/  LDL.LU R247, [R1+0x864] ;  /* 0x0008640001f77983 */ /* 0x000ea80000300800 */
[----:B------:R-:W4:Y:S04]  /*4f2a0*/  LDL.LU R246, [R1+0x2d4] ;  /* 0x0002d40001f67983 */ /* 0x000f280000300800 */
[----:B---3--:R1:W-:Y:S04]  /*4f2b0*/  @P5 STG.E [R168.64], R166 ;  /* 0x000000a6a8005986 */ /* 0x0083e8000c101904 */
[----:B-1----:R-:W3:Y:S01]  /*4f2c0*/  LDL.LU R169, [R1+0x758] ;  /* 0x0007580001a97983 */ /* 0x002ee20000300800 */
[----:B------:R-:W-:-:S02]  /*4f2d0*/  ISETP.LT.AND P4, PT, R249, c[0x0][0x178], !P2 ;  /* 0x00005e00f9007a0c */ /* 0x000fc40005781270 */
[----:B------:R-:W-:Y:S01]  /*4f2e0*/  ISETP.LT.AND P1, PT, R248, c[0x0][0x178], !P2 ;  /* 0x00005e00f8007a0c */ /* 0x000fe20005721270 */
[----:B------:R-:W-:Y:S01]  /*4f2f0*/  IMAD.WIDE R170, R0, 0x4, R6 ;  /* 0x0000000400aa7825 */ /* 0x000fe200078e0206 */
[----:B------:R-:W-:-:S03]  /*4f300*/  ISETP.LT.AND P2, PT, R178, c[0x0][0x178], !P2 ;  /* 0x00005e00b2007a0c */ /* 0x000fc60005741270 */
[----:B------:R-:W-:Y:S01]  /*4f310*/  IMAD.WIDE R172, R0, 0x4, R4 ;  /* 0x0000000400ac7825 */ /* 0x000fe200078e0204 */
[----:B------:R-:W-:Y:S02]  /*4f320*/  ISETP.LT.AND P3, PT, R250, c[0x0][0x178], !P6 ;  /* 0x00005e00fa007a0c */ /* 0x000fe40007761270 */
[----:B------:R-:W-:-:S03]  /*4f330*/  ISETP.LT.AND P5, PT, R248, c[0x0][0x178], !P6 ;  /* 0x00005e00f8007a0c */ /* 0x000fc600077a1270 */
[----:B--2---:R1:W-:Y:S04]  /*4f340*/  @P4 STG.E [R170.64], R167 ;  /* 0x000000a7aa004986 */ /* 0x0043e8000c101904 */
[----:B----4-:R2:W-:Y:S01]  /*4f350*/  @P1 STG.E [R172.64], R174 ;  /* 0x000000aeac001986 */ /* 0x0105e2000c101904 */
[----:B------:R-:W-:Y:S02]  /*4f360*/  ISETP.LT.AND P1, PT, R249, c[0x0][0x178], !P6 ;  /* 0x00005e00f9007a0c */ /* 0x000fe40007721270 */
[----:B------:R-:W-:Y:S01]  /*4f370*/  IADD3 R168, R251, 0x61, RZ ;  /* 0x00000061fba87810 */ /* 0x000fe20007ffe0ff */
[C---:B-1----:R-:W-:Y:S01]  /*4f380*/  IMAD.WIDE R166, R0.reuse, 0x4, R2 ;  /* 0x0000000400a67825 */ /* 0x042fe200078e0202 */
[----:B--2---:R-:W-:Y:S02]  /*4f390*/  IADD3 R174, R0, c[0x0][0x198], RZ ;  /* 0x0000660000ae7a10 */ /* 0x004fe40007ffe0ff */
[----:B------:R-:W-:-:S02]  /*4f3a0*/  ISETP.LT.AND P6, PT, R178, c[0x0][0x178], !P6 ;  /* 0x00005e00b2007a0c */ /* 0x000fc400077c1270 */
[----:B------:R-:W-:Y:S01]  /*4f3b0*/  ISETP.GE.AND P4, PT, R168, c[0x0][0x17c], PT ;  /* 0x00005f00a8007a0c */ /* 0x000fe20003f86270 */
[----:B------:R-:W-:-:S04]  /*4f3c0*/  IMAD.WIDE R172, R174, 0x4, R164 ;  /* 0x00000004aeac7825 */ /* 0x000fc800078e02a4 */
[C---:B------:R-:W-:Y:S01]  /*4f3d0*/  IMAD.WIDE R170, R174.reuse, 0x4, R6 ;  /* 0x00000004aeaa7825 */ /* 0x040fe200078e0206 */
[----:B---3--:R1:W-:Y:S04]  /*4f3e0*/  @P2 STG.E [R166.64], R169 ;  /* 0x000000a9a6002986 */ /* 0x0083e8000c101904 */
[----:B------:R-:W-:Y:S04]  /*4f3f0*/  @P3 STG.E [R172.64], R175 ;  /* 0x000000afac003986 */ /* 0x000fe8000c101904 */
[----:B------:R-:W-:Y:S01]  /*4f400*/  @P1 STG.E [R170.64], R241 ;  /* 0x000000f1aa001986 */ /* 0x000fe2000c101904 */
[----:B-1----:R-:W-:-:S04]  /*4f410*/  IMAD.WIDE R168, R174, 0x4, R4 ;  /* 0x00000004aea87825 */ /* 0x002fc800078e0204 */
[----:B------:R-:W-:Y:S01]  /*4f420*/  IMAD.WIDE R166, R174, 0x4, R2 ;  /* 0x00000004aea67825 */ /* 0x000fe200078e0202 */
[----:B------:R1:W-:Y:S04]  /*4f430*/  @P5 STG.E [R168.64], R177 ;  /* 0x000000b1a8005986 */ /* 0x0003e8000c101904 */
[----:B------:R2:W-:Y:S04]  /*4f440*/  @P6 STG.E [R166.64], R179 ;  /* 0x000000b3a6006986 */ /* 0x0005e8000c101904 */
[----:B-1----:R-:W3:Y:S04]  /*4f450*/  LDL.LU R177, [R1+0xa4] ;  /* 0x0000a40001b17983 */ /* 0x002ee80000300800 */
[----:B--2---:R-:W2:Y:S01]  /*4f460*/  LDL.LU R179, [R1+0x74] ;  /* 0x0000740001b37983 */ /* 0x004ea20000300800 */
[----:B------:R-:W-:-:S02]  /*4f470*/  ISETP.LT.AND P2, PT, R250, c[0x0][0x178], !P0 ;  /* 0x00005e00fa007a0c */ /* 0x000fc40004741270 */
[----:B------:R-:W-:Y:S01]  /*4f480*/  IADD3 R0, R174, c[0x0][0x198], RZ ;  /* 0x00006600ae007a10 */ /* 0x000fe20007ffe0ff */
[----:B------:R-:W4:Y:S04]  /*4f490*/  LDL.LU R241, [R1+0x960] ;  /* 0x0009600001f17983 */ /* 0x000f280000300800 */
[----:B------:R-:W-:Y:S01]  /*4f4a0*/  IMAD.WIDE R172, R0, 0x4, R164 ;  /* 0x0000000400ac7825 */ /* 0x000fe200078e02a4 */
[----:B------:R-:W-:Y:S02]  /*4f4b0*/  ISETP.LT.AND P3, PT, R249, c[0x0][0x178], !P0 ;  /* 0x00005e00f9007a0c */ /* 0x000fe40004761270 */
[----:B------:R-:W-:-:S03]  /*4f4c0*/  ISETP.LT.AND P6, PT, R250, c[0x0][0x178], !P4 ;  /* 0x00005e00fa007a0c */ /* 0x000fc600067c1270 */
[----:B------:R1:W-:Y:S01]  /*4f4d0*/  @P2 STG.E [R172.64], R240 ;  /* 0x000000f0ac002986 */ /* 0x0003e2000c101904 */
[----:B------:R-:W-:Y:S02]  /*4f4e0*/  ISETP.LT.AND P2, PT, R248, c[0x0][0x178], !P0 ;  /* 0x00005e00f8007a0c */ /* 0x000fe40004741270 */
[----:B------:R-:W-:Y:S02]  /*4f4f0*/  ISETP.LT.AND P0, PT, R178, c[0x0][0x178], !P0 ;  /* 0x00005e00b2007a0c */ /* 0x000fe40004701270 */
[----:B------:R-:W-:Y:S02]  /*4f500*/  IADD3 R166, R251, 0x62, RZ ;  /* 0x00000062fba67810 */ /* 0x000fe40007ffe0ff */
[C---:B------:R-:W-:Y:S01]  /*4f510*/  IADD3 R174, R0.reuse, c[0x0][0x198], RZ ;  /* 0x0000660000ae7a10 */ /* 0x040fe20007ffe0ff */
[----:B------:R-:W-:Y:S01]  /*4f520*/  IMAD.WIDE R168, R0, 0x4, R6 ;  /* 0x0000000400a87825 */ /* 0x000fe200078e0206 */
[----:B------:R-:W-:-:S03]  /*4f530*/  ISETP.GE.AND P1, PT, R166, c[0x0][0x17c], PT ;  /* 0x00005f00a6007a0c */ /* 0x000fc60003f26270 */
[C---:B------:R-:W-:Y:S01]  /*4f540*/  IMAD.WIDE R166, R0.reuse, 0x4, R4 ;  /* 0x0000000400a67825 */ /* 0x040fe200078e0204 */
[----:B------:R1:W-:Y:S03]  /*4f550*/  @P3 STG.E [R168.64], R242 ;  /* 0x000000f2a8003986 */ /* 0x0003e6000c101904 */
[----:B------:R-:W-:Y:S01]  /*4f560*/  IMAD.WIDE R170, R0, 0x4, R2 ;  /* 0x0000000400aa7825 */ /* 0x000fe200078e0202 */
[----:B------:R1:W-:Y:S03]  /*4f570*/  @P2 STG.E [R166.64], R243 ;  /* 0x000000f3a6002986 */ /* 0x0003e6000c101904 */
[----:B-1----:R-:W-:Y:S01]  /*4f580*/  IMAD.WIDE R172, R174, 0x4, R164 ;  /* 0x00000004aeac7825 */ /* 0x002fe200078e02a4 */
[----:B------:R1:W-:Y:S01]  /*4f590*/  @P0 STG.E [R170.64], R176 ;  /* 0x000000b0aa000986 */ /* 0x0003e2000c101904 */
[----:B------:R-:W-:-:S03]  /*4f5a0*/  ISETP.LT.AND P5, PT, R249, c[0x0][0x178], !P4 ;  /* 0x00005e00f9007a0c */ /* 0x000fc600067a1270 */
[----:B------:R-:W4:Y:S04]  /*4f5b0*/  LDL.LU R242, [R1+0x760] ;  /* 0x0007600001f27983 */ /* 0x000f280000300800 */
[----:B------:R1:W-:Y:S01]  /*4f5c0*/  @P6 STG.E [R172.64], R247 ;  /* 0x000000f7ac006986 */ /* 0x0003e2000c101904 */
[----:B------:R-:W-:-:S03]  /*4f5d0*/  ISETP.LT.AND P6, PT, R248, c[0x0][0x178], !P4 ;  /* 0x00005e00f8007a0c */ /* 0x000fc600067c1270 */
[----:B------:R-:W4:Y:S01]  /*4f5e0*/  LDL.LU R243, [R1+0x1d0] ;  /* 0x0001d00001f37983 */ /* 0x000f220000300800 */
[----:B------:R-:W-:Y:S01]  /*4f5f0*/  ISETP.LT.AND P4, PT, R178, c[0x0][0x178], !P4 ;  /* 0x00005e00b2007a0c */ /* 0x000fe20006781270 */
[C---:B------:R-:W-:Y:S02]  /*4f600*/  IMAD.WIDE R168, R174.reuse, 0x4, R6 ;  /* 0x00000004aea87825 */ /* 0x040fe400078e0206 */
[----:B-1----:R-:W4:Y:S02]  /*4f610*/  LDL.LU R176, [R1+0x80] ;  /* 0x0000800001b07983 */ /* 0x002f240000300800 */
[C---:B------:R-:W-:Y:S02]  /*4f620*/  IMAD.WIDE R166, R174.reuse, 0x4, R4 ;  /* 0x00000004aea67825 */ /* 0x040fe400078e0204 */
[----:B------:R-:W4:Y:S04]  /*4f630*/  LDL.LU R247, [R1+0x964] ;  /* 0x0009640001f77983 */ /* 0x000f280000300800 */
[----:B------:R1:W-:Y:S04]  /*4f640*/  @P5 STG.E [R168.64], R246 ;  /* 0x000000f6a8005986 */ /* 0x0003e8000c101904 */
[----:B-1----:R-:W4:Y:S01]  /*4f650*/  LDL.LU R246, [R1+0x764] ;  /* 0x0007640001f67983 */ /* 0x002f220000300800 */
[----:B------:R-:W-:-:S03]  /*4f660*/  IMAD.WIDE R168, R174, 0x4, R2 ;  /* 0x00000004aea87825 */ /* 0x000fc600078e0202 */
[----:B---3--:R1:W-:Y:S04]  /*4f670*/  @P6 STG.E [R166.64], R177 ;  /* 0x000000b1a6006986 */ /* 0x0083e8000c101904 */
[----:B--2---:R2:W-:Y:S04]  /*4f680*/  @P4 STG.E [R168.64], R179 ;  /* 0x000000b3a8004986 */ /* 0x0045e8000c101904 */
[----:B-1----:R-:W3:Y:S04]  /*4f690*/  LDL.LU R177, [R1+0x1d4] ;  /* 0x0001d40001b17983 */ /* 0x002ee80000300800 */
[----:B--2---:R-:W2:Y:S01]  /*4f6a0*/  LDL.LU R179, [R1+0x84] ;  /* 0x0000840001b37983 */ /* 0x004ea20000300800 */
[----:B------:R-:W-:-:S02]  /*4f6b0*/  ISETP.LT.AND P5, PT, R250, c[0x0][0x178], !P1 ;  /* 0x00005e00fa007a0c */ /* 0x000fc40004fa1270 */
[----:B------:R-:W-:Y:S02]  /*4f6c0*/  ISETP.LT.AND P3, PT, R249, c[0x0][0x178], !P1 ;  /* 0x00005e00f9007a0c */ /* 0x000fe40004f61270 */
[----:B------:R-:W-:Y:S02]  /*4f6d0*/  IADD3 R173, R251, 0x63, RZ ;  /* 0x00000063fbad7810 */ /* 0x000fe40007ffe0ff */
[----:B------:R-:W-:Y:S02]  /*4f6e0*/  IADD3 R0, R174, c[0x0][0x198], RZ ;  /* 0x00006600ae007a10 */ /* 0x000fe40007ffe0ff */
[----:B------:R-:W-:Y:S01]  /*4f6f0*/  ISETP.LT.AND P0, PT, R248, c[0x0][0x178], !P1 ;  /* 0x00005e00f8007a0c */ /* 0x000fe20004f01270 */
[----:B------:R-:W2:Y:S01]  /*4f700*/  LDL.LU R174, [R1+0x890] ;  /* 0x0008900001ae7983 */ /* 0x000ea20000300800 */
[----:B------:R-:W-:Y:S01]  /*4f710*/  ISETP.GE.AND P6, PT, R173, c[0x0][0x17c], PT ;  /* 0x00005f00ad007a0c */ /* 0x000fe20003fc6270 */
[----:B------:R-:W-:Y:S01]  /*4f720*/  IMAD.WIDE R170, R0, 0x4, R164 ;  /* 0x0000000400aa7825 */ /* 0x000fe200078e02a4 */
[C---:B------:R-:W-:Y:S01]  /*4f730*/  IADD3 R172, R251.reuse, 0x65, RZ ;  /* 0x00000065fbac7810 */ /* 0x040fe20007ffe0ff */
[----:B------:R-:W2:Y:S01]  /*4f740*/  LDL.LU R175, [R1+0x2f0] ;  /* 0x0002f00001af7983 */ /* 0x000ea20000300800 */
[----:B------:R-:W-:Y:S01]  /*4f750*/  ISETP.LT.AND P1, PT, R178, c[0x0][0x178], !P1 ;  /* 0x00005e00b2007a0c */ /* 0x000fe20004f21270 */
[----:B------:R-:W-:Y:S01]  /*4f760*/  IMAD.WIDE R168, R0, 0x4, R6 ;  /* 0x0000000400a87825 */ /* 0x000fe200078e0206 */
[----:B------:R-:W-:-:S02]  /*4f770*/  IADD3 R173, R251, 0x64, RZ ;  /* 0x00000064fbad7810 */ /* 0x000fc40007ffe0ff */
[----:B------:R-:W-:Y:S01]  /*4f780*/  ISETP.LT.AND P4, PT, R250, c[0x0][0x178], !P6 ;  /* 0x00005e00fa007a0c */ /* 0x000fe20007781270 */
[----:B------:R-:W-:Y:S01]  /*4f790*/  IMAD.WIDE R166, R0, 0x4, R4 ;  /* 0x0000000400a67825 */ /* 0x000fe200078e0204 */
[----:B------:R-:W-:Y:S01]  /*4f7a0*/  ISETP.GE.AND P2, PT, R172, c[0x0][0x17c], PT ;  /* 0x00005f00ac007a0c */ /* 0x000fe20003f46270 */
[----:B----4-:R-:W-:Y:S01]  /*4f7b0*/  @P5 STG.E [R170.64], R241 ;  /* 0x000000f1aa005986 */ /* 0x010fe2000c101904 */
[----:B------:R-:W-:Y:S02]  /*4f7c0*/  IADD3 R172, R0, c[0x0][0x198], RZ ;  /* 0x0000660000ac7a10 */ /* 0x000fe40007ffe0ff */
[----:B------:R-:W-:Y:S01]  /*4f7d0*/  ISETP.LT.AND P5, PT, R249, c[0x0][0x178], !P6 ;  /* 0x00005e00f9007a0c */ /* 0x000fe200077a1270 */
[----:B------:R1:W-:Y:S01]  /*4f7e0*/  @P3 STG.E [R168.64], R242 ;  /* 0x000000f2a8003986 */ /* 0x0003e2000c101904 */
[----:B------:R-:W-:-:S03]  /*4f7f0*/  ISETP.GE.AND P3, PT, R173, c[0x0][0x17c], PT ;  /* 0x00005f00ad007a0c */ /* 0x000fc60003f66270 */
[----:B------:R-:W4:Y:S04]  /*4f800*/  LDL.LU R173, [R1+0xaa0] ;  /* 0x000aa00001ad7983 */ /* 0x000f280000300800 */
[----:B------:R1:W-:Y:S01]  /*4f810*/  @P0 STG.E [R166.64], R243 ;  /* 0x000000f3a6000986 */ /* 0x0003e2000c101904 */
[----:B------:R-:W-:Y:S01]  /*4f820*/  ISETP.LT.AND P0, PT, R248, c[0x0][0x178], !P6 ;  /* 0x00005e00f8007a0c */ /* 0x000fe20007701270 */
[----:B-1----:R-:W-:Y:S01]  /*4f830*/  IMAD.WIDE R168, R172, 0x4, R164 ;  /* 0x00000004aca87825 */ /* 0x002fe200078e02a4 */
[----:B------:R-:W-:Y:S01]  /*4f840*/  ISETP.LT.AND P6, PT, R178, c[0x0][0x178], !P6 ;  /* 0x00005e00b2007a0c */ /* 0x000fe200077c1270 */
[----:B------:R-:W4:Y:S02]  /*4f850*/  LDL.LU R240, [R1+0xb0] ;  /* 0x0000b00001f07983 */ /* 0x000f240000300800 */
[----:B------:R-:W-:-:S04]  /*4f860*/  IMAD.WIDE R166, R0, 0x4, R2 ;  /* 0x0000000400a67825 */ /* 0x000fc800078e0202 */
[C---:B------:R-:W-:Y:S01]  /*4f870*/  IMAD.WIDE R170, R172.reuse, 0x4, R6 ;  /* 0x00000004acaa7825 */ /* 0x040fe200078e0206 */
[----:B------:R1:W-:Y:S04]  /*4f880*/  @P1 STG.E [R166.64], R176 ;  /* 0x000000b0a6001986 */ /* 0x0003e8000c101904 */
[----:B------:R1:W-:Y:S04]  /*4f890*/  @P4 STG.E [R168.64], R247 ;  /* 0x000000f7a8004986 */ /* 0x0003e8000c101904 */
[----:B------:R1:W-:Y:S02]  /*4f8a0*/  @P5 STG.E [R170.64], R246 ;  /* 0x000000f6aa005986 */ /* 0x0003e4000c101904 */
[----:B-1----:R-:W-:-:S02]  /*4f8b0*/  IMAD.WIDE R166, R172, 0x4, R4 ;  /* 0x00000004aca67825 */ /* 0x002fc400078e0204 */
[----:B------:R-:W4:Y:S02]  /*4f8c0*/  LDL.LU R247, [R1+0xaa4] ;  /* 0x000aa40001f77983 */ /* 0x000f240000300800 */
[----:B------:R-:W-:Y:S02]  /*4f8d0*/  IMAD.WIDE R168, R172, 0x4, R2 ;  /* 0x00000004aca87825 */ /* 0x000fe400078e0202 */
[----:B------:R-:W4:Y:S04]  /*4f8e0*/  LDL.LU R246, [R1+0x894] ;  /* 0x0008940001f67983 */ /* 0x000f280000300800 */
[----:B---3--:R1:W-:Y:S04]  /*4f8f0*/  @P0 STG.E [R166.64], R177 ;  /* 0x000000b1a6000986 */ /* 0x0083e8000c101904 */
[----:B--2---:R2:W-:Y:S04]  /*4f900*/  @P6 STG.E [R168.64], R179 ;  /* 0x000000b3a8006986 */ /* 0x0045e8000c101904 */
[----:B-1----:R-:W3:Y:S04]  /*4f910*/  LDL.LU R177, [R1+0x2f4] ;  /* 0x0002f40001b17983 */ /* 0x002ee80000300800 */
[----:B--2---:R-:W2:Y:S01]  /*4f920*/  LDL.LU R179, [R1+0xb4] ;  /* 0x0000b40001b37983 */ /* 0x004ea20000300800 */
[----:B------:R-:W-:-:S02]  /*4f930*/  ISETP.LT.AND P5, PT, R250, c[0x0][0x178], !P3 ;  /* 0x00005e00fa007a0c */ /* 0x000fc40005fa1270 */
[----:B------:R-:W-:Y:S01]  /*4f940*/  ISETP.LT.AND P1, PT, R249, c[0x0][0x178], !P3 ;  /* 0x00005e00f9007a0c */ /* 0x000fe20005f21270 */
[----:B------:R-:W2:Y:S01]  /*4f950*/  LDL.LU R241, [R1+0xbd0] ;  /* 0x000bd00001f17983 */ /* 0x000ea20000300800 */
[----:B------:R-:W-:Y:S02]  /*4f960*/  IADD3 R170, R251, 0x68, RZ ;  /* 0x00000068fbaa7810 */ /* 0x000fe40007ffe0ff */
[----:B------:R-:W-:Y:S01]  /*4f970*/  IADD3 R0, R172, c[0x0][0x198], RZ ;  /* 0x00006600ac007a10 */ /* 0x000fe20007ffe0ff */
[----:B------:R-:W2:Y:S01]  /*4f980*/  LDL.LU R242, [R1+0x970] ;  /* 0x0009700001f27983 */ /* 0x000ea20000300800 */
[----:B------:R-:W-:Y:S02]  /*4f990*/  ISETP.LT.AND P4, PT, R248, c[0x0][0x178], !P3 ;  /* 0x00005e00f8007a0c */ /* 0x000fe40005f81270 */
[----:B------:R-:W-:Y:S01]  /*4f9a0*/  ISETP.GE.AND P0, PT, R170, c[0x0][0x17c], PT ;  /* 0x00005f00aa007a0c */ /* 0x000fe20003f06270 */
[----:B------:R-:W-:Y:S01]  /*4f9b0*/  IMAD.WIDE R170, R0, 0x4, R164 ;  /* 0x0000000400aa7825 */ /* 0x000fe200078e02a4 */
[----:B------:R-:W-:Y:S01]  /*4f9c0*/  ISETP.LT.AND P3, PT, R178, c[0x0][0x178], !P3 ;  /* 0x00005e00b2007a0c */ /* 0x000fe20005f61270 */
[----:B------:R-:W2:Y:S01]  /*4f9d0*/  LDL.LU R243, [R1+0x360] ;  /* 0x0003600001f37983 */ /* 0x000ea20000300800 */
[----:B------:R-:W-:Y:S01]  /*4f9e0*/  ISETP.LT.AND P6, PT, R250, c[0x0][0x178], !P2 ;  /* 0x00005e00fa007a0c */ /* 0x000fe200057c1270 */
[C---:B------:R-:W-:Y:S01]  /*4f9f0*/  IMAD.WIDE R166, R0.reuse, 0x4, R6 ;  /* 0x0000000400a67825 */ /* 0x040fe200078e0206 */
[C---:B------:R-:W-:Y:S01]  /*4fa00*/  IADD3 R172, R0.reuse, c[0x0][0x198], RZ ;  /* 0x0000660000ac7a10 */ /* 0x040fe20007ffe0ff */
[----:B------:R-:W2:Y:S02]  /*4fa10*/  LDL.LU R176, [R1+0x1a0] ;  /* 0x0001a00001b07983 */ /* 0x000ea40000300800 */
[----:B------:R-:W-:-:S02]  /*4fa20*/  IMAD.WIDE R168, R0, 0x4, R4 ;  /* 0x0000000400a87825 */ /* 0x000fc400078e0204 */
[----:B----4-:R-:W-:Y:S01]  /*4fa30*/  @P5 STG.E [R170.64], R173 ;  /* 0x000000adaa005986 */ /* 0x010fe2000c101904 */
[----:B------:R-:W-:-:S03]  /*4fa40*/  ISETP.LT.AND P5, PT, R249, c[0x0][0x178], !P2 ;  /* 0x00005e00f9007a0c */ /* 0x000fc600057a1270 */
[----:B------:R1:W-:Y:S01]  /*4fa50*/  @P1 STG.E [R166.64], R174 ;  /* 0x000000aea6001986 */ /* 0x0003e2000c101904 */
[----:B------:R-:W-:-:S03]  /*4fa60*/  ISETP.LT.AND P1, PT, R248, c[0x0][0x178], !P2 ;  /* 0x00005e00f8007a0c */ /* 0x000fc60005721270 */
[----:B------:R4:W-:Y:S01]  /*4fa70*/  @P4 STG.E [R168.64], R175 ;  /* 0x000000afa8004986 */ /* 0x0009e2000c101904 */
[----:B------:R-:W-:Y:S01]  /*4fa80*/  ISETP.LT.AND P2, PT, R178, c[0x0][0x178], !P2 ;  /* 0x00005e00b2007a0c */ /* 0x000fe20005741270 */
[----:B-1----:R-:W-:-:S04]  /*4fa90*/  IMAD.WIDE R166, R0, 0x4, R2 ;  /* 0x0000000400a67825 */ /* 0x002fc800078e0202 */
[C---:B----4-:R-:W-:Y:S01]  /*4faa0*/  IMAD.WIDE R168, R172.reuse, 0x4, R164 ;  /* 0x00000004aca87825 */ /* 0x050fe200078e02a4 */
[----:B------:R1:W-:Y:S03]  /*4fab0*/  @P3 STG.E [R166.64], R240 ;  /* 0x000000f0a6003986 */ /* 0x0003e6000c101904 */
[C---:B------:R-:W-:Y:S01]  /*4fac0*/  IMAD.WIDE R170, R172.reuse, 0x4, R6 ;  /* 0x00000004acaa7825 */ /* 0x040fe200078e0206 */
[----:B------:R4:W-:Y:S03]  /*4fad0*/  @P6 STG.E [R168.64], R247 ;  /* 0x000000f7a8006986 */ /* 0x0009e6000c101904 */
[C---:B-1----:R-:W-:Y:S01]  /*4fae0*/  IMAD.WIDE R166, R172.reuse, 0x4, R2 ;  /* 0x00000004aca67825 */ /* 0x042fe200078e0202 */
[----:B------:R1:W-:Y:S04]  /*4faf0*/  @P5 STG.E [R170.64], R246 ;  /* 0x000000f6aa005986 */ /* 0x0003e8000c101904 */
[----:B----4-:R-:W4:Y:S01]  /*4fb00*/  LDL.LU R247, [R1+0xbd4] ;  /* 0x000bd40001f77983 */ /* 0x010f220000300800 */
[----:B------:R-:W-:-:S03]  /*4fb10*/  IMAD.WIDE R168, R172, 0x4, R4 ;  /* 0x00000004aca87825 */ /* 0x000fc600078e0204 */
[----:B-1----:R-:W4:Y:S04]  /*4fb20*/  LDL.LU R246, [R1+0x974] ;  /* 0x0009740001f67983 */ /* 0x002f280000300800 */
[----:B---3--:R1:W-:Y:S04]  /*4fb30*/  @P1 STG.E [R168.64], R177 ;  /* 0x000000b1a8001986 */ /* 0x0083e8000c101904 */
[----:B--2---:R2:W-:Y:S04]  /*4fb40*/  @P2 STG.E [R166.64], R179 ;  /* 0x000000b3a6002986 */ /* 0x0045e8000c101904 */
[----:B-1----:R-:W3:Y:S04]  /*4fb50*/  LDL.LU R177, [R1+0x364] ;  /* 0x0003640001b17983 */ /* 0x002ee80000300800 */
[----:B--2---:R-:W2:Y:S01]  /*4fb60*/  LDL.LU R179, [R1+0x1a4] ;  /* 0x0001a40001b37983 */ /* 0x004ea20000300800 */
[----:B------:R-:W-:-:S02]  /*4fb70*/  IADD3 R173, R251, 0x66, RZ ;  /* 0x00000066fbad7810 */ /* 0x000fc40007ffe0ff */
[----:B------:R-:W-:Y:S01]  /*4fb80*/  IADD3 R0, R172, c[0x0][0x198], RZ ;  /* 0x00006600ac007a10 */ /* 0x000fe20007ffe0ff */
[----:B------:R-:W2:Y:S01]  /*4fb90*/  LDL.LU R174, [R1+0xab0] ;  /* 0x000ab00001ae7983 */ /* 0x000ea20000300800 */
[----:B------:R-:W-:-:S03]  /*4fba0*/  ISETP.GE.AND P4, PT, R173, c[0x0][0x17c], PT ;  /* 0x00005f00ad007a0c */ /* 0x000fc60003f86270 */
[----:B------:R-:W-:Y:S01]  /*4fbb0*/  IMAD.WIDE R170, R0, 0x4, R164 ;  /* 0x0000000400aa7825 */ /* 0x000fe200078e02a4 */
[----:B------:R-:W-:Y:S01]  /*4fbc0*/  ISETP.LT.AND P6, PT, R250, c[0x0][0x178], !P4 ;  /* 0x00005e00fa007a0c */ /* 0x000fe200067c1270 */
[----:B------:R-:W2:Y:S01]  /*4fbd0*/  LDL.LU R175, [R1+0x350] ;  /* 0x0003500001af7983 */ /* 0x000ea20000300800 */
[----:B------:R-:W-:Y:S02]  /*4fbe0*/  ISETP.LT.AND P3, PT, R249, c[0x0][0x178], !P4 ;  /* 0x00005e00f9007a0c */ /* 0x000fe40006761270 */
[----:B------:R-:W-:Y:S01]  /*4fbf0*/  ISETP.LT.AND P5, PT, R248, c[0x0][0x178], !P4 ;  /* 0x00005e00f8007a0c */ /* 0x000fe200067a1270 */
[----:B------:R-:W-:Y:S01]  /*4fc00*/  IMAD.WIDE R168, R0, 0x4, R6 ;  /* 0x0000000400a87825 */ /* 0x000fe200078e0206 */
[----:B------:R-:W-:Y:S01]  /*4fc10*/  IADD3 R173, R251, 0x67, RZ ;  /* 0x00000067fbad7810 */ /* 0x000fe20007ffe0ff */
[----:B------:R-:W2:Y:S01]  /*4fc20*/  LDL.LU R240, [R1+0xd24] ;  /* 0x000d240001f07983 */ /* 0x000ea20000300800 */
[----:B------:R-:W-:Y:S02]  /*4fc30*/  ISETP.LT.AND P4, PT, R178, c[0x0][0x178], !P4 ;  /* 0x00005e00b2007a0c */ /* 0x000fe40006781270 */
[----:B------:R-:W-:Y:S01]  /*4fc40*/  ISETP.GE.AND P1, PT, R173, c[0x0][0x17c], PT ;  /* 0x00005f00ad007a0c */ /* 0x000fe20003f26270 */
[----:B------:R-:W-:-:S02]  /*4fc50*/  IMAD.WIDE R166, R0, 0x4, R4 ;  /* 0x0000000400a67825 */ /* 0x000fc400078e0204 */
[----:B------:R1:W-:Y:S01]  /*4fc60*/  @P6 STG.E [R170.64], R241 ;  /* 0x000000f1aa006986 */ /* 0x0003e2000c101904 */
[----:B------:R-:W-:Y:S02]  /*4fc70*/  ISETP.LT.AND P2, PT, R250, c[0x0][0x178], !P1 ;  /* 0x00005e00fa007a0c */ /* 0x000fe40004f41270 */
[----:B------:R-:W-:Y:S01]  /*4fc80*/  IADD3 R172, R0, c[0x0][0x198], RZ ;  /* 0x0000660000ac7a10 */ /* 0x000fe20007ffe0ff */
[----:B------:R-:W-:Y:S01]  /*4fc90*/  @P3 STG.E [R168.64], R242 ;  /* 0x000000f2a8003986 */ /* 0x000fe2000c101904 */
[----:B------:R-:W-:-:S03]  /*4fca0*/  ISETP.LT.AND P3, PT, R249, c[0x0][0x178], !P1 ;  /* 0x00005e00f9007a0c */ /* 0x000fc60004f61270 */
[----:B------:R1:W-:Y:S02]  /*4fcb0*/  @P5 STG.E [R166.64], R243 ;  /* 0x000000f3a6005986 */ /* 0x0003e4000c101904 */
[----:B-1----:R-:W-:-:S05]  /*4fcc0*/  IMAD.WIDE R170, R0, 0x4, R2 ;  /* 0x0000000400aa7825 */ /* 0x002fca00078e0202 */
[----:B------:R-:W-:Y:S01]  /*4fcd0*/  @P4 STG.E [R170.64], R176 ;  /* 0x000000b0aa004986 */ /* 0x000fe2000c101904 */
[----:B------:R-:W-:Y:S01]  /*4fce0*/  ISETP.LT.AND P4, PT, R248, c[0x0][0x178], !P1 ;  /* 0x00005e00f8007a0c */ /* 0x000fe20004f81270 */
[----:B------:R-:W-:Y:S01]  /*4fcf0*/  IMAD.WIDE R166, R172, 0x4, R164 ;  /* 0x00000004aca67825 */ /* 0x000fe200078e02a4 */
[----:B------:R-:W-:-:S03]  /*4fd00*/  ISETP.LT.AND P1, PT, R178, c[0x0][0x178], !P1 ;  /* 0x00005e00b2007a0c */ /* 0x000fc60004f21270 */
[C---:B------:R-:W-:Y:S01]  /*4fd10*/  IMAD.WIDE R168, R172.reuse, 0x4, R6 ;  /* 0x00000004aca87825 */ /* 0x040fe200078e0206 */
[----:B----4-:R1:W-:Y:S04]  /*4fd20*/  @P2 STG.E [R166.64], R247 ;  /* 0x000000f7a6002986 */ /* 0x0103e8000c101904 */
[----:B------:R4:W-:Y:S01]  /*4fd30*/  @P3 STG.E [R168.64], R246 ;  /* 0x000000f6a8003986 */ /* 0x0009e2000c101904 */
[----:B-1----:R-:W-:-:S03]  /*4fd40*/  IMAD.WIDE R166, R172, 0x4, R4 ;  /* 0x00000004aca67825 */ /* 0x002fc600078e0204 */
[----:B------:R-:W2:Y:S01]  /*4fd50*/  LDL.LU R247, [R1+0xab4] ;  /* 0x000ab40001f77983 */ /* 0x000ea20000300800 */
[----:B----4-:R-:W-:-:S03]  /*4fd60*/  IMAD.WIDE R168, R172, 0x4, R2 ;  /* 0x00000004aca87825 */ /* 0x010fc600078e0202 */
        /* <DEDUP_REMOVED lines=8> */
[C---:B------:R-:W-:Y:S02]  /*4fdf0*/  IADD3 R170, R251.reuse, 0x69, RZ ;  /* 0x00000069fbaa7810 */ /* 0x040fe40007ffe0ff */
[----:B------:R-:W-:Y:S01]  /*4fe00*/  IADD3 R0, R172, c[0x0][0x198], RZ ;  /* 0x00006600ac007a10 */ /* 0x000fe20007ffe0ff */
[----:B------:R-:W2:Y:S01]  /*4fe10*/  LDL.LU R241, [R1+0xdd0] ;  /* 0x000dd00001f17983 */ /* 0x000ea20000300800 */
[----:B------:R-:W-:Y:S02]  /*4fe20*/  ISETP.LT.AND P3, PT, R248, c[0x0][0x178], !P0 ;  /* 0x00005e00f8007a0c */ /* 0x000fe40004761270 */
[----:B------:R-:W-:Y:S01]  /*4fe30*/  ISETP.GE.AND P2, PT, R170, c[0x0][0x17c], PT ;  /* 0x00005f00aa007a0c */ /* 0x000fe20003f46270 */
[----:B------:R-:W-:Y:S01]  /*4fe40*/  IMAD.WIDE R170, R0, 0x4, R164 ;  /* 0x0000000400aa7825 */ /* 0x000fe200078e02a4 */
[----:B------:R-:W-:Y:S01]  /*4fe50*/  ISETP.LT.AND P1, PT, R178, c[0x0][0x178], !P0 ;  /* 0x00005e00b2007a0c */ /* 0x000fe20004721270 */
[----:B------:R-:W4:Y:S02]  /*4fe60*/  LDL.LU R242, [R1+0xd00] ;  /* 0x000d000001f27983 */ /* 0x000f240000300800 */
[----:B------:R-:W-:Y:S01]  /*4fe70*/  IMAD.WIDE R172, R0, 0x4, R6 ;  /* 0x0000000400ac7825 */ /* 0x000fe200078e0206 */
[----:B------:R-:W-:Y:S01]  /*4fe80*/  ISETP.LT.AND P4, PT, R250, c[0x0][0x178], !P2 ;  /* 0x00005e00fa007a0c */ /* 0x000fe20005781270 */
[----:B------:R-:W4:Y:S01]  /*4fe90*/  LDL.LU R243, [R1+0x670] ;  /* 0x0006700001f37983 */ /* 0x000f220000300800 */
[----:B------:R-:W-:-:S03]  /*4fea0*/  IADD3 R168, R251, 0x6b, RZ ;  /* 0x0000006bfba87810 */ /* 0x000fc60007ffe0ff */
[----:B------:R-:W4:Y:S01]  /*4feb0*/  LDL.LU R176, [R1+0x4a0] ;  /* 0x0004a00001b07983 */ /* 0x000f220000300800 */
[----:B------:R-:W-:-:S03]  /*4fec0*/  ISETP.GE.AND P0, PT, R168, c[0x0][0x17c], PT ;  /* 0x00005f00a8007a0c */ /* 0x000fc60003f06270 */
[----:B------:R-:W4:Y:S04]  /*4fed0*/  LDL.LU R179, [R1+0xdd4] ;  /* 0x000dd40001b37983 */ /* 0x000f280000300800 */
[----:B---3--:R1:W-:Y:S01]  /*4fee0*/  @P5 STG.E [R170.64], R167 ;  /* 0x000000a7aa005986 */ /* 0x0083e2000c101904 */
[----:B------:R-:W-:-:S03]  /*4fef0*/  ISETP.LT.AND P5, PT, R249, c[0x0][0x178], !P2 ;  /* 0x00005e00f9007a0c */ /* 0x000fc600057a1270 */
[----:B------:R3:W-:Y:S01]  /*4ff00*/  @P6 STG.E [R172.64], R174 ;  /* 0x000000aeac006986 */ /* 0x0007e2000c101904 */
[----:B------:R-:W-:Y:S01]  /*4ff10*/  ISETP.LT.AND P6, PT, R248, c[0x0][0x178], !P2 ;  /* 0x00005e00f8007a0c */ /* 0x000fe200057c1270 */
[C---:B-1----:R-:W-:Y:S01]  /*4ff20*/  IMAD.WIDE R166, R0.reuse, 0x4, R4 ;  /* 0x0000000400a67825 */ /* 0x042fe200078e0204 */
[----:B------:R-:W-:Y:S02]  /*4ff30*/  IADD3 R170, R251, 0x6a, RZ ;  /* 0x0000006afbaa7810 */ /* 0x000fe40007ffe0ff */
[----:B---3--:R-:W-:Y:S02]  /*4ff40*/  IADD3 R174, R0, c[0x0][0x198], RZ ;  /* 0x0000660000ae7a10 */ /* 0x008fe40007ffe0ff */
[----:B--2---:R1:W-:Y:S01]  /*4ff50*/  @P3 STG.E [R166.64], R169 ;  /* 0x000000a9a6003986 */ /* 0x0043e2000c101904 */
        /* <DEDUP_REMOVED lines=8> */
[----:B----4-:R2:W-:Y:S04]  /*4ffe0*/  @P6 STG.E [R172.64], R246 ;  /* 0x000000f6ac006986 */ /* 0x0105e8000c101904 */
        /* <DEDUP_REMOVED lines=19> */
[----:B-1----:R-:W2:Y:S01]  /*50120*/  LDL.LU R177, [R1+0x4a4] ;  /* 0x0004a40001b17983 */ /* 0x002ea20000300800 */
[C---:B------:R-:W-:Y:S01]  /*50130*/  IADD3 R0, R172.reuse, c[0x0][0x198], RZ ;  /* 0x00006600ac007a10 */ /* 0x040fe20007ffe0ff */
[C---:B----4-:R-:W-:Y:S02]  /*50140*/  IMAD.WIDE R166, R172.reuse, 0x4, R4 ;  /* 0x00000004aca67825 */ /* 0x050fe400078e0204 */
[----:B------:R-:W4:Y:S02]  /*50150*/  LDL.LU R174, [R1+0xbe0] ;  /* 0x000be00001ae7983 */ /* 0x000f240000300800 */
[----:B------:R-:W-:-:S02]  /*50160*/  IMAD.WIDE R168, R172, 0x4, R2 ;  /* 0x00000004aca87825 */ /* 0x000fc400078e0202 */
[----:B------:R1:W-:Y:S02]  /*50170*/  @P3 STG.E [R166.64], R243 ;  /* 0x000000f3a6003986 */ /* 0x0003e4000c101904 */
[----:B------:R-:W-:Y:S02]  /*50180*/  IMAD.WIDE R170, R0, 0x4, R164 ;  /* 0x0000000400aa7825 */ /* 0x000fe400078e02a4 */
[----:B------:R1:W-:Y:S01]  /*50190*/  @P1 STG.E [R168.64], R176 ;  /* 0x000000b0a8001986 */ /* 0x0003e2000c101904 */
[----:B------:R-:W-:-:S03]  /*501a0*/  IADD3 R173, R251, 0x6d, RZ ;  /* 0x0000006dfbad7810 */ /* 0x000fc60007ffe0ff */
[----:B------:R-:W4:Y:S01]  /*501b0*/  LDL.LU R241, [R1+0x4b0] ;  /* 0x0004b00001f17983 */ /* 0x000f220000300800 */
[----:B-1----:R-:W-:-:S04]  /*501c0*/  IMAD.WIDE R166, R0, 0x4, R4 ;  /* 0x0000000400a67825 */ /* 0x002fc800078e0204 */
[C---:B------:R-:W-:Y:S01]  /*501d0*/  IMAD.WIDE R168, R0.reuse, 0x4, R6 ;  /* 0x0000000400a87825 */ /* 0x040fe200078e0206 */
[----:B------:R1:W-:Y:S01]  /*501e0*/  @P5 STG.E [R170.64], R179 ;  /* 0x000000b3aa005986 */ /* 0x0003e2000c101904 */
[----:B------:R-:W-:-:S03]  /*501f0*/  IADD3 R172, R0, c[0x0][0x198], RZ ;  /* 0x0000660000ac7a10 */ /* 0x000fc60007ffe0ff */
[----:B------:R-:W4:Y:S04]  /*50200*/  LDL.LU R242, [R1+0xe04] ;  /* 0x000e040001f27983 */ /* 0x000f280000300800 */
[----:B-1----:R-:W4:Y:S04]  /*50210*/  LDL.LU R179, [R1+0xdc4] ;  /* 0x000dc40001b37983 */ /* 0x002f280000300800 */
[----:B---3--:R1:W-:Y:S04]  /*50220*/  @P6 STG.E [R168.64], R247 ;  /* 0x000000f7a8006986 */ /* 0x0083e8000c101904 */
[----:B--2---:R2:W-:Y:S01]  /*50230*/  @P4 STG.E [R166.64], R246 ;  /* 0x000000f6a6004986 */ /* 0x0045e2000c101904 */
[----:B------:R-:W-:-:S03]  /*50240*/  ISETP.GE.AND P4, PT, R173, c[0x0][0x17c], PT ;  /* 0x00005f00ad007a0c */ /* 0x000fc60003f86270 */
[----:B-1----:R-:W3:Y:S04]  /*50250*/  LDL.LU R247, [R1+0xbe4] ;  /* 0x000be40001f77983 */ /* 0x002ee80000300800 */
[----:B--2---:R-:W2:Y:S01]  /*50260*/  LDL.LU R246, [R1+0x4b4] ;  /* 0x0004b40001f67983 */ /* 0x004ea20000300800 */
[----:B------:R-:W-:-:S03]  /*50270*/  IMAD.WIDE R166, R0, 0x4, R2 ;  /* 0x0000000400a67825 */ /* 0x000fc600078e0202 */
[----:B------:R-:W2:Y:S04]  /*50280*/  LDL.LU R0, [R1+0xdc0] ;  /* 0x000dc00001007983 */ /* 0x000ea80000300800 */
[----:B------:R-:W2:Y:S01]  /*50290*/  LDL.LU R173, [R1+0xe00] ;  /* 0x000e000001ad7983 */ /* 0x000ea20000300800 */
[----:B------:R-:W-:Y:S02]  /*502a0*/  ISETP.LT.AND P1, PT, R178, c[0x0][0x178], !P0 ;  /* 0x00005e00b2007a0c */ /* 0x000fe40004721270 */
[----:B------:R-:W-:Y:S02]  /*502b0*/  ISETP.LT.AND P3, PT, R250, c[0x0][0x178], !P2 ;  /* 0x00005e00fa007a0c */ /* 0x000fe40005761270 */
[----:B------:R-:W-:Y:S02]  /*502c0*/  ISETP.LT.AND P5, PT, R249, c[0x0][0x178], !P2 ;  /* 0x00005e00f9007a0c */ /* 0x000fe400057a1270 */
[----:B------:R-:W-:Y:S01]  /*502d0*/  IADD3 R170, R251, 0x6f, RZ ;  /* 0x0000006ffbaa7810 */ /* 0x000fe20007ffe0ff */
[----:B------:R-:W-:Y:S01]  /*502e0*/  IMAD.WIDE R168, R172, 0x4, R164 ;  /* 0x00000004aca87825 */ /* 0x000fe200078e02a4 */
[----:B------:R-:W-:Y:S01]  /*502f0*/  ISETP.LT.AND P6, PT, R248, c[0x0][0x178], !P2 ;  /* 0x00005e00f8007a0c */ /* 0x000fe200057c1270 */
[----:B------:R-:W3:Y:S01]  /*50300*/  LDL.LU R175, [R1+0xe10] ;  /* 0x000e100001af7983 */ /* 0x000ee20000300800 */
[----:B------:R-:W-:Y:S01]  /*50310*/  ISETP.GE.AND P0, PT, R170, c[0x0][0x17c], PT ;  /* 0x00005f00aa007a0c */ /* 0x000fe20003f06270 */
[----:B------:R-:W-:-:S02]  /*50320*/  IMAD.WIDE R170, R172, 0x4, R6 ;  /* 0x00000004acaa7825 */ /* 0x000fc400078e0206 */
[----:B------:R1:W-:Y:S01]  /*50330*/  @P1 STG.E [R166.64], R177 ;  /* 0x000000b1a6001986 */ /* 0x0003e2000c101904 */
[----:B------:R-:W-:-:S03]  /*50340*/  ISETP.LT.AND P2, PT, R178, c[0x0][0x178], !P2 ;  /* 0x00005e00b2007a0c */ /* 0x000fc60005741270 */
[----:B------:R-:W3:Y:S01]  /*50350*/  LDL.LU R240, [R1+0xde0] ;  /* 0x000de00001f07983 */ /* 0x000ee20000300800 */
[----:B------:R-:W-:-:S03]  /*50360*/  ISETP.LT.AND P1, PT, R248, c[0x0][0x178], !P4 ;  /* 0x00005e00f8007a0c */ /* 0x000fc60006721270 */
[----:B------:R-:W3:Y:S01]  /*50370*/  LDL.LU R243, [R1+0xdb0] ;  /* 0x000db00001f37983 */ /* 0x000ee20000300800 */
[----:B-1----:R-:W-:-:S03]  /*50380*/  IMAD.WIDE R166, R172, 0x4, R4 ;  /* 0x00000004aca67825 */ /* 0x002fc600078e0204 */
[----:B------:R-:W3:Y:S04]  /*50390*/  LDL.LU R176, [R1+0x770] ;  /* 0x0007700001b07983 */ /* 0x000ee80000300800 */
[----:B------:R-:W3:Y:S04]  /*503a0*/  LDL.LU R177, [R1+0xe14] ;  /* 0x000e140001b17983 */ /* 0x000ee80000300800 */
[----:B--2---:R1:W-:Y:S01]  /*503b0*/  @P3 STG.E [R168.64], R173 ;  /* 0x000000ada8003986 */ /* 0x0043e2000c101904 */
[----:B------:R-:W-:-:S03]  /*503c0*/  ISETP.LT.AND P3, PT, R249, c[0x0][0x178], !P4 ;  /* 0x00005e00f9007a0c */ /* 0x000fc60006761270 */
[----:B------:R2:W-:Y:S01]  /*503d0*/  @P5 STG.E [R170.64], R0 ;  /* 0x00000000aa005986 */ /* 0x0005e2000c101904 */
[----:B------:R-:W-:-:S03]  /*503e0*/  ISETP.LT.AND P5, PT, R250, c[0x0][0x178], !P4 ;  /* 0x00005e00fa007a0c */ /* 0x000fc600067a1270 */
[----:B----4-:R4:W-:Y:S01]  /*503f0*/  @P6 STG.E [R166.64], R174 ;  /* 0x000000aea6006986 */ /* 0x0109e2000c101904 */
[----:B-1----:R-:W-:Y:S02]  /*50400*/  IADD3 R168, R251, 0x6e, RZ ;  /* 0x0000006efba87810 */ /* 0x002fe40007ffe0ff */
[C---:B--2---:R-:W-:Y:S01]  /*50410*/  IADD3 R0, R172.reuse, c[0x0][0x198], RZ ;  /* 0x00006600ac007a10 */ /* 0x044fe20007ffe0ff */
[----:B------:R-:W-:Y:S01]  /*50420*/  IMAD.WIDE R172, R172, 0x4, R2 ;  /* 0x00000004acac7825 */ /* 0x000fe200078e0202 */
[----:B------:R-:W-:-:S03]  /*50430*/  ISETP.GE.AND P6, PT, R168, c[0x0][0x17c], PT ;  /* 0x00005f00a8007a0c */ /* 0x000fc60003fc6270 */
[C---:B----4-:R-:W-:Y:S01]  /*50440*/  IMAD.WIDE R166, R0.reuse, 0x4, R164 ;  /* 0x0000000400a67825 */ /* 0x050fe200078e02a4 */
[----:B------:R-:W-:Y:S03]  /*50450*/  @P2 STG.E [R172.64], R241 ;  /* 0x000000f1ac002986 */ /* 0x000fe6000c101904 */
[C---:B------:R-:W-:Y:S01]  /*50460*/  IMAD.WIDE R168, R0.reuse, 0x4, R6 ;  /* 0x0000000400a87825 */ /* 0x040fe200078e0206 */
[----:B------:R-:W-:Y:S03]  /*50470*/  @P5 STG.E [R166.64], R242 ;  /* 0x000000f2a6005986 */ /* 0x000fe6000c101904 */
[----:B------:R-:W-:Y:S01]  /*50480*/  IMAD.WIDE R170, R0, 0x4, R4 ;  /* 0x0000000400aa7825 */ /* 0x000fe200078e0204 */
        /* <DEDUP_REMOVED lines=171> */
[----:B------:R-:W-:-:S03]  /*50f40*/  ISETP.LT.AND P3, PT, R178, c[0x0][0x178], !P3 ;  /* 0x00005e00b2007a0c */ /* 0x000fc60005f61270 */
[----:B------:R-:W4:Y:S01]  /*50f50*/  LDL.LU R177, [R1+0xd2c] ;  /* 0x000d2c0001b17983 */ /* 0x000f220000300800 */
[----:B------:R-:W-:-:S03]  /*50f60*/  ISETP.LT.AND P1, PT, R248, c[0x0][0x178], !P2 ;  /* 0x00005e00f8007a0c */ /* 0x000fc60005721270 */
[----:B--2---:R1:W-:Y:S04]  /*50f70*/  @P5 STG.E [R170.64], R167 ;  /* 0x000000a7aa005986 */ /* 0x0043e8000c101904 */
[----:B------:R-:W-:Y:S01]  /*50f80*/  @P4 STG.E [R172.64], R0 ;  /* 0x00000000ac004986 */ /* 0x000fe2000c101904 */
[----:B-1----:R-:W-:-:S05]  /*50f90*/  IMAD.WIDE R166, R174, 0x4, R4 ;  /* 0x00000004aea67825 */ /* 0x002fca00078e0204 */
[----:B---3--:R1:W-:Y:S01]  /*50fa0*/  @P6 STG.E [R166.64], R175 ;  /* 0x000000afa6006986 */ /* 0x0083e2000c101904 */
[----:B------:R-:W-:Y:S02]  /*50fb0*/  ISETP.LT.AND P5, PT, R250, c[0x0][0x178], !P2 ;  /* 0x00005e00fa007a0c */ /* 0x000fe400057a1270 */
[----:B------:R-:W-:Y:S02]  /*50fc0*/  ISETP.LT.AND P4, PT, R249, c[0x0][0x178], !P2 ;  /* 0x00005e00f9007a0c */ /* 0x000fe40005781270 */
[----:B-1----:R-:W-:-:S04]  /*50fd0*/  IADD3 R175, R251, 0x78, RZ ;  /* 0x00000078fbaf7810 */ /* 0x002fc80007ffe0ff */
[----:B------:R-:W-:Y:S02]  /*50fe0*/  ISETP.GE.AND P6, PT, R175, c[0x0][0x17c], PT ;  /* 0x00005f00af007a0c */ /* 0x000fe40003fc6270 */
[----:B------:R-:W2:Y:S01]  /*50ff0*/  LDL.LU R175, [R1+0xd28] ;  /* 0x000d280001af7983 */ /* 0x000ea20000300800 */
[C---:B------:R-:W-:Y:S01]  /*51000*/  IADD3 R0, R174.reuse, c[0x0][0x198], RZ ;  /* 0x00006600ae007a10 */ /* 0x040fe20007ffe0ff */
[----:B------:R-:W-:-:S04]  /*51010*/  IMAD.WIDE R166, R174, 0x4, R2 ;  /* 0x00000004aea67825 */ /* 0x000fc800078e0202 */
[C---:B------:R-:W-:Y:S01]  /*51020*/  IMAD.WIDE R168, R0.reuse, 0x4, R164 ;  /* 0x0000000400a87825 */ /* 0x040fe200078e02a4 */
[----:B------:R-:W-:Y:S03]  /*51030*/  @P3 STG.E [R166.64], R241 ;  /* 0x000000f1a6003986 */ /* 0x000fe6000c101904 */
[----:B------:R-:W-:Y:S01]  /*51040*/  IMAD.WIDE R170, R0, 0x4, R6 ;  /* 0x0000000400aa7825 */ /* 0x000fe200078e0206 */
[----:B------:R-:W-:Y:S01]  /*51050*/  @P5 STG.E [R168.64], R242 ;  /* 0x000000f2a8005986 */ /* 0x000fe2000c101904 */
[----:B------:R-:W-:-:S03]  /*51060*/  ISETP.LT.AND P2, PT, R178, c[0x0][0x178], !P2 ;  /* 0x00005e00b2007a0c */ /* 0x000fc60005741270 */
[----:B------:R1:W-:Y:S01]  /*51070*/  @P4 STG.E [R170.64], R179 ;  /* 0x000000b3aa004986 */ /* 0x0003e2000c101904 */
[----:B------:R-:W-:-:S03]  /*51080*/  IMAD.WIDE R172, R0, 0x4, R4 ;  /* 0x0000000400ac7825 */ /* 0x000fc600078e0204 */
[----:B-1----:R-:W3:Y:S01]  /*51090*/  LDL.LU R179, [R1+0xabc] ;  /* 0x000abc0001b37983 */ /* 0x002ee20000300800 */
[----:B------:R-:W-:-:S03]  /*510a0*/  IMAD.WIDE R166, R0, 0x4, R2 ;  /* 0x0000000400a67825 */ /* 0x000fc600078e0202 */
[----:B------:R1:W-:Y:S04]  /*510b0*/  @P1 STG.E [R172.64], R247 ;  /* 0x000000f7ac001986 */ /* 0x0003e8000c101904 */
[----:B----4-:R4:W-:Y:S04]  /*510c0*/  @P2 STG.E [R166.64], R246 ;  /* 0x000000f6a6002986 */ /* 0x0109e8000c101904 */
[----:B-1----:R-:W3:Y:S04]  /*510d0*/  LDL.LU R247, [R1+0x66c] ;  /* 0x00066c0001f77983 */ /* 0x002ee80000300800 */
[----:B----4-:R-:W4:Y:S01]  /*510e0*/  LDL.LU R246, [R1+0x35c] ;  /* 0x00035c0001f67983 */ /* 0x010f220000300800 */
[----:B------:R-:W-:-:S02]  /*510f0*/  ISETP.LT.AND P3, PT, R250, c[0x0][0x178], !P6 ;  /* 0x00005e00fa007a0c */ /* 0x000fc40007761270 */
[----:B------:R-:W-:Y:S01]  /*51100*/  ISETP.LT.AND P1, PT, R249, c[0x0][0x178], !P6 ;  /* 0x00005e00f9007a0c */ /* 0x000fe20007721270 */
[----:B------:R-:W4:Y:S01]  /*51110*/  LDL.LU R241, [R1+0xdd8] ;  /* 0x000dd80001f17983 */ /* 0x000f220000300800 */
[----:B------:R-:W-:Y:S02]  /*51120*/  IADD3 R174, R0, c[0x0][0x198], RZ ;  /* 0x0000660000ae7a10 */ /* 0x000fe40007ffe0ff */
[----:B------:R-:W-:Y:S01]  /*51130*/  ISETP.LT.AND P5, PT, R248, c[0x0][0x178], !P6 ;  /* 0x00005e00f8007a0c */ /* 0x000fe200077a1270 */
[----:B------:R-:W4:Y:S02]  /*51140*/  LDL.LU R242, [R1+0xd08] ;  /* 0x000d080001f27983 */ /* 0x000f240000300800 */
[----:B------:R-:W-:Y:S01]  /*51150*/  IMAD.WIDE R172, R174, 0x4, R164 ;  /* 0x00000004aeac7825 */ /* 0x000fe200078e02a4 */
[----:B------:R-:W-:-:S03]  /*51160*/  IADD3 R168, R251, 0x7a, RZ ;  /* 0x0000007afba87810 */ /* 0x000fc60007ffe0ff */
[----:B------:R-:W-:Y:S01]  /*51170*/  IMAD.WIDE R170, R174, 0x4, R6 ;  /* 0x00000004aeaa7825 */ /* 0x000fe200078e0206 */
[----:B------:R-:W-:Y:S02]  /*51180*/  ISETP.LT.AND P6, PT, R178, c[0x0][0x178], !P6 ;  /* 0x00005e00b2007a0c */ /* 0x000fe400077c1270 */
[----:B------:R-:W-:Y:S02]  /*51190*/  ISETP.LT.AND P2, PT, R250, c[0x0][0x178], !P0 ;  /* 0x00005e00fa007a0c */ /* 0x000fe40004741270 */
[----:B------:R-:W-:Y:S01]  /*511a0*/  ISETP.GE.AND P4, PT, R168, c[0x0][0x17c], PT ;  /* 0x00005f00a8007a0c */ /* 0x000fe20003f86270 */
[C---:B------:R-:W-:Y:S01]  /*511b0*/  IMAD.WIDE R168, R174.reuse, 0x4, R4 ;  /* 0x00000004aea87825 */ /* 0x040fe200078e0204 */
[----:B------:R-:W-:-:S03]  /*511c0*/  IADD3 R0, R174, c[0x0][0x198], RZ ;  /* 0x00006600ae007a10 */ /* 0x000fc60007ffe0ff */
[----:B------:R-:W-:Y:S01]  /*511d0*/  IMAD.WIDE R166, R174, 0x4, R2 ;  /* 0x00000004aea67825 */ /* 0x000fe200078e0202 */
[----:B--2---:R1:W-:Y:S04]  /*511e0*/  @P3 STG.E [R172.64], R175 ;  /* 0x000000afac003986 */ /* 0x0043e8000c101904 */
[----:B------:R-:W-:Y:S01]  /*511f0*/  @P1 STG.E [R170.64], R240 ;  /* 0x000000f0aa001986 */ /* 0x000fe2000c101904 */
[----:B------:R-:W-:Y:S02]  /*51200*/  ISETP.LT.AND P1, PT, R249, c[0x0][0x178], !P0 ;  /* 0x00005e00f9007a0c */ /* 0x000fe40004721270 */
[----:B------:R-:W-:Y:S01]  /*51210*/  ISETP.LT.AND P3, PT, R248, c[0x0][0x178], !P0 ;  /* 0x00005e00f8007a0c */ /* 0x000fe20004761270 */
[----:B------:R2:W-:Y:S01]  /*51220*/  @P5 STG.E [R168.64], R243 ;  /* 0x000000f3a8005986 */ /* 0x0005e2000c101904 */
[----:B-1----:R-:W-:-:S03]  /*51230*/  IMAD.WIDE R172, R0, 0x4, R164 ;  /* 0x0000000400ac7825 */ /* 0x002fc600078e02a4 */
[----:B------:R1:W-:Y:S01]  /*51240*/  @P6 STG.E [R166.64], R176 ;  /* 0x000000b0a6006986 */ /* 0x0003e2000c101904 */
[----:B------:R-:W-:-:S03]  /*51250*/  ISETP.LT.AND P0, PT, R178, c[0x0][0x178], !P0 ;  /* 0x00005e00b2007a0c */ /* 0x000fc60004701270 */
[----:B--2---:R-:W2:Y:S01]  /*51260*/  LDL.LU R243, [R1+0x678] ;  /* 0x0006780001f37983 */ /* 0x004ea20000300800 */
[----:B------:R-:W-:-:S03]  /*51270*/  IMAD.WIDE R168, R0, 0x4, R6 ;  /* 0x0000000400a87825 */ /* 0x000fc600078e0206 */
[----:B------:R3:W-:Y:S01]  /*51280*/  @P2 STG.E [R172.64], R177 ;  /* 0x000000b1ac002986 */ /* 0x0007e2000c101904 */
[----:B-1----:R-:W-:-:S03]  /*51290*/  IADD3 R166, R251, 0x7b, RZ ;  /* 0x0000007bfba67810 */ /* 0x002fc60007ffe0ff */
[----:B------:R-:W2:Y:S01]  /*512a0*/  LDL.LU R176, [R1+0x4a8] ;  /* 0x0004a80001b07983 */ /* 0x000ea20000300800 */
[----:B------:R-:W-:-:S03]  /*512b0*/  ISETP.GE.AND P2, PT, R166, c[0x0][0x17c], PT ;  /* 0x00005f00a6007a0c */ /* 0x000fc60003f46270 */
[----:B---3--:R1:W-:Y:S01]  /*512c0*/  @P1 STG.E [R168.64], R179 ;  /* 0x000000b3a8001986 */ /* 0x0083e2000c101904 */
[----:B------:R-:W-:-:S03]  /*512d0*/  IMAD.WIDE R166, R0, 0x4, R4 ;  /* 0x0000000400a67825 */ /* 0x000fc600078e0204 */
[----:B------:R-:W3:Y:S04]  /*512e0*/  LDL.LU R177, [R1+0xddc] ;  /* 0x000ddc0001b17983 */ /* 0x000ee80000300800 */
[----:B-1----:R-:W3:Y:S01]  /*512f0*/  LDL.LU R179, [R1+0xd0c] ;  /* 0x000d0c0001b37983 */ /* 0x002ee20000300800 */
[----:B------:R-:W-:-:S03]  /*51300*/  IMAD.WIDE R170, R0, 0x4, R2 ;  /* 0x0000000400aa7825 */ /* 0x000fc600078e0202 */
[----:B------:R1:W-:Y:S04]  /*51310*/  @P3 STG.E [R166.64], R247 ;  /* 0x000000f7a6003986 */ /* 0x0003e8000c101904 */
[----:B----4-:R4:W-:Y:S04]  /*51320*/  @P0 STG.E [R170.64], R246 ;  /* 0x000000f6aa000986 */ /* 0x0109e8000c101904 */
[----:B-1----:R-:W3:Y:S04]  /*51330*/  LDL.LU R247, [R1+0x67c] ;  /* 0x00067c0001f77983 */ /* 0x002ee80000300800 */
[----:B----4-:R-:W3:Y:S01]  /*51340*/  LDL.LU R246, [R1+0x4ac] ;  /* 0x0004ac0001f67983 */ /* 0x010ee20000300800 */
[----:B------:R-:W-:-:S02]  /*51350*/  ISETP.LT.AND P6, PT, R250, c[0x0][0x178], !P4 ;  /* 0x00005e00fa007a0c */ /* 0x000fc400067c1270 */
[----:B------:R-:W-:Y:S01]  /*51360*/  ISETP.LT.AND P5, PT, R249, c[0x0][0x178], !P4 ;  /* 0x00005e00f9007a0c */ /* 0x000fe200067a1270 */
[----:B------:R-:W3:Y:S01]  /*51370*/  LDL.LU R175, [R1+0xdc8] ;  /* 0x000dc80001af7983 */ /* 0x000ee20000300800 */
[----:B------:R-:W-:-:S05]  /*51380*/  IADD3 R174, R0, c[0x0][0x198], RZ ;  /* 0x0000660000ae7a10 */ /* 0x000fca0007ffe0ff */
[----:B------:R-:W-:-:S04]  /*51390*/  IMAD.WIDE R172, R174, 0x4, R164 ;  /* 0x00000004aeac7825 */ /* 0x000fc800078e02a4 */
[----:B------:R-:W-:Y:S01]  /*513a0*/  IMAD.WIDE R168, R174, 0x4, R6 ;  /* 0x00000004aea87825 */ /* 0x000fe200078e0206 */
[----:B------:R-:W-:Y:S01]  /*513b0*/  @P6 STG.E [R172.64], R241 ;  /* 0x000000f1ac006986 */ /* 0x000fe2000c101904 */
[----:B------:R-:W-:Y:S02]  /*513c0*/  ISETP.LT.AND P6, PT, R248, c[0x0][0x178], !P4 ;  /* 0x00005e00f8007a0c */ /* 0x000fe400067c1270 */
[C---:B------:R-:W-:Y:S01]  /*513d0*/  IADD3 R0, R174.reuse, c[0x0][0x198], RZ ;  /* 0x00006600ae007a10 */ /* 0x040fe20007ffe0ff */
[----:B------:R1:W-:Y:S01]  /*513e0*/  @P5 STG.E [R168.64], R242 ;  /* 0x000000f2a8005986 */ /* 0x0003e2000c101904 */
[----:B------:R-:W-:Y:S01]  /*513f0*/  IMAD.WIDE R166, R174, 0x4, R4 ;  /* 0x00000004aea67825 */ /* 0x000fe200078e0204 */
[----:B------:R-:W-:Y:S02]  /*51400*/  ISETP.LT.AND P4, PT, R178, c[0x0][0x178], !P4 ;  /* 0x00005e00b2007a0c */ /* 0x000fe40006781270 */
[----:B------:R-:W-:Y:S02]  /*51410*/  ISETP.LT.AND P5, PT, R250, c[0x0][0x178], !P2 ;  /* 0x00005e00fa007a0c */ /* 0x000fe400057a1270 */
[----:B------:R-:W-:Y:S01]  /*51420*/  ISETP.LT.AND P3, PT, R249, c[0x0][0x178], !P2 ;  /* 0x00005e00f9007a0c */ /* 0x000fe20005761270 */
[----:B-1----:R-:W-:-:S02]  /*51430*/  IMAD.WIDE R168, R174, 0x4, R2 ;  /* 0x00000004aea87825 */ /* 0x002fc400078e0202 */
[----:B------:R-:W3:Y:S01]  /*51440*/  LDL.LU R174, [R1+0xe08] ;  /* 0x000e080001ae7983 */ /* 0x000ee20000300800 */
[----:B------:R-:W-:Y:S01]  /*51450*/  ISETP.LT.AND P1, PT, R248, c[0x0][0x178], !P2 ;  /* 0x00005e00f8007a0c */ /* 0x000fe20005721270 */
[----:B------:R-:W-:Y:S02]  /*51460*/  IMAD.WIDE R170, R0, 0x4, R164 ;  /* 0x0000000400aa7825 */ /* 0x000fe400078e02a4 */
[----:B------:R-:W3:Y:S01]  /*51470*/  LDL.LU R240, [R1+0xbe8] ;  /* 0x000be80001f07983 */ /* 0x000ee20000300800 */
[----:B------:R-:W-:-:S03]  /*51480*/  ISETP.LT.AND P2, PT, R178, c[0x0][0x178], !P2 ;  /* 0x00005e00b2007a0c */ /* 0x000fc60005741270 */
[----:B--2---:R1:W-:Y:S04]  /*51490*/  @P6 STG.E [R166.64], R243 ;  /* 0x000000f3a6006986 */ /* 0x0043e8000c101904 */
[----:B------:R2:W-:Y:S04]  /*514a0*/  @P4 STG.E [R168.64], R176 ;  /* 0x000000b0a8004986 */ /* 0x0005e8000c101904 */
[----:B-1----:R-:W4:Y:S01]  /*514b0*/  LDL.LU R243, [R1+0x4b8] ;  /* 0x0004b80001f37983 */ /* 0x002f220000300800 */
[----:B------:R-:W-:-:S03]  /*514c0*/  IMAD.WIDE R166, R0, 0x4, R6 ;  /* 0x0000000400a67825 */ /* 0x000fc600078e0206 */
[----:B---3--:R1:W-:Y:S01]  /*514d0*/  @P5 STG.E [R170.64], R177 ;  /* 0x000000b1aa005986 */ /* 0x0083e2000c101904 */
[----:B--2---:R-:W-:-:S03]  /*514e0*/  IMAD.WIDE R168, R0, 0x4, R4 ;  /* 0x0000000400a87825 */ /* 0x004fc600078e0204 */
[----:B------:R2:W-:Y:S04]  /*514f0*/  @P3 STG.E [R166.64], R179 ;  /* 0x000000b3a6003986 */ /* 0x0005e8000c101904 */
[----:B-1----:R-:W3:Y:S04]  /*51500*/  LDL.LU R177, [R1+0xe0c] ;  /* 0x000e0c0001b17983 */ /* 0x002ee80000300800 */
[----:B--2---:R-:W2:Y:S01]  /*51510*/  LDL.LU R179, [R1+0xdcc] ;  /* 0x000dcc0001b37983 */ /* 0x004ea20000300800 */
[----:B------:R-:W-:-:S03]  /*51520*/  IMAD.WIDE R166, R0, 0x4, R2 ;  /* 0x0000000400a67825 */ /* 0x000fc600078e0202 */
[----:B------:R1:W-:Y:S04]  /*51530*/  @P1 STG.E [R168.64], R247 ;  /* 0x000000f7a8001986 */ /* 0x0003e8000c101904 */
[----:B------:R1:W-:Y:S04]  /*51540*/  @P2 STG.E [R166.64], R246 ;  /* 0x000000f6a6002986 */ /* 0x0003e8000c101904 */
[----:B-1----:R-:W2:Y:S04]  /*51550*/  LDL.LU R247, [R1+0xbec] ;  /* 0x000bec0001f77983 */ /* 0x002ea80000300800 */
[----:B------:R-:W2:Y:S01]  /*51560*/  LDL.LU R246, [R1+0x4bc] ;  /* 0x0004bc0001f67983 */ /* 0x000ea20000300800 */
[----:B------:R-:W-:-:S02]  /*51570*/  IADD3 R173, R251, 0x7c, RZ ;  /* 0x0000007cfbad7810 */ /* 0x000fc40007ffe0ff */
[----:B------:R-:W-:Y:S01]  /*51580*/  IADD3 R172, R251, 0x7e, RZ ;  /* 0x0000007efbac7810 */ /* 0x000fe20007ffe0ff */
[----:B------:R-:W2:Y:S01]  /*51590*/  LDL.LU R241, [R1+0xe18] ;  /* 0x000e180001f17983 */ /* 0x000ea20000300800 */
[----:B------:R-:W-:Y:S02]  /*515a0*/  ISETP.GE.AND P6, PT, R173, c[0x0][0x17c], PT ;  /* 0x00005f00ad007a0c */ /* 0x000fe40003fc6270 */
[----:B------:R-:W-:Y:S01]  /*515b0*/  ISETP.GE.AND P0, PT, R172, c[0x0][0x17c], PT ;  /* 0x00005f00ac007a0c */ /* 0x000fe20003f06270 */
[----:B------:R-:W2:Y:S01]  /*515c0*/  LDL.LU R242, [R1+0xde8] ;  /* 0x000de80001f27983 */ /* 0x000ea20000300800 */
[----:B------:R-:W-:Y:S02]  /*515d0*/  ISETP.LT.AND P4, PT, R250, c[0x0][0x178], !P6 ;  /* 0x00005e00fa007a0c */ /* 0x000fe40007781270 */
[----:B------:R-:W-:Y:S01]  /*515e0*/  ISETP.LT.AND P5, PT, R249, c[0x0][0x178], !P6 ;  /* 0x00005e00f9007a0c */ /* 0x000fe200077a1270 */
[----:B------:R-:W2:Y:S01]  /*515f0*/  LDL.LU R176, [R1+0xdb8] ;  /* 0x000db80001b07983 */ /* 0x000ea20000300800 */
[----:B------:R-:W-:-:S02]  /*51600*/  IADD3 R172, R0, c[0x0][0x198], RZ ;  /* 0x0000660000ac7a10 */ /* 0x000fc40007ffe0ff */
[----:B------:R-:W-:Y:S02]  /*51610*/  IADD3 R173, R251, 0x7d, RZ ;  /* 0x0000007dfbad7810 */ /* 0x000fe40007ffe0ff */
[----:B------:R-:W-:Y:S01]  /*51620*/  ISETP.LT.AND P1, PT, R248, c[0x0][0x178], !P6 ;  /* 0x00005e00f8007a0c */ /* 0x000fe20007721270 */
[----:B------:R-:W-:Y:S01]  /*51630*/  IMAD.WIDE R168, R172, 0x4, R164 ;  /* 0x00000004aca87825 */ /* 0x000fe200078e02a4 */
[----:B------:R-:W-:-:S03]  /*51640*/  ISETP.LT.AND P6, PT, R178, c[0x0][0x178], !P6 ;  /* 0x00005e00b2007a0c */ /* 0x000fc600077c1270 */
[----:B------:R-:W-:Y:S01]  /*51650*/  IMAD.WIDE R170, R172, 0x4, R6 ;  /* 0x00000004acaa7825 */ /* 0x000fe200078e0206 */
[----:B------:R-:W-:Y:S01]  /*51660*/  ISETP.GE.AND P3, PT, R173, c[0x0][0x17c], PT ;  /* 0x00005f00ad007a0c */ /* 0x000fe20003f66270 */
[----:B------:R1:W-:Y:S04]  /*51670*/  @P4 STG.E [R168.64], R174 ;  /* 0x000000aea8004986 */ /* 0x0003e8000c101904 */
[----:B------:R1:W-:Y:S01]  /*51680*/  @P5 STG.E [R170.64], R175 ;  /* 0x000000afaa005986 */ /* 0x0003e2000c101904 */
[----:B------:R-:W-:Y:S01]  /*51690*/  ISETP.LT.AND P5, PT, R250, c[0x0][0x178], !P3 ;  /* 0x00005e00fa007a0c */ /* 0x000fe20005fa1270 */
[C---:B------:R-:W-:Y:S01]  /*516a0*/  IMAD.WIDE R166, R172.reuse, 0x4, R4 ;  /* 0x00000004aca67825 */ /* 0x040fe200078e0204 */
[----:B------:R-:W-:Y:S02]  /*516b0*/  ISETP.LT.AND P2, PT, R249, c[0x0][0x178], !P3 ;  /* 0x00005e00f9007a0c */ /* 0x000fe40005f41270 */
[C---:B------:R-:W-:Y:S01]  /*516c0*/  IADD3 R0, R172.reuse, c[0x0][0x198], RZ ;  /* 0x00006600ac007a10 */ /* 0x040fe20007ffe0ff */
[----:B-1----:R-:W-:Y:S01]  /*516d0*/  IMAD.WIDE R168, R172, 0x4, R2 ;  /* 0x00000004aca87825 */ /* 0x002fe200078e0202 */
[----:B------:R1:W-:Y:S01]  /*516e0*/  @P1 STG.E [R166.64], R240 ;  /* 0x000000f0a6001986 */ /* 0x0003e2000c101904 */
[----:B------:R-:W-:-:S02]  /*516f0*/  ISETP.LT.AND P4, PT, R248, c[0x0][0x178], !P3 ;  /* 0x00005e00f8007a0c */ /* 0x000fc40005f81270 */
[----:B------:R-:W-:Y:S02]  /*51700*/  IADD3 R170, R251, 0x81, RZ ;  /* 0x00000081fbaa7810 */ /* 0x000fe40007ffe0ff */
[----:B------:R-:W-:Y:S01]  /*51710*/  ISETP.LT.AND P3, PT, R178, c[0x0][0x178], !P3 ;  /* 0x00005e00b2007a0c */ /* 0x000fe20005f61270 */
[----:B-1----:R-:W-:Y:S01]  /*51720*/  IMAD.WIDE R166, R0, 0x4, R164 ;  /* 0x0000000400a67825 */ /* 0x002fe200078e02a4 */
[----:B------:R-:W-:-:S03]  /*51730*/  ISETP.GE.AND P1, PT, R170, c[0x0][0x17c], PT ;  /* 0x00005f00aa007a0c */ /* 0x000fc60003f26270 */
[C---:B------:R-:W-:Y:S01]  /*51740*/  IMAD.WIDE R170, R0.reuse, 0x4, R4 ;  /* 0x0000000400aa7825 */ /* 0x040fe200078e0204 */
[----:B----4-:R1:W-:Y:S03]  /*51750*/  @P6 STG.E [R168.64], R243 ;  /* 0x000000f3a8006986 */ /* 0x0103e6000c101904 */
[C---:B-1----:R-:W-:Y:S01]  /*51760*/  IMAD.WIDE R168, R0.reuse, 0x4, R6 ;  /* 0x0000000400a87825 */ /* 0x042fe200078e0206 */
[----:B---3--:R1:W-:Y:S04]  /*51770*/  @P5 STG.E [R166.64], R177 ;  /* 0x000000b1a6005986 */ /* 0x0083e8000c101904 */
[----:B--2---:R2:W-:Y:S04]  /*51780*/  @P2 STG.E [R168.64], R179 ;  /* 0x000000b3a8002986 */ /* 0x0045e8000c101904 */
[----:B-1----:R-:W3:Y:S04]  /*51790*/  LDL.LU R177, [R1+0x778] ;  /* 0x0007780001b17983 */ /* 0x002ee80000300800 */
[----:B--2---:R-:W2:Y:S01]  /*517a0*/  LDL.LU R179, [R1+0xe1c] ;  /* 0x000e1c0001b37983 */ /* 0x004ea20000300800 */
[----:B------:R-:W-:-:S03]  /*517b0*/  IMAD.WIDE R166, R0, 0x4, R2 ;  /* 0x0000000400a67825 */ /* 0x000fc600078e0202 */
[----:B------:R1:W-:Y:S04]  /*517c0*/  @P4 STG.E [R170.64], R247 ;  /* 0x000000f7aa004986 */ /* 0x0003e8000c101904 */
[----:B------:R-:W4:Y:S04]  /*517d0*/  LDL.LU R243, [R1+0xdec] ;  /* 0x000dec0001f37983 */ /* 0x000f280000300800 */
[----:B-1----:R-:W4:Y:S04]  /*517e0*/  LDL.LU R247, [R1+0xdbc] ;  /* 0x000dbc0001f77983 */ /* 0x002f280000300800 */
[----:B------:R1:W-:Y:S04]  /*517f0*/  @P3 STG.E [R166.64], R246 ;  /* 0x000000f6a6003986 */ /* 0x0003e8000c101904 */
[----:B-1----:R-:W4:Y:S01]  /*51800*/  LDL.LU R246, [R1+0x77c] ;  /* 0x00077c0001f67983 */ /* 0x002f220000300800 */
[----:B------:R-:W-:-:S02]  /*51810*/  ISETP.LT.AND P6, PT, R250, c[0x0][0x178], !P0 ;  /* 0x00005e00fa007a0c */ /* 0x000fc400047c1270 */
[----:B------:R-:W-:Y:S01]  /*51820*/  IADD3 R172, R0, c[0x0][0x198], RZ ;  /* 0x0000660000ac7a10 */ /* 0x000fe20007ffe0ff */
[----:B------:R-:W4:Y:S01]  /*51830*/  LDL.LU R174, [R1+0x850] ;  /* 0x0008500001ae7983 */ /* 0x000f220000300800 */
[----:B------:R-:W-:Y:S02]  /*51840*/  IADD3 R173, R251, 0x7f, RZ ;  /* 0x0000007ffbad7810 */ /* 0x000fe40007ffe0ff */
[----:B------:R-:W-:Y:S01]  /*51850*/  ISETP.LT.AND P5, PT, R249, c[0x0][0x178], !P0 ;  /* 0x00005e00f9007a0c */ /* 0x000fe200047a1270 */
[----:B------:R-:W-:Y:S01]  /*51860*/  IMAD.WIDE R168, R172, 0x4, R164 ;  /* 0x00000004aca87825 */ /* 0x000fe200078e02a4 */
[----:B------:R-:W-:Y:S01]  /*51870*/  ISETP.LT.AND P2, PT, R248, c[0x0][0x178], !P0 ;  /* 0x00005e00f8007a0c */ /* 0x000fe20004741270 */
[----:B------:R-:W4:Y:S01]  /*51880*/  LDL.LU R175, [R1+0x780] ;  /* 0x0007800001af7983 */ /* 0x000f220000300800 */
[----:B------:R-:W-:Y:S02]  /*51890*/  ISETP.GE.AND P4, PT, R173, c[0x0][0x17c], PT ;  /* 0x00005f00ad007a0c */ /* 0x000fe40003f86270 */
[----:B------:R-:W-:Y:S01]  /*518a0*/  ISETP.LT.AND P0, PT, R178, c[0x0][0x178], !P0 ;  /* 0x00005e00b2007a0c */ /* 0x000fe20004701270 */
[----:B------:R1:W-:Y:S01]  /*518b0*/  @P6 STG.E [R168.64], R241 ;  /* 0x000000f1a8006986 */ /* 0x0003e2000c101904 */
[----:B------:R-:W-:Y:S01]  /*518c0*/  ISETP.LT.AND P6, PT, R250, c[0x0][0x178], !P4 ;  /* 0x00005e00fa007a0c */ /* 0x000fe200067c1270 */
[C---:B------:R-:W-:Y:S01]  /*518d0*/  IMAD.WIDE R170, R172.reuse, 0x4, R6 ;  /* 0x00000004acaa7825 */ /* 0x040fe200078e0206 */
[----:B------:R-:W-:-:S03]  /*518e0*/  IADD3 R0, R172, c[0x0][0x198], RZ ;  /* 0x00006600ac007a10 */ /* 0x000fc60007ffe0ff */
[----:B------:R-:W-:Y:S01]  /*518f0*/  IMAD.WIDE R166, R172, 0x4, R4 ;  /* 0x00000004aca67825 */ /* 0x000fe200078e0204 */
[----:B------:R1:W-:Y:S01]  /*51900*/  @P5 STG.E [R170.64], R242 ;  /* 0x000000f2aa005986 */ /* 0x0003e2000c101904 */
[----:B------:R-:W-:Y:S02]  /*51910*/  ISETP.LT.AND P3, PT, R249, c[0x0][0x178], !P4 ;  /* 0x00005e00f9007a0c */ /* 0x000fe40006761270 */
[----:B------:R-:W-:Y:S01]  /*51920*/  ISETP.LT.AND P5, PT, R248, c[0x0][0x178], !P4 ;  /* 0x00005e00f8007a0c */ /* 0x000fe200067a1270 */
[----:B------:R1:W-:Y:S02]  /*51930*/  @P2 STG.E [R166.64], R176 ;  /* 0x000000b0a6002986 */ /* 0x0003e4000c101904 */
[----:B-1----:R-:W-:Y:S02]  /*51940*/  IMAD.WIDE R168, R172, 0x4, R2 ;  /* 0x00000004aca87825 */ /* 0x002fe400078e0202 */
[----:B------:R-:W4:Y:S01]  /*51950*/  LDL.LU R241, [R1+0x1f0] ;  /* 0x0001f00001f17983 */ /* 0x000f220000300800 */
[----:B------:R-:W-:Y:S01]  /*51960*/  IADD3 R170, R251, 0x80, RZ ;  /* 0x00000080fbaa7810 */ /* 0x000fe20007ffe0ff */
[----:B------:R-:W-:-:S02]  /*51970*/  IMAD.WIDE R166, R0, 0x4, R164 ;  /* 0x0000000400a67825 */ /* 0x000fc400078e02a4 */
[----:B------:R-:W4:Y:S01]  /*51980*/  LDL.LU R176, [R1+0x50] ;  /* 0x0000500001b07983 */ /* 0x000f220000300800 */
[----:B------:R-:W-:Y:S02]  /*51990*/  ISETP.LT.AND P4, PT, R178, c[0x0][0x178], !P4 ;  /* 0x00005e00b2007a0c */ /* 0x000fe40006781270 */
[----:B------:R-:W-:Y:S01]  /*519a0*/  ISETP.GE.AND P2, PT, R170, c[0x0][0x17c], PT ;  /* 0x00005f00aa007a0c */ /* 0x000fe20003f46270 */
[C---:B------:R-:W-:Y:S01]  /*519b0*/  IMAD.WIDE R170, R0.reuse, 0x4, R6 ;  /* 0x0000000400aa7825 */ /* 0x040fe200078e0206 */
[----:B---3--:R1:W-:Y:S04]  /*519c0*/  @P0 STG.E [R168.64], R177 ;  /* 0x000000b1a8000986 */ /* 0x0083e8000c101904 */
[----:B--2---:R2:W-:Y:S04]  /*519d0*/  @P6 STG.E [R166.64], R179 ;  /* 0x000000b3a6006986 */ /* 0x0045e8000c101904 */
[----:B-1----:R-:W3:Y:S01]  /*519e0*/  LDL.LU R177, [R1+0x854] ;  /* 0x0008540001b17983 */ /* 0x002ee20000300800 */
[----:B------:R-:W-:-:S03]  /*519f0*/  IMAD.WIDE R168, R0, 0x4, R4 ;  /* 0x0000000400a87825 */ /* 0x000fc600078e0204 */
[----:B--2---:R-:W2:Y:S01]  /*51a00*/  LDL.LU R179, [R1+0x784] ;  /* 0x0007840001b37983 */ /* 0x004ea20000300800 */
[----:B------:R-:W-:-:S03]  /*51a10*/  IMAD.WIDE R166, R0, 0x4, R2 ;  /* 0x0000000400a67825 */ /* 0x000fc600078e0202 */
[----:B----4-:R-:W-:Y:S04]  /*51a20*/  @P3 STG.E [R170.64], R243 ;  /* 0x000000f3aa003986 */ /* 0x010fe8000c101904 */
[----:B------:R1:W-:Y:S04]  /*51a30*/  @P5 STG.E [R168.64], R247 ;  /* 0x000000f7a8005986 */ /* 0x0003e8000c101904 */
[----:B-1----:R-:W4:Y:S04]  /*51a40*/  LDL.LU R247, [R1+0x1f4] ;  /* 0x0001f40001f77983 */ /* 0x002f280000300800 */
[----:B------:R1:W-:Y:S04]  /*51a50*/  @P4 STG.E [R166.64], R246 ;  /* 0x000000f6a6004986 */ /* 0x0003e8000c101904 */
[----:B-1----:R-:W4:Y:S01]  /*51a60*/  LDL.LU R246, [R1+0x54] ;  /* 0x0000540001f67983 */ /* 0x002f220000300800 */
[----:B------:R-:W-:-:S02]  /*51a70*/  ISETP.LT.AND P0, PT, R250, c[0x0][0x178], !P2 ;  /* 0x00005e00fa007a0c */ /* 0x000fc40005701270 */
[C---:B------:R-:W-:Y:S01]  /*51a80*/  ISETP.LT.AND P3, PT, R249.reuse, c[0x0][0x178], !P2 ;  /* 0x00005e00f9007a0c */ /* 0x040fe20005761270 */
[----:B------:R-:W4:Y:S01]  /*51a90*/  LDL.LU R240, [R1+0x950] ;  /* 0x0009500001f07983 */ /* 0x000f220000300800 */
[----:B------:R-:W-:Y:S02]  /*51aa0*/  IADD3 R170, R0, c[0x0][0x198], RZ ;  /* 0x0000660000aa7a10 */ /* 0x000fe40007ffe0ff */
[----:B------:R-:W-:Y:S01]  /*51ab0*/  ISETP.LT.AND P6, PT, R248, c[0x0][0x178], !P2 ;  /* 0x00005e00f8007a0c */ /* 0x000fe200057c1270 */
[----:B------:R-:W4:Y:S01]  /*51ac0*/  LDL.LU R242, [R1+0x840] ;  /* 0x0008400001f27983 */ /* 0x000f220000300800 */
[----:B------:R-:W-:Y:S01]  /*51ad0*/  ISETP.LT.AND P2, PT, R178, c[0x0][0x178], !P2 ;  /* 0x00005e00b2007a0c */ /* 0x000fe20005741270 */
[----:B------:R-:W-:Y:S01]  /*51ae0*/  IMAD.WIDE R166, R170, 0x4, R164 ;  /* 0x00000004aaa67825 */ /* 0x000fe200078e02a4 */
[----:B------:R-:W-:Y:S01]  /*51af0*/  ISETP.LT.AND P4, PT, R250, c[0x0][0x178], !P1 ;  /* 0x00005e00fa007a0c */ /* 0x000fe20004f81270 */
[----:B------:R-:W4:Y:S01]  /*51b00*/  LDL.LU R243, [R1+0x280] ;  /* 0x0002800001f37983 */ /* 0x000f220000300800 */
[----:B------:R-:W-:Y:S01]  /*51b10*/  ISETP.LT.AND P5, PT, R249, c[0x0][0x178], !P1 ;  /* 0x00005e00f9007a0c */ /* 0x000fe20004fa1270 */
[----:B------:R-:W-:Y:S01]  /*51b20*/  IMAD.WIDE R168, R170, 0x4, R6 ;  /* 0x00000004aaa87825 */ /* 0x000fe200078e0206 */
[----:B------:R-:W-:-:S02]  /*51b30*/  IADD3 R171, R251, 0x82, RZ ;  /* 0x00000082fbab7810 */ /* 0x000fc40007ffe0ff */
        /* <DEDUP_REMOVED lines=16> */
[----:B-1----:R-:W3:Y:S04]  /*51c40*/  LDL.LU R177, [R1+0x954] ;  /* 0x0009540001b17983 */ /* 0x002ee80000300800 */
[----:B--2---:R-:W2:Y:S04]  /*51c50*/  LDL.LU R179, [R1+0x844] ;  /* 0x0008440001b37983 */ /* 0x004ea80000300800 */
[----:B----4-:R1:W-:Y:S02]  /*51c60*/  @P3 STG.E [R166.64], R247 ;  /* 0x000000f7a6003986 */ /* 0x0103e4000c101904 */
[----:B-1----:R-:W-:-:S02]  /*51c70*/  IMAD.WIDE R166, R0, 0x4, R2 ;  /* 0x0000000400a67825 */ /* 0x002fc400078e0202 */
[----:B------:R-:W4:Y:S04]  /*51c80*/  LDL.LU R247, [R1+0x284] ;  /* 0x0002840001f77983 */ /* 0x000f280000300800 */
[----:B------:R1:W-:Y:S04]  /*51c90*/  @P2 STG.E [R166.64], R246 ;  /* 0x000000f6a6002986 */ /* 0x0003e8000c101904 */
        /* <DEDUP_REMOVED lines=8> */
[----:B------:R-:W-:Y:S02]  /*51d20*/  IADD3 R170, R251, 0x84, RZ ;  /* 0x00000084fbaa7810 */ /* 0x000fe40007ffe0ff */
        /* <DEDUP_REMOVED lines=10> */
[----:B------:R-:W-:Y:S02]  /*51dd0*/  ISETP.LT.AND P6, PT, R249, c[0x0][0x178], !P1 ;  /* 0x00005e00f9007a0c */ /* 0x000fe40004fc1270 */
[----:B------:R-:W-:Y:S01]  /*51de0*/  ISETP.LT.AND P2, PT, R248, c[0x0][0x178], !P1 ;  /* 0x00005e00f8007a0c */ /* 0x000fe20004f41270 */
[----:B-1----:R-:W4:Y:S01]  /*51df0*/  LDL.LU R173, [R1+0xa70] ;  /* 0x000a700001ad7983 */ /* 0x002f220000300800 */
[C---:B------:R-:W-:Y:S01]  /*51e00*/  IADD3 R172, R174.reuse, c[0x0][0x198], RZ ;  /* 0x00006600aeac7a10 */ /* 0x040fe20007ffe0ff */
[----:B------:R-:W-:Y:S02]  /*51e10*/  IMAD.WIDE R170, R174, 0x4, R2 ;  /* 0x00000004aeaa7825 */ /* 0x000fe400078e0202 */
[----:B------:R-:W4:Y:S02]  /*51e20*/  LDL.LU R243, [R1+0x210] ;  /* 0x0002100001f37983 */ /* 0x000f240000300800 */
[----:B------:R-:W-:-:S04]  /*51e30*/  IMAD.WIDE R166, R172, 0x4, R164 ;  /* 0x00000004aca67825 */ /* 0x000fc800078e02a4 */
[----:B------:R-:W-:Y:S01]  /*51e40*/  IMAD.WIDE R168, R172, 0x4, R6 ;  /* 0x00000004aca87825 */ /* 0x000fe200078e0206 */
[----:B------:R-:W-:Y:S01]  /*51e50*/  @P0 STG.E [R170.64], R176 ;  /* 0x000000b0aa000986 */ /* 0x000fe2000c101904 */
[----:B------:R-:W-:-:S03]  /*51e60*/  ISETP.LT.AND P1, PT, R178, c[0x0][0x178], !P1 ;  /* 0x00005e00b2007a0c */ /* 0x000fc60004f21270 */
[----:B---3--:R1:W-:Y:S04]  /*51e70*/  @P4 STG.E [R166.64], R177 ;  /* 0x000000b1a6004986 */ /* 0x0083e8000c101904 */
[----:B--2---:R2:W-:Y:S04]  /*51e80*/  @P6 STG.E [R168.64], R179 ;  /* 0x000000b3a8006986 */ /* 0x0045e8000c101904 */
[----:B-1----:R-:W3:Y:S01]  /*51e90*/  LDL.LU R177, [R1+0xa74] ;  /* 0x000a740001b17983 */ /* 0x002ee20000300800 */
[----:B------:R-:W-:-:S03]  /*51ea0*/  IMAD.WIDE R166, R172, 0x4, R4 ;  /* 0x00000004aca67825 */ /* 0x000fc600078e0204 */
[----:B--2---:R-:W2:Y:S01]  /*51eb0*/  LDL.LU R179, [R1+0x944] ;  /* 0x0009440001b37983 */ /* 0x004ea20000300800 */
[----:B------:R-:W-:-:S03]  /*51ec0*/  IMAD.WIDE R168, R172, 0x4, R2 ;  /* 0x00000004aca87825 */ /* 0x000fc600078e0202 */
[----:B----4-:R1:W-:Y:S04]  /*51ed0*/  @P2 STG.E [R166.64], R247 ;  /* 0x000000f7a6002986 */ /* 0x0103e8000c101904 */
[----:B-1----:R-:W4:Y:S04]  /*51ee0*/  LDL.LU R247, [R1+0x384] ;  /* 0x0003840001f77983 */ /* 0x002f280000300800 */
[----:B------:R1:W-:Y:S04]  /*51ef0*/  @P1 STG.E [R168.64], R246 ;  /* 0x000000f6a8001986 */ /* 0x0003e8000c101904 */
[----:B------:R-:W4:Y:S04]  /*51f00*/  LDL.LU R176, [R1+0x214] ;  /* 0x0002140001b07983 */ /* 0x000f280000300800 */
[----:B-1----:R-:W4:Y:S01]  /*51f10*/  LDL.LU R246, [R1+0xcb0] ;  /* 0x000cb00001f67983 */ /* 0x002f220000300800 */
[----:B------:R-:W-:-:S02]  /*51f20*/  IADD3 R0, R251, 0x85, RZ ;  /* 0x00000085fb007810 */ /* 0x000fc40007ffe0ff */
[----:B------:R-:W-:Y:S01]  /*51f30*/  ISETP.LT.AND P5, PT, R250, c[0x0][0x178], !P3 ;  /* 0x00005e00fa007a0c */ /* 0x000fe20005fa1270 */
[----:B------:R-:W4:Y:S01]  /*51f40*/  LDL.LU R240, [R1+0x680] ;  /* 0x0006800001f07983 */ /* 0x000f220000300800 */
[----:B------:R-:W-:Y:S02]  /*51f50*/  ISETP.GE.AND P0, PT, R0, c[0x0][0x17c], PT ;  /* 0x00005f0000007a0c */ /* 0x000fe40003f06270 */
[----:B------:R-:W-:Y:S01]  /*51f60*/  IADD3 R0, R172, c[0x0][0x198], RZ ;  /* 0x00006600ac007a10 */ /* 0x000fe20007ffe0ff */
[----:B------:R-:W4:Y:S01]  /*51f70*/  LDL.LU R242, [R1+0x2a0] ;  /* 0x0002a00001f27983 */ /* 0x000f220000300800 */
[----:B------:R-:W-:Y:S02]  /*51f80*/  ISETP.LT.AND P6, PT, R249, c[0x0][0x178], !P3 ;  /* 0x00005e00f9007a0c */ /* 0x000fe40005fc1270 */
[----:B------:R-:W-:Y:S01]  /*51f90*/  ISETP.LT.AND P4, PT, R248, c[0x0][0x178], !P3 ;  /* 0x00005e00f8007a0c */ /* 0x000fe20005f81270 */
[----:B------:R-:W-:Y:S01]  /*51fa0*/  IMAD.WIDE R170, R0, 0x4, R164 ;  /* 0x0000000400aa7825 */ /* 0x000fe200078e02a4 */
[----:B------:R-:W-:-:S02]  /*51fb0*/  ISETP.LT.AND P3, PT, R178, c[0x0][0x178], !P3 ;  /* 0x00005e00b2007a0c */ /* 0x000fc40005f61270 */
[----:B------:R-:W-:Y:S01]  /*51fc0*/  ISETP.LT.AND P2, PT, R250, c[0x0][0x178], !P0 ;  /* 0x00005e00fa007a0c */ /* 0x000fe20004741270 */
[C---:B------:R-:W-:Y:S01]  /*51fd0*/  IMAD.WIDE R168, R0.reuse, 0x4, R6 ;  /* 0x0000000400a87825 */ /* 0x040fe200078e0206 */
[----:B------:R-:W-:-:S03]  /*51fe0*/  IADD3 R172, R0, c[0x0][0x198], RZ ;  /* 0x0000660000ac7a10 */ /* 0x000fc60007ffe0ff */
[----:B------:R-:W-:Y:S01]  /*51ff0*/  IMAD.WIDE R166, R0, 0x4, R4 ;  /* 0x0000000400a67825 */ /* 0x000fe200078e0204 */
[----:B------:R1:W-:Y:S01]  /*52000*/  @P5 STG.E [R170.64], R173 ;  /* 0x000000adaa005986 */ /* 0x0003e2000c101904 */
[----:B------:R-:W-:-:S03]  /*52010*/  ISETP.LT.AND P5, PT, R249, c[0x0][0x178], !P0 ;  /* 0x00005e00f9007a0c */ /* 0x000fc600047a1270 */
[----:B------:R1:W-:Y:S01]  /*52020*/  @P6 STG.E [R168.64], R175 ;  /* 0x000000afa8006986 */ /* 0x0003e2000c101904 */
[----:B------:R-:W-:-:S03]  /*52030*/  ISETP.LT.AND P6, PT, R248, c[0x0][0x178], !P0 ;  /* 0x00005e00f8007a0c */ /* 0x000fc600047c1270 */
[----:B------:R1:W-:Y:S02]  /*52040*/  @P4 STG.E [R166.64], R241 ;  /* 0x000000f1a6004986 */ /* 0x0003e4000c101904 */
[----:B-1----:R-:W-:-:S04]  /*52050*/  IADD3 R170, R251, 0x86, RZ ;  /* 0x00000086fbaa7810 */ /* 0x002fc80007ffe0ff */
[----:B------:R-:W-:Y:S01]  /*52060*/  ISETP.GE.AND P1, PT, R170, c[0x0][0x17c], PT ;  /* 0x00005f00aa007a0c */ /* 0x000fe20003f26270 */
[----:B------:R-:W-:-:S04]  /*52070*/  IMAD.WIDE R168, R172, 0x4, R164 ;  /* 0x00000004aca87825 */ /* 0x000fc800078e02a4 */
[----:B------:R-:W-:-:S04]  /*52080*/  IMAD.WIDE R166, R0, 0x4, R2 ;  /* 0x0000000400a67825 */ /* 0x000fc800078e0202 */
[----:B------:R-:W-:Y:S01]  /*52090*/  IMAD.WIDE R170, R172, 0x4, R6 ;  /* 0x00000004acaa7825 */ /* 0x000fe200078e0206 */
[----:B------:R1:W-:Y:S01]  /*520a0*/  @P3 STG.E [R166.64], R243 ;  /* 0x000000f3a6003986 */ /* 0x0003e2000c101904 */
[----:B------:R-:W-:Y:S02]  /*520b0*/  ISETP.LT.AND P0, PT, R178, c[0x0][0x178], !P0 ;  /* 0x00005e00b2007a0c */ /* 0x000fe40004701270 */
[----:B------:R-:W-:Y:S02]  /*520c0*/  IADD3 R173, R251, 0x87, RZ ;  /* 0x00000087fbad7810 */ /* 0x000fe40007ffe0ff */
[C---:B------:R-:W-:Y:S02]  /*520d0*/  IADD3 R0, R172.reuse, c[0x0][0x198], RZ ;  /* 0x00006600ac007a10 */ /* 0x040fe40007ffe0ff */
[----:B------:R-:W-:Y:S01]  /*520e0*/  ISETP.GE.AND P4, PT, R173, c[0x0][0x17c], PT ;  /* 0x00005f00ad007a0c */ /* 0x000fe20003f86270 */
[----:B-1----:R-:W-:-:S04]  /*520f0*/  IMAD.WIDE R166, R172, 0x4, R4 ;  /* 0x00000004aca67825 */ /* 0x002fc800078e0204 */
[----:B------:R-:W-:Y:S01]  /*52100*/  IMAD.WIDE R172, R172, 0x4, R2 ;  /* 0x00000004acac7825 */ /* 0x000fe200078e0202 */
[----:B---3--:R1:W-:Y:S04]  /*52110*/  @P2 STG.E [R168.64], R177 ;  /* 0x000000b1a8002986 */ /* 0x0083e8000c101904 */
[----:B--2---:R2:W-:Y:S01]  /*52120*/  @P5 STG.E [R170.64], R179 ;  /* 0x000000b3aa005986 */ /* 0x0045e2000c101904 */
[----:B------:R-:W-:-:S03]  /*52130*/  ISETP.LT.AND P5, PT, R250, c[0x0][0x178], !P1 ;  /* 0x00005e00fa007a0c */ /* 0x000fc60004fa1270 */
[----:B-1----:R-:W3:Y:S04]  /*52140*/  LDL.LU R177, [R1+0xcb4] ;  /* 0x000cb40001b17983 */ /* 0x002ee80000300800 */
[----:B------:R-:W3:Y:S04]  /*52150*/  LDL.LU R243, [R1+0xa64] ;  /* 0x000a640001f37983 */ /* 0x000ee80000300800 */
[----:B--2---:R-:W2:Y:S04]  /*52160*/  LDL.LU R179, [R1+0x684] ;  /* 0x0006840001b37983 */ /* 0x004ea80000300800 */
[----:B----4-:R1:W-:Y:S04]  /*52170*/  @P6 STG.E [R166.64], R247 ;  /* 0x000000f7a6006986 */ /* 0x0103e8000c101904 */
[----:B------:R4:W-:Y:S01]  /*52180*/  @P0 STG.E [R172.64], R176 ;  /* 0x000000b0ac000986 */ /* 0x0009e2000c101904 */
[----:B-1----:R-:W-:-:S03]  /*52190*/  IMAD.WIDE R166, R0, 0x4, R164 ;  /* 0x0000000400a67825 */ /* 0x002fc600078e02a4 */
[----:B------:R-:W2:Y:S04]  /*521a0*/  LDL.LU R247, [R1+0x2a4] ;  /* 0x0002a40001f77983 */ /* 0x000ea80000300800 */
[----:B------:R-:W2:Y:S04]  /*521b0*/  LDL.LU R174, [R1+0xbb0] ;  /* 0x000bb00001ae7983 */ /* 0x000ea80000300800 */
[----:B------:R-:W2:Y:S04]  /*521c0*/  LDL.LU R175, [R1+0x690] ;  /* 0x0006900001af7983 */ /* 0x000ea80000300800 */
[----:B------:R-:W2:Y:S04]  /*521d0*/  LDL.LU R241, [R1+0x3a0] ;  /* 0x0003a00001f17983 */ /* 0x000ea80000300800 */
[----:B----4-:R-:W4:Y:S04]  /*521e0*/  LDL.LU R176, [R1+0xe84] ;  /* 0x000e840001b07983 */ /* 0x010f280000300800 */
        /* <DEDUP_REMOVED lines=11> */
[----:B--2---:R-:W-:Y:S04]  /*522a0*/  @P3 STG.E [R168.64], R167 ;  /* 0x000000a7a8003986 */ /* 0x004fe8000c101904 */
[----:B------:R-:W-:Y:S04]  /*522b0*/  @P2 STG.E [R170.64], R240 ;  /* 0x000000f0aa002986 */ /* 0x000fe8000c101904 */
[----:B------:R1:W-:Y:S01]  /*522c0*/  @P1 STG.E [R172.64], R242 ;  /* 0x000000f2ac001986 */ /* 0x0003e2000c101904 */
[----:B------:R-:W-:-:S03]  /*522d0*/  ISETP.LT.AND P2, PT, R250, c[0x0][0x178], !P4 ;  /* 0x00005e00fa007a0c */ /* 0x000fc60006741270 */
[----:B-1----:R-:W2:Y:S01]  /*522e0*/  LDL.LU R173, [R1+0xe80] ;  /* 0x000e800001ad7983 */ /* 0x002ea20000300800 */
[----:B------:R-:W-:Y:S02]  /*522f0*/  IADD3 R172, R0, c[0x0][0x198], RZ ;  /* 0x0000660000ac7a10 */ /* 0x000fe40007ffe0ff */
[----:B------:R-:W-:Y:S02]  /*52300*/  ISETP.LT.AND P3, PT, R249, c[0x0][0x178], !P4 ;  /* 0x00005e00f9007a0c */ /* 0x000fe40006761270 */
[----:B------:R-:W-:Y:S01]  /*52310*/  ISETP.LT.AND P1, PT, R248, c[0x0][0x178], !P4 ;  /* 0x00005e00f8007a0c */ /* 0x000fe20006721270 */
[----:B------:R-:W-:Y:S01]  /*52320*/  IMAD.WIDE R170, R172, 0x4, R164 ;  /* 0x00000004acaa7825 */ /* 0x000fe200078e02a4 */
[----:B------:R-:W-:-:S03]  /*52330*/  ISETP.LT.AND P4, PT, R178, c[0x0][0x178], !P4 ;  /* 0x00005e00b2007a0c */ /* 0x000fc60006781270 */
[C---:B------:R-:W-:Y:S01]  /*52340*/  IMAD.WIDE R166, R172.reuse, 0x4, R6 ;  /* 0x00000004aca67825 */ /* 0x040fe200078e0206 */
[----:B---3--:R1:W-:Y:S03]  /*52350*/  @P2 STG.E [R170.64], R177 ;  /* 0x000000b1aa002986 */ /* 0x0083e6000c101904 */
[C---:B------:R-:W-:Y:S02]  /*52360*/  IMAD.WIDE R168, R172.reuse, 0x4, R4 ;  /* 0x00000004aca87825 */ /* 0x040fe400078e0204 */
[----:B------:R-:W-:Y:S04]  /*52370*/  @P3 STG.E [R166.64], R243 ;  /* 0x000000f3a6003986 */ /* 0x000fe8000c101904 */
[----:B-1----:R-:W3:Y:S01]  /*52380*/  LDL.LU R177, [R1+0xbb4] ;  /* 0x000bb40001b17983 */ /* 0x002ee20000300800 */
[----:B------:R-:W-:-:S03]  /*52390*/  IMAD.WIDE R170, R172, 0x4, R2 ;  /* 0x00000004acaa7825 */ /* 0x000fc600078e0202 */
[----:B------:R1:W-:Y:S04]  /*523a0*/  @P1 STG.E [R168.64], R179 ;  /* 0x000000b3a8001986 */ /* 0x0003e8000c101904 */
[----:B------:R4:W-:Y:S04]  /*523b0*/  @P4 STG.E [R170.64], R247 ;  /* 0x000000f7aa004986 */ /* 0x0009e8000c101904 */
[----:B-1----:R-:W3:Y:S04]  /*523c0*/  LDL.LU R179, [R1+0x694] ;  /* 0x0006940001b37983 */ /* 0x002ee80000300800 */
[----:B----4-:R-:W4:Y:S01]  /*523d0*/  LDL.LU R247, [R1+0x3a4] ;  /* 0x0003a40001f77983 */ /* 0x010f220000300800 */
[----:B------:R-:W-:-:S02]  /*523e0*/  IADD3 R0, R251, 0x89, RZ ;  /* 0x00000089fb007810 */ /* 0x000fc40007ffe0ff */
[----:B------:R-:W-:Y:S01]  /*523f0*/  ISETP.LT.AND P5, PT, R250, c[0x0][0x178], !P6 ;  /* 0x00005e00fa007a0c */ /* 0x000fe200077a1270 */
[----:B------:R-:W4:Y:S01]  /*52400*/  LDL.LU R240, [R1+0xeb0] ;  /* 0x000eb00001f07983 */ /* 0x000f220000300800 */
[----:B------:R-:W-:Y:S02]  /*52410*/  ISETP.GE.AND P0, PT, R0, c[0x0][0x17c], PT ;  /* 0x00005f0000007a0c */ /* 0x000fe40003f06270 */
[----:B------:R-:W-:Y:S01]  /*52420*/  IADD3 R0, R172, c[0x0][0x198], RZ ;  /* 0x00006600ac007a10 */ /* 0x000fe20007ffe0ff */
[----:B------:R-:W4:Y:S04]  /*52430*/  LDL.LU R242, [R1+0xe40] ;  /* 0x000e400001f27983 */ /* 0x000f280000300800 */
[----:B------:R-:W-:Y:S01]  /*52440*/  IMAD.WIDE R166, R0, 0x4, R164 ;  /* 0x0000000400a67825 */ /* 0x000fe200078e02a4 */
[----:B------:R-:W-:Y:S01]  /*52450*/  ISETP.LT.AND P1, PT, R249, c[0x0][0x178], !P6 ;  /* 0x00005e00f9007a0c */ /* 0x000fe20007721270 */
[----:B------:R-:W4:Y:S01]  /*52460*/  LDL.LU R243, [R1+0xba0] ;  /* 0x000ba00001f37983 */ /* 0x000f220000300800 */
[----:B------:R-:W-:-:S02]  /*52470*/  ISETP.LT.AND P3, PT, R248, c[0x0][0x178], !P6 ;  /* 0x00005e00f8007a0c */ /* 0x000fc40007761270 */
[----:B------:R-:W-:Y:S01]  /*52480*/  IADD3 R170, R251, 0x8a, RZ ;  /* 0x0000008afbaa7810 */ /* 0x000fe20007ffe0ff */
[----:B------:R-:W-:Y:S01]  /*52490*/  IMAD.WIDE R168, R0, 0x4, R6 ;  /* 0x0000000400a87825 */ /* 0x000fe200078e0206 */
[----:B------:R-:W-:Y:S02]  /*524a0*/  ISETP.LT.AND P4, PT, R249, c[0x0][0x178], !P0 ;  /* 0x00005e00f9007a0c */ /* 0x000fe40004781270 */
[----:B------:R-:W-:Y:S01]  /*524b0*/  ISETP.GE.AND P2, PT, R170, c[0x0][0x17c], PT ;  /* 0x00005f00aa007a0c */ /* 0x000fe20003f46270 */
[C---:B------:R-:W-:Y:S01]  /*524c0*/  IMAD.WIDE R170, R0.reuse, 0x4, R2 ;  /* 0x0000000400aa7825 */ /* 0x040fe200078e0202 */
[----:B------:R-:W-:Y:S01]  /*524d0*/  IADD3 R172, R0, c[0x0][0x198], RZ ;  /* 0x0000660000ac7a10 */ /* 0x000fe20007ffe0ff */
[----:B--2---:R1:W-:Y:S01]  /*524e0*/  @P5 STG.E [R166.64], R173 ;  /* 0x000000ada6005986 */ /* 0x0043e2000c101904 */
[----:B------:R-:W-:Y:S02]  /*524f0*/  ISETP.LT.AND P5, PT, R178, c[0x0][0x178], !P6 ;  /* 0x00005e00b2007a0c */ /* 0x000fe400077a1270 */
[----:B------:R-:W-:Y:S01]  /*52500*/  ISETP.LT.AND P6, PT, R250, c[0x0][0x178], !P0 ;  /* 0x00005e00fa007a0c */ /* 0x000fe200047c1270 */
[----:B------:R2:W-:Y:S01]  /*52510*/  @P1 STG.E [R168.64], R174 ;  /* 0x000000aea8001986 */ /* 0x0005e2000c101904 */
[----:B-1----:R-:W-:-:S04]  /*52520*/  IMAD.WIDE R166, R0, 0x4, R4 ;  /* 0x0000000400a67825 */ /* 0x002fc800078e0204 */
[----:B--2---:R-:W-:Y:S01]  /*52530*/  IMAD.WIDE R168, R172, 0x4, R164 ;  /* 0x00000004aca87825 */ /* 0x004fe200078e02a4 */
[----:B------:R1:W-:Y:S04]  /*52540*/  @P3 STG.E [R166.64], R175 ;  /* 0x000000afa6003986 */ /* 0x0003e8000c101904 */
[----:B------:R-:W-:Y:S01]  /*52550*/  @P5 STG.E [R170.64], R241 ;  /* 0x000000f1aa005986 */ /* 0x000fe2000c101904 */
[----:B------:R-:W-:-:S03]  /*52560*/  ISETP.LT.AND P5, PT, R248, c[0x0][0x178], !P0 ;  /* 0x00005e00f8007a0c */ /* 0x000fc600047a1270 */
[----:B------:R2:W-:Y:S01]  /*52570*/  @P6 STG.E [R168.64], R176 ;  /* 0x000000b0a8006986 */ /* 0x0005e2000c101904 */
[----:B-1----:R-:W-:Y:S01]  /*52580*/  IMAD.WIDE R166, R172, 0x4, R6 ;  /* 0x00000004aca67825 */ /* 0x002fe200078e0206 */
[----:B------:R-:W-:-:S04]  /*52590*/  ISETP.LT.AND P0, PT, R178, c[0x0][0x178], !P0 ;  /* 0x00005e00b2007a0c */ /* 0x000fc80004701270 */
[----:B---3--:R1:W-:Y:S04]  /*525a0*/  @P4 STG.E [R166.64], R177 ;  /* 0x000000b1a6004986 */ /* 0x0083e8000c101904 */
[----:B--2---:R-:W2:Y:S01]  /*525b0*/  LDL.LU R176, [R1+0x4c0] ;  /* 0x0004c00001b07983 */ /* 0x004ea20000300800 */
[----:B------:R-:W-:-:S03]  /*525c0*/  IMAD.WIDE R168, R172, 0x4, R2 ;  /* 0x00000004aca87825 */ /* 0x000fc600078e0202 */
[----:B-1----:R-:W3:Y:S01]  /*525d0*/  LDL.LU R177, [R1+0xeb4] ;  /* 0x000eb40001b17983 */ /* 0x002ee20000300800 */
[----:B------:R-:W-:-:S03]  /*525e0*/  IMAD.WIDE R166, R172, 0x4, R4 ;  /* 0x00000004aca67825 */ /* 0x000fc600078e0204 */
[----:B------:R-:W3:Y:S04]  /*525f0*/  LDL.LU R241, [R1+0xe44] ;  /* 0x000e440001f17983 */ /* 0x000ee80000300800 */
[----:B------:R1:W-:Y:S04]  /*52600*/  @P5 STG.E [R166.64], R179 ;  /* 0x000000b3a6005986 */ /* 0x0003e8000c101904 */
[----:B----4-:R4:W-:Y:S04]  /*52610*/  @P0 STG.E [R168.64], R247 ;  /* 0x000000f7a8000986 */ /* 0x0109e8000c101904 */
[----:B-1----:R-:W3:Y:S04]  /*52620*/  LDL.LU R179, [R1+0xba4] ;  /* 0x000ba40001b37983 */ /* 0x002ee80000300800 */
[----:B----4-:R-:W4:Y:S01]  /*52630*/  LDL.LU R247, [R1+0x4c4] ;  /* 0x0004c40001f77983 */ /* 0x010f220000300800 */
[----:B------:R-:W-:-:S02]  /*52640*/  ISETP.LT.AND P1, PT, R250, c[0x0][0x178], !P2 ;  /* 0x00005e00fa007a0c */ /* 0x000fc40005721270 */
[----:B------:R-:W-:Y:S01]  /*52650*/  ISETP.LT.AND P3, PT, R249, c[0x0][0x178], !P2 ;  /* 0x00005e00f9007a0c */ /* 0x000fe20005761270 */
[----:B------:R-:W4:Y:S01]  /*52660*/  LDL.LU R174, [R1+0xed0] ;  /* 0x000ed00001ae7983 */ /* 0x000f220000300800 */
[C---:B------:R-:W-:Y:S02]  /*52670*/  IADD3 R170, R251.reuse, 0x8b, RZ ;  /* 0x0000008bfbaa7810 */ /* 0x040fe40007ffe0ff */
[----:B------:R-:W-:Y:S02]  /*52680*/  ISETP.LT.AND P6, PT, R248, c[0x0][0x178], !P2 ;  /* 0x00005e00f8007a0c */ /* 0x000fe400057c1270 */
[----:B------:R-:W-:Y:S02]  /*52690*/  IADD3 R0, R172, c[0x0][0x198], RZ ;  /* 0x00006600ac007a10 */ /* 0x000fe40007ffe0ff */
[----:B------:R-:W-:Y:S02]  /*526a0*/  IADD3 R171, R251, 0x8c, RZ ;  /* 0x0000008cfbab7810 */ /* 0x000fe40007ffe0ff */
[----:B------:R-:W-:Y:S01]  /*526b0*/  ISETP.GE.AND P4, PT, R170, c[0x0][0x17c], PT ;  /* 0x00005f00aa007a0c */ /* 0x000fe20003f86270 */
[----:B------:R-:W-:Y:S01]  /*526c0*/  IMAD.WIDE R166, R0, 0x4, R164 ;  /* 0x0000000400a67825 */ /* 0x000fe200078e02a4 */
[----:B------:R-:W-:-:S02]  /*526d0*/  ISETP.LT.AND P2, PT, R178, c[0x0][0x178], !P2 ;  /* 0x00005e00b2007a0c */ /* 0x000fc40005741270 */
[----:B------:R-:W-:Y:S01]  /*526e0*/  ISETP.GE.AND P5, PT, R171, c[0x0][0x17c], PT ;  /* 0x00005f00ab007a0c */ /* 0x000fe20003fa6270 */
[----:B------:R-:W-:Y:S01]  /*526f0*/  IMAD.WIDE R168, R0, 0x4, R6 ;  /* 0x0000000400a87825 */ /* 0x000fe200078e0206 */
[----:B------:R-:W-:-:S03]  /*52700*/  ISETP.LT.AND P0, PT, R250, c[0x0][0x178], !P4 ;  /* 0x00005e00fa007a0c */ /* 0x000fc60006701270 */
[C---:B------:R-:W-:Y:S01]  /*52710*/  IMAD.WIDE R170, R0.reuse, 0x4, R4 ;  /* 0x0000000400aa7825 */ /* 0x040fe200078e0204 */
[----:B------:R1:W-:Y:S01]  /*52720*/  @P1 STG.E [R166.64], R240 ;  /* 0x000000f0a6001986 */ /* 0x0003e2000c101904 */
[----:B------:R-:W-:Y:S02]  /*52730*/  IADD3 R172, R0, c[0x0][0x198], RZ ;  /* 0x0000660000ac7a10 */ /* 0x000fe40007ffe0ff */
[----:B------:R-:W-:Y:S01]  /*52740*/  ISETP.LT.AND P1, PT, R249, c[0x0][0x178], !P4 ;  /* 0x00005e00f9007a0c */ /* 0x000fe20006721270 */
[----:B------:R1:W-:Y:S04]  /*52750*/  @P3 STG.E [R168.64], R242 ;  /* 0x000000f2a8003986 */ /* 0x0003e8000c101904 */
[----:B------:R1:W-:Y:S01]  /*52760*/  @P6 STG.E [R170.64], R243 ;  /* 0x000000f3aa006986 */ /* 0x0003e2000c101904 */
[----:B------:R-:W-:Y:S01]  /*52770*/  ISETP.LT.AND P6, PT, R248, c[0x0][0x178], !P4 ;  /* 0x00005e00f8007a0c */ /* 0x000fe200067c1270 */
[----:B-1----:R-:W-:-:S02]  /*52780*/  IMAD.WIDE R166, R0, 0x4, R2 ;  /* 0x0000000400a67825 */ /* 0x002fc400078e0202 */
[----:B------:R-:W4:Y:S02]  /*52790*/  LDL.LU R242, [R1+0xea0] ;  /* 0x000ea00001f27983 */ /* 0x000f240000300800 */
[----:B------:R-:W-:Y:S01]  /*527a0*/  IMAD.WIDE R168, R172, 0x4, R164 ;  /* 0x00000004aca87825 */ /* 0x000fe200078e02a4 */
[----:B------:R-:W-:Y:S01]  /*527b0*/  ISETP.LT.AND P4, PT, R178, c[0x0][0x178], !P4 ;  /* 0x00005e00b2007a0c */ /* 0x000fe20006781270 */
[----:B------:R-:W4:Y:S01]  /*527c0*/  LDL.LU R243, [R1+0xcc0] ;  /* 0x000cc00001f37983 */ /* 0x000f220000300800 */
[----:B------:R-:W-:-:S04]  /*527d0*/  IADD3 R170, R251, 0x8d, RZ ;  /* 0x0000008dfbaa7810 */ /* 0x000fc80007ffe0ff */
[----:B------:R-:W-:Y:S01]  /*527e0*/  ISETP.GE.AND P3, PT, R170, c[0x0][0x17c], PT ;  /* 0x00005f00aa007a0c */ /* 0x000fe20003f66270 */
[C---:B------:R-:W-:Y:S01]  /*527f0*/  IMAD.WIDE R170, R172.reuse, 0x4, R2 ;  /* 0x00000004acaa7825 */ /* 0x040fe200078e0202 */
[----:B--2---:R1:W-:Y:S04]  /*52800*/  @P2 STG.E [R166.64], R176 ;  /* 0x000000b0a6002986 */ /* 0x0043e8000c101904 */
[----:B---3--:R2:W-:Y:S04]  /*52810*/  @P0 STG.E [R168.64], R177 ;  /* 0x000000b1a8000986 */ /* 0x0085e8000c101904 */
[----:B-1----:R-:W3:Y:S01]  /*52820*/  LDL.LU R176, [R1+0x4d0] ;  /* 0x0004d00001b07983 */ /* 0x002ee20000300800 */
[----:B------:R-:W-:-:S03]  /*52830*/  IMAD.WIDE R166, R172, 0x4, R6 ;  /* 0x00000004aca67825 */ /* 0x000fc600078e0206 */
[----:B--2---:R-:W2:Y:S01]  /*52840*/  LDL.LU R177, [R1+0xed4] ;  /* 0x000ed40001b17983 */ /* 0x004ea20000300800 */
[----:B------:R-:W-:-:S03]  /*52850*/  IMAD.WIDE R168, R172, 0x4, R4 ;  /* 0x00000004aca87825 */ /* 0x000fc600078e0204 */
[----:B------:R-:W-:Y:S04]  /*52860*/  @P1 STG.E [R166.64], R241 ;  /* 0x000000f1a6001986 */ /* 0x000fe8000c101904 */
[----:B------:R1:W-:Y:S04]  /*52870*/  @P6 STG.E [R168.64], R179 ;  /* 0x000000b3a8006986 */ /* 0x0003e8000c101904 */
[----:B----4-:R4:W-:Y:S04]  /*52880*/  @P4 STG.E [R170.64], R247 ;  /* 0x000000f7aa004986 */ /* 0x0109e8000c101904 */
[----:B-1----:R-:W2:Y:S04]  /*52890*/  LDL.LU R179, [R1+0xea4] ;  /* 0x000ea40001b37983 */ /* 0x002ea80000300800 */
[----:B------:R-:W2:Y:S04]  /*528a0*/  LDL.LU R175, [R1+0xcc4] ;  /* 0x000cc40001af7983 */ /* 0x000ea80000300800 */
[----:B----4-:R-:W4:Y:S01]  /*528b0*/  LDL.LU R247, [R1+0x4d4] ;  /* 0x0004d40001f77983 */ /* 0x010f220000300800 */
[----:B------:R-:W-:-:S02]  /*528c0*/  IADD3 R0, R251, 0x8e, RZ ;  /* 0x0000008efb007810 */ /* 0x000fc40007ffe0ff */
[----:B------:R-:W-:Y:S01]  /*528d0*/  ISETP.LT.AND P0, PT, R250, c[0x0][0x178], !P5 ;  /* 0x00005e00fa007a0c */ /* 0x000fe20006f01270 */
[----:B------:R-:W4:Y:S01]  /*528e0*/  LDL.LU R240, [R1+0xee0] ;  /* 0x000ee00001f07983 */ /* 0x000f220000300800 */
[----:B------:R-:W-:Y:S02]  /*528f0*/  ISETP.GE.AND P2, PT, R0, c[0x0][0x17c], PT ;  /* 0x00005f0000007a0c */ /* 0x000fe40003f46270 */
[----:B------:R-:W-:Y:S01]  /*52900*/  ISETP.LT.AND P1, PT, R249, c[0x0][0x178], !P5 ;  /* 0x00005e00f9007a0c */ /* 0x000fe20006f21270 */
[----:B------:R-:W4:Y:S01]  /*52910*/  LDL.LU R241, [R1+0xec0] ;  /* 0x000ec00001f17983 */ /* 0x000f220000300800 */
        /* <DEDUP_REMOVED lines=14> */
[C---:B------:R-:W-:Y:S01]  /*52a00*/  IMAD.WIDE R168, R172.reuse, 0x4, R164 ;  /* 0x00000004aca87825 */ /* 0x040fe200078e02a4 */
[----:B------:R1:W-:Y:S04]  /*52a10*/  @P6 STG.E [R166.64], R243 ;  /* 0x000000f3a6006986 */ /* 0x0003e8000c101904 */
[----:B------:R-:W4:Y:S04]  /*52a20*/  LDL.LU R242, [R1+0xe90] ;  /* 0x000e900001f27983 */ /* 0x000f280000300800 */
[----:B-1----:R-:W4:Y:S01]  /*52a30*/  LDL.LU R243, [R1+0x790] ;  /* 0x0007900001f37983 */ /* 0x002f220000300800 */
[----:B------:R-:W-:-:S03]  /*52a40*/  IMAD.WIDE R166, R172, 0x4, R4 ;  /* 0x00000004aca67825 */ /* 0x000fc600078e0204 */
[----:B---3--:R1:W-:Y:S01]  /*52a50*/  @P5 STG.E [R170.64], R176 ;  /* 0x000000b0aa005986 */ /* 0x0083e2000c101904 */
[----:B------:R-:W-:Y:S02]  /*52a60*/  ISETP.LT.AND P5, PT, R248, c[0x0][0x178], !P3 ;  /* 0x00005e00f8007a0c */ /* 0x000fe40005fa1270 */
[----:B------:R-:W-:Y:S01]  /*52a70*/  ISETP.LT.AND P3, PT, R178, c[0x0][0x178], !P3 ;  /* 0x00005e00b2007a0c */ /* 0x000fe20005f61270 */
[----:B--2---:R2:W-:Y:S04]  /*52a80*/  @P4 STG.E [R168.64], R177 ;  /* 0x000000b1a8004986 */ /* 0x0045e8000c101904 */
[----:B-1----:R-:W3:Y:S01]  /*52a90*/  LDL.LU R176, [R1+0xee4] ;  /* 0x000ee40001b07983 */ /* 0x002ee20000300800 */
[----:B------:R-:W-:-:S04]  /*52aa0*/  IMAD.WIDE R170, R172, 0x4, R2 ;  /* 0x00000004acaa7825 */ /* 0x000fc800078e0202 */
[----:B--2---:R-:W-:Y:S01]  /*52ab0*/  IMAD.WIDE R168, R172, 0x4, R6 ;  /* 0x00000004aca87825 */ /* 0x004fe200078e0206 */
[----:B------:R-:W2:Y:S04]  /*52ac0*/  LDL.LU R177, [R1+0xec4] ;  /* 0x000ec40001b17983 */ /* 0x000ea80000300800 */
[----:B------:R1:W-:Y:S04]  /*52ad0*/  @P1 STG.E [R168.64], R179 ;  /* 0x000000b3a8001986 */ /* 0x0003e8000c101904 */
[----:B------:R-:W-:Y:S04]  /*52ae0*/  @P5 STG.E [R166.64], R175 ;  /* 0x000000afa6005986 */ /* 0x000fe8000c101904 */
[----:B-1----:R-:W2:Y:S04]  /*52af0*/  LDL.LU R179, [R1+0xe94] ;  /* 0x000e940001b37983 */ /* 0x002ea80000300800 */
[----:B----4-:R1:W-:Y:S04]  /*52b00*/  @P3 STG.E [R170.64], R247 ;  /* 0x000000f7aa003986 */ /* 0x0103e8000c101904 */
[----:B-1----:R-:W4:Y:S01]  /*52b10*/  LDL.LU R247, [R1+0x794] ;  /* 0x0007940001f77983 */ /* 0x002f220000300800 */
[----:B------:R-:W-:-:S02]  /*52b20*/  ISETP.LT.AND P6, PT, R250, c[0x0][0x178], !P2 ;  /* 0x00005e00fa007a0c */ /* 0x000fc400057c1270 */
[----:B------:R-:W-:Y:S02]  /*52b30*/  ISETP.LT.AND P4, PT, R249, c[0x0][0x178], !P2 ;  /* 0x00005e00f9007a0c */ /* 0x000fe40005781270 */
[----:B------:R-:W-:Y:S02]  /*52b40*/  IADD3 R0, R172, c[0x0][0x198], RZ ;  /* 0x00006600ac007a10 */ /* 0x000fe40007ffe0ff */
[----:B------:R-:W-:-:S03]  /*52b50*/  ISETP.LT.AND P3, PT, R248, c[0x0][0x178], !P2 ;  /* 0x00005e00f8007a0c */ /* 0x000fc60005761270 */
[----:B------:R-:W-:Y:S01]  /*52b60*/  IMAD.WIDE R168, R0, 0x4, R164 ;  /* 0x0000000400a87825 */ /* 0x000fe200078e02a4 */
[----:B------:R-:W-:-:S03]  /*52b70*/  ISETP.LT.AND P2, PT, R178, c[0x0][0x178], !P2 ;  /* 0x00005e00b2007a0c */ /* 0x000fc60005741270 */
[----:B------:R-:W-:Y:S01]  /*52b80*/  IMAD.WIDE R166, R0, 0x4, R6 ;  /* 0x0000000400a67825 */ /* 0x000fe200078e0206 */
[----:B------:R1:W-:Y:S01]  /*52b90*/  @P6 STG.E [R168.64], R240 ;  /* 0x000000f0a8006986 */ /* 0x0003e2000c101904 */
[----:B------:R-:W-:Y:S02]  /*52ba0*/  ISETP.LT.AND P6, PT, R250, c[0x0][0x178], !P0 ;  /* 0x00005e00fa007a0c */ /* 0x000fe400047c1270 */
[----:B------:R-:W-:Y:S01]  /*52bb0*/  ISETP.LT.AND P5, PT, R249, c[0x0][0x178], !P0 ;  /* 0x00005e00f9007a0c */ /* 0x000fe200047a1270 */
[----:B------:R1:W-:Y:S01]  /*52bc0*/  @P4 STG.E [R166.64], R241 ;  /* 0x000000f1a6004986 */ /* 0x0003e2000c101904 */
[----:B------:R-:W-:Y:S02]  /*52bd0*/  ISETP.LT.AND P4, PT, R248, c[0x0][0x178], !P0 ;  /* 0x00005e00f8007a0c */ /* 0x000fe40004781270 */
[----:B------:R-:W-:Y:S02]  /*52be0*/  IADD3 R174, R0, c[0x0][0x198], RZ ;  /* 0x0000660000ae7a10 */ /* 0x000fe40007ffe0ff */
[----:B------:R-:W-:-:S02]  /*52bf0*/  IADD3 R173, R251, 0x90, RZ ;  /* 0x00000090fbad7810 */ /* 0x000fc40007ffe0ff */
[----:B------:R-:W-:Y:S01]  /*52c00*/  ISETP.LT.AND P0, PT, R178, c[0x0][0x178], !P0 ;  /* 0x00005e00b2007a0c */ /* 0x000fe20004701270 */
[C---:B-1----:R-:W-:Y:S01]  /*52c10*/  IMAD.WIDE R168, R0.reuse, 0x4, R2 ;  /* 0x0000000400a87825 */ /* 0x042fe200078e0202 */
[----:B------:R-:W4:Y:S03]  /*52c20*/  LDL.LU R240, [R1+0x85c] ;  /* 0x00085c0001f07983 */ /* 0x000f260000300800 */
[----:B------:R-:W-:Y:S01]  /*52c30*/  IMAD.WIDE R166, R0, 0x4, R4 ;  /* 0x0000000400a67825 */ /* 0x000fe200078e0204 */
[----:B------:R-:W-:Y:S01]  /*52c40*/  ISETP.GE.AND P1, PT, R173, c[0x0][0x17c], PT ;  /* 0x00005f00ad007a0c */ /* 0x000fe20003f26270 */
[----:B------:R-:W4:Y:S02]  /*52c50*/  LDL.LU R241, [R1+0x78c] ;  /* 0x00078c0001f17983 */ /* 0x000f240000300800 */
[C---:B------:R-:W-:Y:S02]  /*52c60*/  IMAD.WIDE R170, R174.reuse, 0x4, R164 ;  /* 0x00000004aeaa7825 */ /* 0x040fe400078e02a4 */
[----:B------:R1:W-:Y:S02]  /*52c70*/  @P3 STG.E [R166.64], R242 ;  /* 0x000000f2a6003986 */ /* 0x0003e4000c101904 */
[----:B------:R-:W-:-:S02]  /*52c80*/  IMAD.WIDE R172, R174, 0x4, R6 ;  /* 0x00000004aeac7825 */ /* 0x000fc400078e0206 */
[----:B------:R-:W-:Y:S02]  /*52c90*/  @P2 STG.E [R168.64], R243 ;  /* 0x000000f3a8002986 */ /* 0x000fe4000c101904 */
[C---:B-1----:R-:W-:Y:S01]  /*52ca0*/  IMAD.WIDE R166, R174.reuse, 0x4, R4 ;  /* 0x00000004aea67825 */ /* 0x042fe200078e0204 */
[C---:B------:R-:W-:Y:S01]  /*52cb0*/  IADD3 R0, R174.reuse, c[0x0][0x198], RZ ;  /* 0x00006600ae007a10 */ /* 0x040fe20007ffe0ff */
[----:B---3--:R1:W-:Y:S04]  /*52cc0*/  @P6 STG.E [R170.64], R176 ;  /* 0x000000b0aa006986 */ /* 0x0083e8000c101904 */
[----:B--2---:R2:W-:Y:S04]  /*52cd0*/  @P5 STG.E [R172.64], R177 ;  /* 0x000000b1ac005986 */ /* 0x0045e8000c101904 */
[----:B-1----:R-:W3:Y:S04]  /*52ce0*/  LDL.LU R176, [R1+0x1fc] ;  /* 0x0001fc0001b07983 */ /* 0x002ee80000300800 */
[----:B--2---:R-:W2:Y:S04]  /*52cf0*/  LDL.LU R177, [R1+0x5c] ;  /* 0x00005c0001b17983 */ /* 0x004ea80000300800 */
[----:B------:R1:W-:Y:S02]  /*52d00*/  @P4 STG.E [R166.64], R179 ;  /* 0x000000b3a6004986 */ /* 0x0003e4000c101904 */
[----:B-1----:R-:W-:-:S02]  /*52d10*/  IMAD.WIDE R166, R174, 0x4, R2 ;  /* 0x00000004aea67825 */ /* 0x002fc400078e0202 */
[----:B------:R-:W2:Y:S04]  /*52d20*/  LDL.LU R174, [R1+0x1f8] ;  /* 0x0001f80001ae7983 */ /* 0x000ea80000300800 */
[----:B----4-:R1:W-:Y:S04]  /*52d30*/  @P0 STG.E [R166.64], R247 ;  /* 0x000000f7a6000986 */ /* 0x0103e8000c101904 */
[----:B-1----:R-:W4:Y:S01]  /*52d40*/  LDL.LU R166, [R1+0x858] ;  /* 0x0008580001a67983 */ /* 0x002f220000300800 */
[----:B------:R-:W-:Y:S02]  /*52d50*/  IADD3 R175, R251, 0x91, RZ ;  /* 0x00000091fbaf7810 */ /* 0x000fe40007ffe0ff */
[----:B------:R-:W-:Y:S01]  /*52d60*/  ISETP.LT.AND P6, PT, R250, c[0x0][0x178], !P1 ;  /* 0x00005e00fa007a0c */ /* 0x000fe20004fc1270 */
[----:B------:R-:W-:Y:S01]  /*52d70*/  IMAD.WIDE R168, R0, 0x4, R164 ;  /* 0x0000000400a87825 */ /* 0x000fe200078e02a4 */
[----:B------:R-:W-:Y:S01]  /*52d80*/  ISETP.GE.AND P3, PT, R175, c[0x0][0x17c], PT ;  /* 0x00005f00af007a0c */ /* 0x000fe20003f66270 */
[----:B------:R-:W2:Y:S01]  /*52d90*/  LDL.LU R167, [R1+0x788] ;  /* 0x0007880001a77983 */ /* 0x000ea20000300800 */
[----:B------:R-:W-:-:S02]  /*52da0*/  IADD3 R175, R251, 0x92, RZ ;  /* 0x00000092fbaf7810 */ /* 0x000fc40007ffe0ff */
[----:B------:R-:W-:Y:S02]  /*52db0*/  ISETP.LT.AND P5, PT, R249, c[0x0][0x178], !P1 ;  /* 0x00005e00f9007a0c */ /* 0x000fe40004fa1270 */
[----:B------:R-:W-:Y:S02]  /*52dc0*/  ISETP.LT.AND P2, PT, R248, c[0x0][0x178], !P1 ;  /* 0x00005e00f8007a0c */ /* 0x000fe40004f41270 */
[----:B------:R-:W-:Y:S02]  /*52dd0*/  ISETP.LT.AND P4, PT, R178, c[0x0][0x178], !P1 ;  /* 0x00005e00b2007a0c */ /* 0x000fe40004f81270 */
[----:B------:R-:W-:Y:S02]  /*52de0*/  ISETP.GE.AND P1, PT, R175, c[0x0][0x17c], PT ;  /* 0x00005f00af007a0c */ /* 0x000fe40003f26270 */
[----:B------:R-:W2:Y:S04]  /*52df0*/  LDL.LU R175, [R1+0x848] ;  /* 0x0008480001af7983 */ /* 0x000ea80000300800 */
[----:B------:R-:W3:Y:S04]  /*52e00*/  LDL.LU R242, [R1+0x288] ;  /* 0x0002880001f27983 */ /* 0x000ee80000300800 */
[----:B------:R-:W3:Y:S04]  /*52e10*/  LDL.LU R243, [R1+0x68] ;  /* 0x0000680001f37983 */ /* 0x000ee80000300800 */
[----:B------:R-:W3:Y:S04]  /*52e20*/  LDL.LU R179, [R1+0x95c] ;  /* 0x00095c0001b37983 */ /* 0x000ee80000300800 */
[----:B------:R-:W3:Y:S04]  /*52e30*/  LDL.LU R247, [R1+0x84c] ;  /* 0x00084c0001f77983 */ /* 0x000ee80000300800 */
[----:B----4-:R1:W-:Y:S04]  /*52e40*/  @P6 STG.E [R168.64], R166 ;  /* 0x000000a6a8006986 */ /* 0x0103e8000c101904 */
[----:B-1----:R-:W4:Y:S01]  /*52e50*/  LDL.LU R169, [R1+0x58] ;  /* 0x0000580001a97983 */ /* 0x002f220000300800 */
[----:B------:R-:W-:-:S04]  /*52e60*/  IMAD.WIDE R170, R0, 0x4, R6 ;  /* 0x0000000400aa7825 */ /* 0x000fc800078e0206 */
[----:B------:R-:W-:Y:S01]  /*52e70*/  IMAD.WIDE R172, R0, 0x4, R4 ;  /* 0x0000000400ac7825 */ /* 0x000fe200078e0204 */
[----:B--2---:R1:W-:Y:S01]  /*52e80*/  @P5 STG.E [R170.64], R167 ;  /* 0x000000a7aa005986 */ /* 0x0043e2000c101904 */
[----:B------:R-:W-:-:S03]  /*52e90*/  IADD3 R168, R251, 0x93, RZ ;  /* 0x00000093fba87810 */ /* 0x000fc60007ffe0ff */
[----:B------:R2:W-:Y:S01]  /*52ea0*/  @P2 STG.E [R172.64], R174 ;  /* 0x000000aeac002986 */ /* 0x0005e2000c101904 */
[----:B------:R-:W-:Y:S01]  /*52eb0*/  ISETP.GE.AND P2, PT, R168, c[0x0][0x17c], PT ;  /* 0x00005f00a8007a0c */ /* 0x000fe20003f46270 */
[C---:B-1----:R-:W-:Y:S01]  /*52ec0*/  IMAD.WIDE R166, R0.reuse, 0x4, R2 ;  /* 0x0000000400a67825 */ /* 0x042fe200078e0202 */
[----:B--2---:R-:W-:-:S04]  /*52ed0*/  IADD3 R174, R0, c[0x0][0x198], RZ ;  /* 0x0000660000ae7a10 */ /* 0x004fc80007ffe0ff */
[C---:B------:R-:W-:Y:S01]  /*52ee0*/  IADD3 R0, R174.reuse, c[0x0][0x198], RZ ;  /* 0x00006600ae007a10 */ /* 0x040fe20007ffe0ff */
[----:B------:R-:W-:-:S04]  /*52ef0*/  IMAD.WIDE R172, R174, 0x4, R164 ;  /* 0x00000004aeac7825 */ /* 0x000fc800078e02a4 */
[----:B------:R-:W-:Y:S01]  /*52f00*/  IMAD.WIDE R170, R174, 0x4, R6 ;  /* 0x00000004aeaa7825 */ /* 0x000fe200078e0206 */
[----:B------:R-:W-:Y:S02]  /*52f10*/  ISETP.LT.AND P5, PT, R250, c[0x0][0x178], !P3 ;  /* 0x00005e00fa007a0c */ /* 0x000fe40005fa1270 */
[----:B------:R-:W-:Y:S02]  /*52f20*/  ISETP.LT.AND P0, PT, R249, c[0x0][0x178], !P3 ;  /* 0x00005e00f9007a0c */ /* 0x000fe40005f01270 */
[----:B------:R-:W-:Y:S02]  /*52f30*/  ISETP.LT.AND P6, PT, R248, c[0x0][0x178], !P3 ;  /* 0x00005e00f8007a0c */ /* 0x000fe40005fc1270 */
[----:B------:R-:W-:Y:S01]  /*52f40*/  ISETP.LT.AND P3, PT, R178, c[0x0][0x178], !P3 ;  /* 0x00005e00b2007a0c */ /* 0x000fe20005f61270 */
[----:B----4-:R1:W-:Y:S02]  /*52f50*/  @P4 STG.E [R166.64], R169 ;  /* 0x000000a9a6004986 */ /* 0x0103e4000c101904 */
[----:B-1----:R-:W-:-:S04]  /*52f60*/  IMAD.WIDE R168, R174, 0x4, R4 ;  /* 0x00000004aea87825 */ /* 0x002fc800078e0204 */
[----:B------:R-:W-:Y:S02]  /*52f70*/  IMAD.WIDE R166, R174, 0x4, R2 ;  /* 0x00000004aea67825 */ /* 0x000fe400078e0202 */
[----:B------:R-:W2:Y:S04]  /*52f80*/  LDL.LU R174, [R1+0x958] ;  /* 0x0009580001ae7983 */ /* 0x000ea80000300800 */
[----:B------:R-:W-:Y:S04]  /*52f90*/  @P5 STG.E [R172.64], R240 ;  /* 0x000000f0ac005986 */ /* 0x000fe8000c101904 */
[----:B------:R-:W-:Y:S04]  /*52fa0*/  @P0 STG.E [R170.64], R241 ;  /* 0x000000f1aa000986 */ /* 0x000fe8000c101904 */
[----:B---3--:R1:W-:Y:S04]  /*52fb0*/  @P6 STG.E [R168.64], R176 ;  /* 0x000000b0a8006986 */ /* 0x0083e8000c101904 */
[----:B------:R3:W-:Y:S04]  /*52fc0*/  @P3 STG.E [R166.64], R177 ;  /* 0x000000b1a6003986 */ /* 0x0007e8000c101904 */
[----:B-1----:R-:W4:Y:S04]  /*52fd0*/  LDL.LU R176, [R1+0x28c] ;  /* 0x00028c0001b07983 */ /* 0x002f280000300800 */
[----:B---3--:R-:W3:Y:S01]  /*52fe0*/  LDL.LU R177, [R1+0x6c] ;  /* 0x00006c0001b17983 */ /* 0x008ee20000300800 */
[----:B------:R-:W-:Y:S01]  /*52ff0*/  ISETP.LT.AND P4, PT, R250, c[0x0][0x178], !P1 ;  /* 0x00005e00fa007a0c */ /* 0x000fe20004f81270 */
[C---:B------:R-:W-:Y:S01]  /*53000*/  IMAD.WIDE R172, R0.reuse, 0x4, R164 ;  /* 0x0000000400ac7825 */ /* 0x040fe200078e02a4 */
[----:B------:R-:W-:Y:S01]  /*53010*/  ISETP.LT.AND P3, PT, R249, c[0x0][0x178], !P1 ;  /* 0x00005e00f9007a0c */ /* 0x000fe20004f61270 */
[----:B------:R-:W3:Y:S01]  /*53020*/  LDL.LU R240, [R1+0xa78] ;  /* 0x000a780001f07983 */ /* 0x000ee20000300800 */
[----:B------:R-:W-:Y:S01]  /*53030*/  IADD3 R166, R251, 0x94, RZ ;  /* 0x00000094fba67810 */ /* 0x000fe20007ffe0ff */
[----:B------:R-:W-:Y:S01]  /*53040*/  IMAD.WIDE R168, R0, 0x4, R6 ;  /* 0x0000000400a87825 */ /* 0x000fe200078e0206 */
[----:B------:R-:W-:Y:S01]  /*53050*/  ISETP.LT.AND P0, PT, R178, c[0x0][0x178], !P1 ;  /* 0x00005e00b2007a0c */ /* 0x000fe20004f01270 */
[----:B------:R-:W3:Y:S01]  /*53060*/  LDL.LU R241, [R1+0x948] ;  /* 0x0009480001f17983 */ /* 0x000ee20000300800 */
[----:B------:R-:W-:-:S02]  /*53070*/  ISETP.LT.AND P6, PT, R250, c[0x0][0x178], !P2 ;  /* 0x00005e00fa007a0c */ /* 0x000fc400057c1270 */
[----:B------:R-:W-:Y:S01]  /*53080*/  ISETP.LT.AND P5, PT, R249, c[0x0][0x178], !P2 ;  /* 0x00005e00f9007a0c */ /* 0x000fe200057a1270 */
[----:B------:R-:W-:Y:S02]  /*53090*/  IMAD.WIDE R170, R0, 0x4, R2 ;  /* 0x0000000400aa7825 */ /* 0x000fe400078e0202 */
[----:B--2---:R1:W-:Y:S01]  /*530a0*/  @P4 STG.E [R172.64], R174 ;  /* 0x000000aeac004986 */ /* 0x0043e2000c101904 */
[----:B------:R-:W-:Y:S02]  /*530b0*/  ISETP.LT.AND P4, PT, R248, c[0x0][0x178], !P1 ;  /* 0x00005e00f8007a0c */ /* 0x000fe40004f81270 */
[----:B------:R-:W-:Y:S01]  /*530c0*/  ISETP.GE.AND P1, PT, R166, c[0x0][0x17c], PT ;  /* 0x00005f00a6007a0c */ /* 0x000fe20003f26270 */
[C---:B------:R-:W-:Y:S01]  /*530d0*/  IMAD.WIDE R166, R0.reuse, 0x4, R4 ;  /* 0x0000000400a67825 */ /* 0x040fe200078e0204 */
[----:B------:R2:W-:Y:S01]  /*530e0*/  @P3 STG.E [R168.64], R175 ;  /* 0x000000afa8003986 */ /* 0x0005e2000c101904 */
[----:B-1----:R-:W-:-:S08]  /*530f0*/  IADD3 R174, R0, c[0x0][0x198], RZ ;  /* 0x0000660000ae7a10 */ /* 0x002fd00007ffe0ff */
[----:B------:R1:W-:Y:S01]  /*53100*/  @P4 STG.E [R166.64], R242 ;  /* 0x000000f2a6004986 */ /* 0x0003e2000c101904 */
[----:B------:R-:W-:-:S03]  /*53110*/  IMAD.WIDE R172, R174, 0x4, R164 ;  /* 0x00000004aeac7825 */ /* 0x000fc600078e02a4 */
[----:B------:R4:W-:Y:S01]  /*53120*/  @P0 STG.E [R170.64], R243 ;  /* 0x000000f3aa000986 */ /* 0x0009e2000c101904 */
[----:B--2---:R-:W-:-:S03]  /*53130*/  IMAD.WIDE R168, R174, 0x4, R6 ;  /* 0x00000004aea87825 */ /* 0x004fc600078e0206 */
[----:B-1----:R-:W2:Y:S04]  /*53140*/  LDL.LU R242, [R1+0x388] ;  /* 0x0003880001f27983 */ /* 0x002ea80000300800 */
[----:B------:R1:W-:Y:S04]  /*53150*/  @P6 STG.E [R172.64], R179 ;  /* 0x000000b3ac006986 */ /* 0x0003e8000c101904 */
[----:B----4-:R-:W4:Y:S04]  /*53160*/  LDL.LU R243, [R1+0x218] ;  /* 0x0002180001f37983 */ /* 0x010f280000300800 */
[----:B------:R3:W-:Y:S04]  /*53170*/  @P5 STG.E [R168.64], R247 ;  /* 0x000000f7a8005986 */ /* 0x0007e8000c101904 */
[----:B-1----:R-:W4:Y:S01]  /*53180*/  LDL.LU R179, [R1+0xa7c] ;  /* 0x000a7c0001b37983 */ /* 0x002f220000300800 */
[----:B------:R-:W-:-:S03]  /*53190*/  ISETP.LT.AND P3, PT, R248, c[0x0][0x178], !P2 ;  /* 0x00005e00f8007a0c */ /* 0x000fc60005761270 */
[----:B---3--:R-:W3:Y:S01]  /*531a0*/  LDL.LU R247, [R1+0x94c] ;  /* 0x00094c0001f77983 */ /* 0x008ee20000300800 */
[----:B------:R-:W-:Y:S01]  /*531b0*/  ISETP.LT.AND P2, PT, R178, c[0x0][0x178], !P2 ;  /* 0x00005e00b2007a0c */ /* 0x000fe20005741270 */
[----:B------:R-:W-:-:S04]  /*531c0*/  IMAD.WIDE R166, R174, 0x4, R4 ;  /* 0x00000004aea67825 */ /* 0x000fc800078e0204 */
[----:B------:R-:W-:-:S04]  /*531d0*/  IMAD.WIDE R168, R174, 0x4, R2 ;  /* 0x00000004aea87825 */ /* 0x000fc800078e0202 */
[----:B------:R1:W-:Y:S04]  /*531e0*/  @P3 STG.E [R166.64], R176 ;  /* 0x000000b0a6003986 */ /* 0x0003e8000c101904 */
[----:B------:R1:W-:Y:S04]  /*531f0*/  @P2 STG.E [R168.64], R177 ;  /* 0x000000b1a8002986 */ /* 0x0003e8000c101904 */
[----:B-1----:R-:W3:Y:S04]  /*53200*/  LDL.LU R176, [R1+0x38c] ;  /* 0x00038c0001b07983 */ /* 0x002ee80000300800 */
[----:B------:R-:W3:Y:S01]  /*53210*/  LDL.LU R177, [R1+0x21c] ;  /* 0x00021c0001b17983 */ /* 0x000ee20000300800 */
[----:B------:R-:W-:-:S02]  /*53220*/  ISETP.LT.AND P5, PT, R250, c[0x0][0x178], !P1 ;  /* 0x00005e00fa007a0c */ /* 0x000fc40004fa1270 */
[----:B------:R-:W-:Y:S02]  /*53230*/  IADD3 R0, R174, c[0x0][0x198], RZ ;  /* 0x00006600ae007a10 */ /* 0x000fe40007ffe0ff */
[----:B------:R-:W-:Y:S01]  /*53240*/  IADD3 R172, R251, 0x95, RZ ;  /* 0x00000095fbac7810 */ /* 0x000fe20007ffe0ff */
[----:B------:R-:W3:Y:S01]  /*53250*/  LDL.LU R174, [R1+0x688] ;  /* 0x0006880001ae7983 */ /* 0x000ee20000300800 */
[----:B------:R-:W-:Y:S02]  /*53260*/  ISETP.LT.AND P0, PT, R249, c[0x0][0x178], !P1 ;  /* 0x00005e00f9007a0c */ /* 0x000fe40004f01270 */
[----:B------:R-:W-:Y:S01]  /*53270*/  ISETP.LT.AND P4, PT, R248, c[0x0][0x178], !P1 ;  /* 0x00005e00f8007a0c */ /* 0x000fe20004f81270 */
[----:B------:R-:W-:Y:S01]  /*53280*/  IMAD.WIDE R170, R0, 0x4, R164 ;  /* 0x0000000400aa7825 */ /* 0x000fe200078e02a4 */
[----:B------:R-:W-:Y:S02]  /*53290*/  ISETP.GE.AND P6, PT, R172, c[0x0][0x17c], PT ;  /* 0x00005f00ac007a0c */ /* 0x000fe40003fc6270 */
[----:B------:R-:W-:Y:S01]  /*532a0*/  ISETP.LT.AND P1, PT, R178, c[0x0][0x178], !P1 ;  /* 0x00005e00b2007a0c */ /* 0x000fe20004f21270 */
[----:B------:R-:W-:Y:S01]  /*532b0*/  IMAD.WIDE R168, R0, 0x4, R6 ;  /* 0x0000000400a87825 */ /* 0x000fe200078e0206 */
[----:B------:R1:W-:Y:S01]  /*532c0*/  @P5 STG.E [R170.64], R240 ;  /* 0x000000f0aa005986 */ /* 0x0003e2000c101904 */
[----:B------:R-:W-:-:S02]  /*532d0*/  ISETP.LT.AND P2, PT, R250, c[0x0][0x178], !P6 ;  /* 0x00005e00fa007a0c */ /* 0x000fc40007741270 */
[----:B------:R-:W-:Y:S01]  /*532e0*/  IADD3 R173, R251, 0x96, RZ ;  /* 0x00000096fbad7810 */ /* 0x000fe20007ffe0ff */
[C---:B------:R-:W-:Y:S01]  /*532f0*/  IMAD.WIDE R166, R0.reuse, 0x4, R4 ;  /* 0x0000000400a67825 */ /* 0x040fe200078e0204 */
[----:B------:R-:W-:Y:S02]  /*53300*/  ISETP.LT.AND P5, PT, R249, c[0x0][0x178], !P6 ;  /* 0x00005e00f9007a0c */ /* 0x000fe400077a1270 */
[----:B------:R-:W-:Y:S01]  /*53310*/  IADD3 R172, R0, c[0x0][0x198], RZ ;  /* 0x0000660000ac7a10 */ /* 0x000fe20007ffe0ff */
[----:B------:R1:W-:Y:S01]  /*53320*/  @P0 STG.E [R168.64], R241 ;  /* 0x000000f1a8000986 */ /* 0x0003e2000c101904 */
[----:B------:R-:W-:Y:S02]  /*53330*/  ISETP.GE.AND P3, PT, R173, c[0x0][0x17c], PT ;  /* 0x00005f00ad007a0c */ /* 0x000fe40003f66270 */
[----:B------:R-:W-:Y:S01]  /*53340*/  IADD3 R173, R251, 0x97, RZ ;  /* 0x00000097fbad7810 */ /* 0x000fe20007ffe0ff */
[----:B-1----:R-:W-:-:S03]  /*53350*/  IMAD.WIDE R170, R172, 0x4, R6 ;  /* 0x00000004acaa7825 */ /* 0x002fc600078e0206 */
[----:B------:R-:W-:Y:S02]  /*53360*/  ISETP.GE.AND P0, PT, R173, c[0x0][0x17c], PT ;  /* 0x00005f00ad007a0c */ /* 0x000fe40003f06270 */
[----:B------:R-:W3:Y:S01]  /*53370*/  LDL.LU R173, [R1+0xa68] ;  /* 0x000a680001ad7983 */ /* 0x000ee20000300800 */
[----:B------:R-:W-:-:S03]  /*53380*/  IMAD.WIDE R168, R172, 0x4, R164 ;  /* 0x00000004aca87825 */ /* 0x000fc600078e02a4 */
[----:B------:R-:W3:Y:S04]  /*53390*/  LDL.LU R175, [R1+0x2a8] ;  /* 0x0002a80001af7983 */ /* 0x000ee80000300800 */
[----:B--2---:R1:W-:Y:S02]  /*533a0*/  @P4 STG.E [R166.64], R242 ;  /* 0x000000f2a6004986 */ /* 0x0043e4000c101904 */
[----:B-1----:R-:W-:Y:S01]  /*533b0*/  IMAD.WIDE R166, R0, 0x4, R2 ;  /* 0x0000000400a67825 */ /* 0x002fe200078e0202 */
[----:B------:R-:W-:-:S04]  /*533c0*/  IADD3 R0, R172, c[0x0][0x198], RZ ;  /* 0x00006600ac007a10 */ /* 0x000fc80007ffe0ff */
[----:B----4-:R1:W-:Y:S04]  /*533d0*/  @P1 STG.E [R166.64], R243 ;  /* 0x000000f3a6001986 */ /* 0x0103e8000c101904 */
[----:B------:R2:W-:Y:S04]  /*533e0*/  @P2 STG.E [R168.64], R179 ;  /* 0x000000b3a8002986 */ /* 0x0005e8000c101904 */
[----:B---3--:R3:W-:Y:S01]  /*533f0*/  @P5 STG.E [R170.64], R247 ;  /* 0x000000f7aa005986 */ /* 0x0087e2000c101904 */
[----:B-1----:R-:W-:-:S03]  /*53400*/  IMAD.WIDE R166, R172, 0x4, R4 ;  /* 0x00000004aca67825 */ /* 0x002fc600078e0204 */
[----:B--2---:R-:W2:Y:S01]  /*53410*/  LDL.LU R179, [R1+0xcbc] ;  /* 0x000cbc0001b37983 */ /* 0x004ea20000300800 */
[----:B------:R-:W-:-:S03]  /*53420*/  IMAD.WIDE R168, R172, 0x4, R2 ;  /* 0x00000004aca87825 */ /* 0x000fc600078e0202 */
[----:B---3--:R-:W3:Y:S01]  /*53430*/  LDL.LU R247, [R1+0xa6c] ;  /* 0x000a6c0001f77983 */ /* 0x008ee20000300800 */
[----:B------:R-:W-:-:S03]  /*53440*/  ISETP.LT.AND P4, PT, R248, c[0x0][0x178], !P6 ;  /* 0x00005e00f8007a0c */ /* 0x000fc60007781270 */
[----:B------:R-:W4:Y:S01]  /*53450*/  LDL.LU R172, [R1+0xcb8] ;  /* 0x000cb80001ac7983 */ /* 0x000f220000300800 */
[----:B------:R-:W-:-:S09]  /*53460*/  ISETP.LT.AND P6, PT, R178, c[0x0][0x178], !P6 ;  /* 0x00005e00b2007a0c */ /* 0x000fd200077c1270 */
[----:B------:R1:W-:Y:S04]  /*53470*/  @P4 STG.E [R166.64], R176 ;  /* 0x000000b0a6004986 */ /* 0x0003e8000c101904 */
[----:B------:R1:W-:Y:S04]  /*53480*/  @P6 STG.E [R168.64], R177 ;  /* 0x000000b1a8006986 */ /* 0x0003e8000c101904 */
[----:B-1----:R-:W2:Y:S04]  /*53490*/  LDL.LU R176, [R1+0x68c] ;  /* 0x00068c0001b07983 */ /* 0x002ea80000300800 */
[----:B------:R-:W3:Y:S01]  /*534a0*/  LDL.LU R177, [R1+0x2ac] ;  /* 0x0002ac0001b17983 */ /* 0x000ee20000300800 */
[----:B------:R-:W-:-:S02]  /*534b0*/  ISETP.LT.AND P5, PT, R250, c[0x0][0x178], !P3 ;  /* 0x00005e00fa007a0c */ /* 0x000fc40005fa1270 */
[----:B------:R-:W-:Y:S02]  /*534c0*/  IADD3 R170, R251, 0x98, RZ ;  /* 0x00000098fbaa7810 */ /* 0x000fe40007ffe0ff */
[----:B------:R-:W-:Y:S02]  /*534d0*/  ISETP.LT.AND P1, PT, R249, c[0x0][0x178], !P3 ;  /* 0x00005e00f9007a0c */ /* 0x000fe40005f21270 */
[----:B------:R-:W-:Y:S01]  /*534e0*/  ISETP.LT.AND P2, PT, R248, c[0x0][0x178], !P3 ;  /* 0x00005e00f8007a0c */ /* 0x000fe20005f41270 */
[----:B------:R-:W-:Y:S01]  /*534f0*/  IMAD.WIDE R166, R0, 0x4, R6 ;  /* 0x0000000400a67825 */ /* 0x000fe200078e0206 */
[----:B------:R-:W-:Y:S01]  /*53500*/  ISETP.GE.AND P4, PT, R170, c[0x0][0x17c], PT ;  /* 0x00005f00aa007a0c */ /* 0x000fe20003f86270 */
[----:B------:R-:W3:Y:S02]  /*53510*/  LDL.LU R240, [R1+0xe88] ;  /* 0x000e880001f07983 */ /* 0x000ee40000300800 */
[----:B------:R-:W-:Y:S01]  /*53520*/  IMAD.WIDE R170, R0, 0x4, R164 ;  /* 0x0000000400aa7825 */ /* 0x000fe200078e02a4 */
[----:B------:R-:W-:Y:S01]  /*53530*/  ISETP.LT.AND P3, PT, R178, c[0x0][0x178], !P3 ;  /* 0x00005e00b2007a0c */ /* 0x000fe20005f61270 */
[----:B------:R-:W3:Y:S01]  /*53540*/  LDL.LU R241, [R1+0xbb8] ;  /* 0x000bb80001f17983 */ /* 0x000ee20000300800 */
[----:B------:R-:W-:Y:S01]  /*53550*/  ISETP.LT.AND P6, PT, R250, c[0x0][0x178], !P0 ;  /* 0x00005e00fa007a0c */ /* 0x000fe200047c1270 */
[----:B------:R-:W-:-:S02]  /*53560*/  IMAD.WIDE R168, R0, 0x4, R4 ;  /* 0x0000000400a87825 */ /* 0x000fc400078e0204 */
[----:B------:R-:W3:Y:S04]  /*53570*/  LDL.LU R242, [R1+0x698] ;  /* 0x0006980001f27983 */ /* 0x000ee80000300800 */
[----:B------:R-:W3:Y:S04]  /*53580*/  LDL.LU R243, [R1+0x3a8] ;  /* 0x0003a80001f37983 */ /* 0x000ee80000300800 */
[----:B----4-:R1:W-:Y:S01]  /*53590*/  @P5 STG.E [R170.64], R172 ;  /* 0x000000acaa005986 */ /* 0x0103e2000c101904 */
[----:B------:R-:W-:-:S03]  /*535a0*/  ISETP.LT.AND P5, PT, R249, c[0x0][0x178], !P0 ;  /* 0x00005e00f9007a0c */ /* 0x000fc600047a1270 */
[----:B------:R4:W-:Y:S01]  /*535b0*/  @P1 STG.E [R166.64], R173 ;  /* 0x000000ada6001986 */ /* 0x0009e2000c101904 */
[----:B------:R-:W-:-:S03]  /*535c0*/  ISETP.LT.AND P1, PT, R248, c[0x0][0x178], !P0 ;  /* 0x00005e00f8007a0c */ /* 0x000fc60004721270 */
[----:B------:R2:W-:Y:S01]  /*535d0*/  @P2 STG.E [R168.64], R174 ;  /* 0x000000aea8002986 */ /* 0x0005e2000c101904 */
[C---:B-1----:R-:W-:Y:S01]  /*535e0*/  IADD3 R172, R0.reuse, c[0x0][0x198], RZ ;  /* 0x0000660000ac7a10 */ /* 0x042fe20007ffe0ff */
[----:B----4-:R-:W-:-:S04]  /*535f0*/  IMAD.WIDE R166, R0, 0x4, R2 ;  /* 0x0000000400a67825 */ /* 0x010fc800078e0202 */
[----:B--2---:R-:W-:Y:S01]  /*53600*/  IMAD.WIDE R168, R172, 0x4, R164 ;  /* 0x00000004aca87825 */ /* 0x004fe200078e02a4 */
[----:B------:R-:W-:Y:S01]  /*53610*/  @P3 STG.E [R166.64], R175 ;  /* 0x000000afa6003986 */ /* 0x000fe2000c101904 */
[----:B------:R-:W-:Y:S02]  /*53620*/  ISETP.LT.AND P0, PT, R178, c[0x0][0x178], !P0 ;  /* 0x00005e00b2007a0c */ /* 0x000fe40004701270 */
[C---:B------:R-:W-:Y:S01]  /*53630*/  IMAD.WIDE R170, R172.reuse, 0x4, R6 ;  /* 0x00000004acaa7825 */ /* 0x040fe200078e0206 */
[----:B------:R1:W-:Y:S04]  /*53640*/  @P6 STG.E [R168.64], R179 ;  /* 0x000000b3a8006986 */ /* 0x0003e8000c101904 */
[----:B---3--:R2:W-:Y:S04]  /*53650*/  @P5 STG.E [R170.64], R247 ;  /* 0x000000f7aa005986 */ /* 0x0085e8000c101904 */
[----:B-1----:R-:W3:Y:S01]  /*53660*/  LDL.LU R179, [R1+0xe8c] ;  /* 0x000e8c0001b37983 */ /* 0x002ee20000300800 */
[----:B------:R-:W-:-:S03]  /*53670*/  IMAD.WIDE R168, R172, 0x4, R4 ;  /* 0x00000004aca87825 */ /* 0x000fc600078e0204 */
[----:B--2---:R-:W2:Y:S01]  /*53680*/  LDL.LU R247, [R1+0xbbc] ;  /* 0x000bbc0001f77983 */ /* 0x004ea20000300800 */
[----:B------:R-:W-:-:S03]  /*53690*/  IMAD.WIDE R166, R172, 0x4, R2 ;  /* 0x00000004aca67825 */ /* 0x000fc600078e0202 */
[----:B------:R1:W-:Y:S04]  /*536a0*/  @P1 STG.E [R168.64], R176 ;  /* 0x000000b0a8001986 */ /* 0x0003e8000c101904 */
[----:B------:R4:W-:Y:S04]  /*536b0*/  @P0 STG.E [R166.64], R177 ;  /* 0x000000b1a6000986 */ /* 0x0009e8000c101904 */
[----:B-1----:R-:W2:Y:S04]  /*536c0*/  LDL.LU R176, [R1+0x69c] ;  /* 0x00069c0001b07983 */ /* 0x002ea80000300800 */
[----:B----4-:R-:W4:Y:S01]  /*536d0*/  LDL.LU R177, [R1+0x3ac] ;  /* 0x0003ac0001b17983 */ /* 0x010f220000300800 */
[----:B------:R-:W-:-:S02]  /*536e0*/  ISETP.LT.AND P6, PT, R250, c[0x0][0x178], !P4 ;  /* 0x00005e00fa007a0c */ /* 0x000fc400067c1270 */
[----:B------:R-:W-:Y:S01]  /*536f0*/  ISETP.LT.AND P3, PT, R249, c[0x0][0x178], !P4 ;  /* 0x00005e00f9007a0c */ /* 0x000fe20006761270 */
[----:B------:R-:W4:Y:S01]  /*53700*/  LDL.LU R174, [R1+0xe48] ;  /* 0x000e480001ae7983 */ /* 0x000f220000300800 */
[----:B------:R-:W-:Y:S02]  /*53710*/  IADD3 R173, R251, 0x99, RZ ;  /* 0x00000099fbad7810 */ /* 0x000fe40007ffe0ff */
[----:B------:R-:W-:Y:S01]  /*53720*/  IADD3 R0, R172, c[0x0][0x198], RZ ;  /* 0x00006600ac007a10 */ /* 0x000fe20007ffe0ff */
[----:B------:R-:W4:Y:S01]  /*53730*/  LDL.LU R175, [R1+0xebc] ;  /* 0x000ebc0001af7983 */ /* 0x000f220000300800 */
[----:B------:R-:W-:Y:S02]  /*53740*/  ISETP.LT.AND P5, PT, R248, c[0x0][0x178], !P4 ;  /* 0x00005e00f8007a0c */ /* 0x000fe400067a1270 */
[----:B------:R-:W-:Y:S01]  /*53750*/  ISETP.GE.AND P2, PT, R173, c[0x0][0x17c], PT ;  /* 0x00005f00ad007a0c */ /* 0x000fe20003f46270 */
[----:B------:R-:W-:Y:S01]  /*53760*/  IMAD.WIDE R170, R0, 0x4, R164 ;  /* 0x0000000400aa7825 */ /* 0x000fe200078e02a4 */
[----:B------:R-:W-:-:S02]  /*53770*/  ISETP.LT.AND P4, PT, R178, c[0x0][0x178], !P4 ;  /* 0x00005e00b2007a0c */ /* 0x000fc40006781270 */
[----:B------:R-:W-:Y:S01]  /*53780*/  ISETP.LT.AND P0, PT, R250, c[0x0][0x178], !P2 ;  /* 0x00005e00fa007a0c */ /* 0x000fe20005701270 */
[C---:B------:R-:W-:Y:S01]  /*53790*/  IMAD.WIDE R168, R0.reuse, 0x4, R6 ;  /* 0x0000000400a87825 */ /* 0x040fe200078e0206 */
[----:B------:R1:W-:Y:S01]  /*537a0*/  @P6 STG.E [R170.64], R240 ;  /* 0x000000f0aa006986 */ /* 0x0003e2000c101904 */
[C---:B------:R-:W-:Y:S02]  /*537b0*/  IADD3 R172, R0.reuse, c[0x0][0x198], RZ ;  /* 0x0000660000ac7a10 */ /* 0x040fe40007ffe0ff */
[----:B------:R-:W-:Y:S01]  /*537c0*/  IMAD.WIDE R166, R0, 0x4, R4 ;  /* 0x0000000400a67825 */ /* 0x000fe200078e0204 */
[----:B------:R-:W-:Y:S01]  /*537d0*/  @P3 STG.E [R168.64], R241 ;  /* 0x000000f1a8003986 */ /* 0x000fe2000c101904 */
[----:B------:R-:W-:Y:S02]  /*537e0*/  ISETP.LT.AND P3, PT, R249, c[0x0][0x178], !P2 ;  /* 0x00005e00f9007a0c */ /* 0x000fe40005761270 */
[----:B------:R-:W-:Y:S01]  /*537f0*/  ISETP.LT.AND P6, PT, R248, c[0x0][0x178], !P2 ;  /* 0x00005e00f8007a0c */ /* 0x000fe200057c1270 */
[----:B------:R1:W-:Y:S02]  /*53800*/  @P5 STG.E [R166.64], R242 ;  /* 0x000000f2a6005986 */ /* 0x0003e4000c101904 */
[----:B-1----:R-:W-:Y:S01]  /*53810*/  IMAD.WIDE R170, R0, 0x4, R2 ;  /* 0x0000000400aa7825 */ /* 0x002fe200078e0202 */
[----:B------:R-:W-:-:S03]  /*53820*/  ISETP.LT.AND P2, PT, R178, c[0x0][0x178], !P2 ;  /* 0x00005e00b2007a0c */ /* 0x000fc60005741270 */
[C---:B------:R-:W-:Y:S01]  /*53830*/  IMAD.WIDE R166, R172.reuse, 0x4, R164 ;  /* 0x00000004aca67825 */ /* 0x040fe200078e02a4 */
[----:B------:R-:W-:Y:S03]  /*53840*/  @P4 STG.E [R170.64], R243 ;  /* 0x000000f3aa004986 */ /* 0x000fe6000c101904 */
[C---:B------:R-:W-:Y:S01]  /*53850*/  IMAD.WIDE R168, R172.reuse, 0x4, R6 ;  /* 0x00000004aca87825 */ /* 0x040fe200078e0206 */
[----:B---3--:R1:W-:Y:S04]  /*53860*/  @P0 STG.E [R166.64], R179 ;  /* 0x000000b3a6000986 */ /* 0x0083e8000c101904 */
[----:B--2---:R2:W-:Y:S01]  /*53870*/  @P3 STG.E [R168.64], R247 ;  /* 0x000000f7a8003986 */ /* 0x0045e2000c101904 */
[----:B-1----:R-:W-:-:S03]  /*53880*/  IMAD.WIDE R166, R172, 0x4, R4 ;  /* 0x00000004aca67825 */ /* 0x002fc600078e0204 */
[----:B------:R-:W3:Y:S01]  /*53890*/  LDL.LU R179, [R1+0xe4c] ;  /* 0x000e4c0001b37983 */ /* 0x000ee20000300800 */
[----:B--2---:R-:W-:-:S03]  /*538a0*/  IMAD.WIDE R168, R172, 0x4, R2 ;  /* 0x00000004aca87825 */ /* 0x004fc600078e0202 */
[----:B------:R-:W2:Y:S04]  /*538b0*/  LDL.LU R247, [R1+0xbac] ;  /* 0x000bac0001f77983 */ /* 0x000ea80000300800 */
[----:B------:R1:W-:Y:S04]  /*538c0*/  @P6 STG.E [R166.64], R176 ;  /* 0x000000b0a6006986 */ /* 0x0003e8000c101904 */
[----:B----4-:R4:W-:Y:S04]  /*538d0*/  @P2 STG.E [R168.64], R177 ;  /* 0x000000b1a8002986 */ /* 0x0109e8000c101904 */
[----:B-1----:R-:W2:Y:S04]  /*538e0*/  LDL.LU R167, [R1+0xeb8] ;  /* 0x000eb80001a77983 */ /* 0x002ea80000300800 */
[----:B----4-:R-:W4:Y:S01]  /*538f0*/  LDL.LU R169, [R1+0xba8] ;  /* 0x000ba80001a97983 */ /* 0x010f220000300800 */
[----:B------:R-:W-:-:S02]  /*53900*/  IADD3 R173, R251, 0x9a, RZ ;  /* 0x0000009afbad7810 */ /* 0x000fc40007ffe0ff */
[----:B------:R-:W-:Y:S01]  /*53910*/  IADD3 R170, R251, 0x9b, RZ ;  /* 0x0000009bfbaa7810 */ /* 0x000fe20007ffe0ff */
[----:B------:R-:W3:Y:S01]  /*53920*/  LDL.LU R176, [R1+0x4cc] ;  /* 0x0004cc0001b07983 */ /* 0x000ee20000300800 */
[----:B------:R-:W-:Y:S02]  /*53930*/  ISETP.GE.AND P1, PT, R173, c[0x0][0x17c], PT ;  /* 0x00005f00ad007a0c */ /* 0x000fe40003f26270 */
[----:B------:R-:W-:Y:S01]  /*53940*/  IADD3 R0, R172, c[0x0][0x198], RZ ;  /* 0x00006600ac007a10 */ /* 0x000fe20007ffe0ff */
[----:B------:R-:W3:Y:S01]  /*53950*/  LDL.LU R240, [R1+0xed8] ;  /* 0x000ed80001f07983 */ /* 0x000ee20000300800 */
[----:B------:R-:W-:Y:S02]  /*53960*/  ISETP.LT.AND P4, PT, R250, c[0x0][0x178], !P1 ;  /* 0x00005e00fa007a0c */ /* 0x000fe40004f81270 */
[----:B------:R-:W-:Y:S02]  /*53970*/  ISETP.LT.AND P5, PT, R249, c[0x0][0x178], !P1 ;  /* 0x00005e00f9007a0c */ /* 0x000fe40004fa1270 */
[----:B------:R-:W-:-:S02]  /*53980*/  ISETP.LT.AND P3, PT, R248, c[0x0][0x178], !P1 ;  /* 0x00005e00f8007a0c */ /* 0x000fc40004f61270 */
[----:B------:R-:W-:Y:S01]  /*53990*/  ISETP.GE.AND P0, PT, R170, c[0x0][0x17c], PT ;  /* 0x00005f00aa007a0c */ /* 0x000fe20003f06270 */
[C---:B------:R-:W-:Y:S01]  /*539a0*/  IMAD.WIDE R170, R0.reuse, 0x4, R164 ;  /* 0x0000000400aa7825 */ /* 0x040fe200078e02a4 */
[----:B------:R-:W3:Y:S03]  /*539b0*/  LDL.LU R241, [R1+0xea8] ;  /* 0x000ea80001f17983 */ /* 0x000ee60000300800 */
[C---:B------:R-:W-:Y:S01]  /*539c0*/  IMAD.WIDE R172, R0.reuse, 0x4, R6 ;  /* 0x0000000400ac7825 */ /* 0x040fe200078e0206 */
[----:B------:R-:W3:Y:S04]  /*539d0*/  LDL.LU R242, [R1+0xcc8] ;  /* 0x000cc80001f27983 */ /* 0x000ee80000300800 */
[----:B------:R-:W3:Y:S04]  /*539e0*/  LDL.LU R243, [R1+0x4d8] ;  /* 0x0004d80001f37983 */ /* 0x000ee80000300800 */
[----:B------:R-:W3:Y:S04]  /*539f0*/  LDL.LU R177, [R1+0xedc] ;  /* 0x000edc0001b17983 */ /* 0x000ee80000300800 */
[----:B--2---:R1:W-:Y:S04]  /*53a00*/  @P4 STG.E [R170.64], R167 ;  /* 0x000000a7aa004986 */ /* 0x0043e8000c101904 */
[----:B------:R2:W-:Y:S01]  /*53a10*/  @P5 STG.E [R172.64], R174 ;  /* 0x000000aeac005986 */ /* 0x0005e2000c101904 */
[C---:B-1----:R-:W-:Y:S01]  /*53a20*/  IMAD.WIDE R166, R0.reuse, 0x4, R4 ;  /* 0x0000000400a67825 */ /* 0x042fe200078e0204 */
[----:B--2---:R-:W-:-:S04]  /*53a30*/  IADD3 R174, R0, c[0x0][0x198], RZ ;  /* 0x0000660000ae7a10 */ /* 0x004fc80007ffe0ff */
[----:B----4-:R1:W-:Y:S02]  /*53a40*/  @P3 STG.E [R166.64], R169 ;  /* 0x000000a9a6003986 */ /* 0x0103e4000c101904 */
[----:B-1----:R-:W-:Y:S02]  /*53a50*/  IMAD.WIDE R166, R0, 0x4, R2 ;  /* 0x0000000400a67825 */ /* 0x002fe400078e0202 */
[----:B------:R-:W2:Y:S01]  /*53a60*/  LDL.LU R0, [R1+0x4c8] ;  /* 0x0004c80001007983 */ /* 0x000ea20000300800 */
[----:B------:R-:W-:Y:S02]  /*53a70*/  ISETP.LT.AND P2, PT, R178, c[0x0][0x178], !P1 ;  /* 0x00005e00b2007a0c */ /* 0x000fe40004f41270 */
[----:B------:R-:W-:Y:S02]  /*53a80*/  ISETP.LT.AND P4, PT, R250, c[0x0][0x178], !P0 ;  /* 0x00005e00fa007a0c */ /* 0x000fe40004781270 */
[----:B------:R-:W-:Y:S02]  /*53a90*/  ISETP.LT.AND P5, PT, R249, c[0x0][0x178], !P0 ;  /* 0x00005e00f9007a0c */ /* 0x000fe400047a1270 */
[----:B------:R-:W-:-:S02]  /*53aa0*/  IADD3 R168, R251, 0x9c, RZ ;  /* 0x0000009cfba87810 */ /* 0x000fc40007ffe0ff */
[----:B------:R-:W-:Y:S02]  /*53ab0*/  ISETP.LT.AND P6, PT, R248, c[0x0][0x178], !P0 ;  /* 0x00005e00f8007a0c */ /* 0x000fe400047c1270 */
[----:B------:R-:W-:Y:S02]  /*53ac0*/  IADD3 R170, R251, 0x9d, RZ ;  /* 0x0000009dfbaa7810 */ /* 0x000fe40007ffe0ff */
[----:B------:R-:W-:Y:S01]  /*53ad0*/  ISETP.GE.AND P1, PT, R168, c[0x0][0x17c], PT ;  /* 0x00005f00a8007a0c */ /* 0x000fe20003f26270 */
[----:B------:R-:W-:Y:S01]  /*53ae0*/  IMAD.WIDE R168, R174, 0x4, R164 ;  /* 0x00000004aea87825 */ /* 0x000fe200078e02a4 */
[----:B------:R-:W-:Y:S02]  /*53af0*/  ISETP.LT.AND P0, PT, R178, c[0x0][0x178], !P0 ;  /* 0x00005e00b2007a0c */ /* 0x000fe40004701270 */
[----:B------:R-:W-:Y:S01]  /*53b00*/  ISETP.GE.AND P3, PT, R170, c[0x0][0x17c], PT ;  /* 0x00005f00aa007a0c */ /* 0x000fe20003f66270 */
[----:B------:R-:W-:-:S04]  /*53b10*/  IMAD.WIDE R170, R174, 0x4, R6 ;  /* 0x00000004aeaa7825 */ /* 0x000fc800078e0206 */
[C---:B------:R-:W-:Y:S01]  /*53b20*/  IMAD.WIDE R172, R174.reuse, 0x4, R4 ;  /* 0x00000004aeac7825 */ /* 0x040fe200078e0204 */
[----:B--2---:R1:W-:Y:S04]  /*53b30*/  @P2 STG.E [R166.64], R0 ;  /* 0x00000000a6002986 */ /* 0x0043e8000c101904 */
[----:B------:R-:W-:Y:S04]  /*53b40*/  @P4 STG.E [R168.64], R175 ;  /* 0x000000afa8004986 */ /* 0x000fe8000c101904 */
[----:B---3--:R2:W-:Y:S01]  /*53b50*/  @P5 STG.E [R170.64], R179 ;  /* 0x000000b3aa005986 */ /* 0x0085e2000c101904 */
[----:B-1----:R-:W-:-:S03]  /*53b60*/  IMAD.WIDE R166, R174, 0x4, R2 ;  /* 0x00000004aea67825 */ /* 0x002fc600078e0202 */
[----:B------:R1:W-:Y:S04]  /*53b70*/  @P6 STG.E [R172.64], R247 ;  /* 0x000000f7ac006986 */ /* 0x0003e8000c101904 */
[----:B--2---:R-:W2:Y:S04]  /*53b80*/  LDL.LU R179, [R1+0xeac] ;  /* 0x000eac0001b37983 */ /* 0x004ea80000300800 */
[----:B-1----:R-:W3:Y:S04]  /*53b90*/  LDL.LU R247, [R1+0xccc] ;  /* 0x000ccc0001f77983 */ /* 0x002ee80000300800 */
[----:B------:R1:W-:Y:S04]  /*53ba0*/  @P0 STG.E [R166.64], R176 ;  /* 0x000000b0a6000986 */ /* 0x0003e8000c101904 */
[----:B-1----:R-:W4:Y:S01]  /*53bb0*/  LDL.LU R176, [R1+0x4dc] ;  /* 0x0004dc0001b07983 */ /* 0x002f220000300800 */
[----:B------:R-:W-:-:S02]  /*53bc0*/  ISETP.LT.AND P4, PT, R250, c[0x0][0x178], !P1 ;  /* 0x00005e00fa007a0c */ /* 0x000fc40004f81270 */
[----:B------:R-:W-:Y:S02]  /*53bd0*/  ISETP.LT.AND P6, PT, R249, c[0x0][0x178], !P1 ;  /* 0x00005e00f9007a0c */ /* 0x000fe40004fc1270 */
[----:B------:R-:W-:Y:S02]  /*53be0*/  IADD3 R172, R174, c[0x0][0x198], RZ ;  /* 0x00006600aeac7a10 */ /* 0x000fe40007ffe0ff */
[----:B------:R-:W-:-:S03]  /*53bf0*/  ISETP.LT.AND P2, PT, R248, c[0x0][0x178], !P1 ;  /* 0x00005e00f8007a0c */ /* 0x000fc60004f41270 */
[----:B------:R-:W-:Y:S01]  /*53c00*/  IMAD.WIDE R168, R172, 0x4, R164 ;  /* 0x00000004aca87825 */ /* 0x000fe200078e02a4 */
[----:B------:R-:W-:-:S03]  /*53c10*/  IADD3 R0, R251, 0x9e, RZ ;  /* 0x0000009efb007810 */ /* 0x000fc60007ffe0ff */
[----:B------:R-:W-:Y:S01]  /*53c20*/  IMAD.WIDE R170, R172, 0x4, R6 ;  /* 0x00000004acaa7825 */ /* 0x000fe200078e0206 */
[----:B------:R-:W-:Y:S01]  /*53c30*/  ISETP.LT.AND P1, PT, R178, c[0x0][0x178], !P1 ;  /* 0x00005e00b2007a0c */ /* 0x000fe20004f21270 */
[----:B------:R1:W-:Y:S01]  /*53c40*/  @P4 STG.E [R168.64], R240 ;  /* 0x000000f0a8004986 */ /* 0x0003e2000c101904 */
[----:B------:R-:W-:-:S03]  /*53c50*/  ISETP.LT.AND P5, PT, R250, c[0x0][0x178], !P3 ;  /* 0x00005e00fa007a0c */ /* 0x000fc60005fa1270 */
[----:B------:R1:W-:Y:S01]  /*53c60*/  @P6 STG.E [R170.64], R241 ;  /* 0x000000f1aa006986 */ /* 0x0003e2000c101904 */
[----:B------:R-:W-:Y:S01]  /*53c70*/  ISETP.LT.AND P6, PT, R249, c[0x0][0x178], !P3 ;  /* 0x00005e00f9007a0c */ /* 0x000fe20005fc1270 */
[----:B------:R-:W-:Y:S01]  /*53c80*/  IMAD.WIDE R166, R172, 0x4, R4 ;  /* 0x00000004aca67825 */ /* 0x000fe200078e0204 */
[----:B------:R-:W-:Y:S02]  /*53c90*/  ISETP.GE.AND P0, PT, R0, c[0x0][0x17c], PT ;  /* 0x00005f0000007a0c */ /* 0x000fe40003f06270 */
[----:B------:R-:W-:Y:S02]  /*53ca0*/  IADD3 R0, R172, c[0x0][0x198], RZ ;  /* 0x00006600ac007a10 */ /* 0x000fe40007ffe0ff */
[----:B------:R-:W-:Y:S01]  /*53cb0*/  ISETP.LT.AND P4, PT, R248, c[0x0][0x178], !P3 ;  /* 0x00005e00f8007a0c */ /* 0x000fe20005f81270 */
[----:B-1----:R-:W-:Y:S01]  /*53cc0*/  IMAD.WIDE R168, R172, 0x4, R2 ;  /* 0x00000004aca87825 */ /* 0x002fe200078e0202 */
[----:B------:R-:W-:Y:S01]  /*53cd0*/  ISETP.LT.AND P3, PT, R178, c[0x0][0x178], !P3 ;  /* 0x00005e00b2007a0c */ /* 0x000fe20005f61270 */
[----:B------:R1:W-:Y:S02]  /*53ce0*/  @P2 STG.E [R166.64], R242 ;  /* 0x000000f2a6002986 */ /* 0x0003e4000c101904 */
[----:B------:R-:W-:-:S02]  /*53cf0*/  IMAD.WIDE R170, R0, 0x4, R164 ;  /* 0x0000000400aa7825 */ /* 0x000fc400078e02a4 */
[----:B------:R1:W-:Y:S01]  /*53d00*/  @P1 STG.E [R168.64], R243 ;  /* 0x000000f3a8001986 */ /* 0x0003e2000c101904 */
[----:B------:R-:W-:-:S03]  /*53d10*/  IADD3 R173, R251, 0xa0, RZ ;  /* 0x000000a0fbad7810 */ /* 0x000fc60007ffe0ff */
[----:B------:R1:W-:Y:S02]  /*53d20*/  @P5 STG.E [R170.64], R177 ;  /* 0x000000b1aa005986 */ /* 0x0003e4000c101904 */
[C---:B-1----:R-:W-:Y:S02]  /*53d30*/  IMAD.WIDE R166, R0.reuse, 0x4, R6 ;  /* 0x0000000400a67825 */ /* 0x042fe400078e0206 */
[----:B------:R-:W4:Y:S02]  /*53d40*/  LDL.LU R240, [R1+0x798] ;  /* 0x0007980001f07983 */ /* 0x000f240000300800 */
[C---:B------:R-:W-:Y:S02]  /*53d50*/  IMAD.WIDE R168, R0.reuse, 0x4, R4 ;  /* 0x0000000400a87825 */ /* 0x040fe400078e0204 */
[----:B------:R-:W4:Y:S01]  /*53d60*/  LDL.LU R241, [R1+0xeec] ;  /* 0x000eec0001f17983 */ /* 0x000f220000300800 */
[----:B------:R-:W-:-:S03]  /*53d70*/  IADD3 R172, R0, c[0x0][0x198], RZ ;  /* 0x0000660000ac7a10 */ /* 0x000fc60007ffe0ff */
[----:B------:R-:W4:Y:S04]  /*53d80*/  LDL.LU R177, [R1+0xecc] ;  /* 0x000ecc0001b17983 */ /* 0x000f280000300800 */
[----:B--2---:R1:W-:Y:S04]  /*53d90*/  @P6 STG.E [R166.64], R179 ;  /* 0x000000b3a6006986 */ /* 0x0043e8000c101904 */
[----:B---3--:R2:W-:Y:S01]  /*53da0*/  @P4 STG.E [R168.64], R247 ;  /* 0x000000f7a8004986 */ /* 0x0085e2000c101904 */
[----:B------:R-:W-:Y:S01]  /*53db0*/  ISETP.GE.AND P4, PT, R173, c[0x0][0x17c], PT ;  /* 0x00005f00ad007a0c */ /* 0x000fe20003f86270 */
[----:B-1----:R-:W-:-:S02]  /*53dc0*/  IMAD.WIDE R166, R0, 0x4, R2 ;  /* 0x0000000400a67825 */ /* 0x002fc400078e0202 */
[----:B------:R-:W3:Y:S04]  /*53dd0*/  LDL.LU R179, [R1+0xe9c] ;  /* 0x000e9c0001b37983 */ /* 0x000ee80000300800 */
[----:B--2---:R-:W2:Y:S04]  /*53de0*/  LDL.LU R247, [R1+0x79c] ;  /* 0x00079c0001f77983 */ /* 0x004ea80000300800 */
[----:B------:R-:W2:Y:S04]  /*53df0*/  LDL.LU R0, [R1+0xec8] ;  /* 0x000ec80001007983 */ /* 0x000ea80000300800 */
[----:B------:R-:W2:Y:S04]  /*53e00*/  LDL.LU R173, [R1+0xe98] ;  /* 0x000e980001ad7983 */ /* 0x000ea80000300800 */
[----:B----4-:R1:W-:Y:S04]  /*53e10*/  @P3 STG.E [R166.64], R176 ;  /* 0x000000b0a6003986 */ /* 0x0103e8000c101904 */
[----:B-1----:R-:W4:Y:S01]  /*53e20*/  LDL.LU R167, [R1+0xee8] ;  /* 0x000ee80001a77983 */ /* 0x002f220000300800 */
[----:B------:R-:W-:-:S02]  /*53e30*/  ISETP.LT.AND P2, PT, R250, c[0x0][0x178], !P0 ;  /* 0x00005e00fa007a0c */ /* 0x000fc40004741270 */
[----:B------:R-:W-:Y:S02]  /*53e40*/  ISETP.LT.AND P5, PT, R249, c[0x0][0x178], !P0 ;  /* 0x00005e00f9007a0c */ /* 0x000fe400047a1270 */
[----:B------:R-:W-:Y:S02]  /*53e50*/  IADD3 R170, R251, 0x9f, RZ ;  /* 0x0000009ffbaa7810 */ /* 0x000fe40007ffe0ff */
[----:B------:R-:W-:Y:S01]  /*53e60*/  ISETP.LT.AND P6, PT, R248, c[0x0][0x178], !P0 ;  /* 0x00005e00f8007a0c */ /* 0x000fe200047c1270 */
[----:B------:R-:W-:Y:S01]  /*53e70*/  IMAD.WIDE R168, R172, 0x4, R164 ;  /* 0x00000004aca87825 */ /* 0x000fe200078e02a4 */
[----:B------:R-:W-:Y:S01]  /*53e80*/  ISETP.GE.AND P1, PT, R170, c[0x0][0x17c], PT ;  /* 0x00005f00aa007a0c */ /* 0x000fe20003f26270 */
[----:B------:R-:W3:Y:S02]  /*53e90*/  LDL.LU R174, [R1+0x830] ;  /* 0x0008300001ae7983 */ /* 0x000ee40000300800 */
[----:B------:R-:W-:Y:S01]  /*53ea0*/  IMAD.WIDE R170, R172, 0x4, R6 ;  /* 0x00000004acaa7825 */ /* 0x000fe200078e0206 */
[----:B------:R-:W-:Y:S01]  /*53eb0*/  ISETP.LT.AND P0, PT, R178, c[0x0][0x178], !P0 ;  /* 0x00005e00b2007a0c */ /* 0x000fe20004701270 */
[----:B------:R-:W3:Y:S01]  /*53ec0*/  LDL.LU R175, [R1+0x7b0] ;  /* 0x0007b00001af7983 */ /* 0x000ee20000300800 */
[----:B------:R-:W-:-:S03]  /*53ed0*/  ISETP.LT.AND P3, PT, R249, c[0x0][0x178], !P1 ;  /* 0x00005e00f9007a0c */ /* 0x000fc60004f61270 */
[----:B------:R-:W3:Y:S04]  /*53ee0*/  LDL.LU R242, [R1+0x240] ;  /* 0x0002400001f27983 */ /* 0x000ee80000300800 */
[----:B------:R-:W3:Y:S04]  /*53ef0*/  LDL.LU R243, [R1+0x30] ;  /* 0x0000300001f37983 */ /* 0x000ee80000300800 */
[----:B------:R-:W3:Y:S04]  /*53f00*/  LDL.LU R176, [R1+0x834] ;  /* 0x0008340001b07983 */ /* 0x000ee80000300800 */
[----:B----4-:R1:W-:Y:S01]  /*53f10*/  @P2 STG.E [R168.64], R167 ;  /* 0x000000a7a8002986 */ /* 0x0103e2000c101904 */
[----:B------:R-:W-:-:S03]  /*53f20*/  ISETP.LT.AND P2, PT, R248, c[0x0][0x178], !P1 ;  /* 0x00005e00f8007a0c */ /* 0x000fc60004f41270 */
[----:B--2---:R2:W-:Y:S01]  /*53f30*/  @P5 STG.E [R170.64], R0 ;  /* 0x00000000aa005986 */ /* 0x0045e2000c101904 */
[----:B------:R-:W-:Y:S02]  /*53f40*/  ISETP.LT.AND P5, PT, R250, c[0x0][0x178], !P1 ;  /* 0x00005e00fa007a0c */ /* 0x000fe40004fa1270 */
[----:B------:R-:W-:Y:S01]  /*53f50*/  ISETP.LT.AND P1, PT, R178, c[0x0][0x178], !P1 ;  /* 0x00005e00b2007a0c */ /* 0x000fe20004f21270 */
[C---:B-1----:R-:W-:Y:S01]  /*53f60*/  IMAD.WIDE R166, R172.reuse, 0x4, R4 ;  /* 0x00000004aca67825 */ /* 0x042fe200078e0204 */
[----:B------:R-:W-:Y:S02]  /*53f70*/  IADD3 R168, R251, 0xa1, RZ ;  /* 0x000000a1fba87810 */ /* 0x000fe40007ffe0ff */
[----:B--2---:R-:W-:Y:S02]  /*53f80*/  IADD3 R0, R172, c[0x0][0x198], RZ ;  /* 0x00006600ac007a10 */ /* 0x004fe40007ffe0ff */
[----:B------:R1:W-:Y:S01]  /*53f90*/  @P6 STG.E [R166.64], R173 ;  /* 0x000000ada6006986 */ /* 0x0003e2000c101904 */
[----:B------:R-:W-:-:S02]  /*53fa0*/  ISETP.GE.AND P6, PT, R168, c[0x0][0x17c], PT ;  /* 0x00005f00a8007a0c */ /* 0x000fc40003fc6270 */
[----:B------:R-:W-:-:S04]  /*53fb0*/  IMAD.WIDE R168, R0, 0x4, R6 ;  /* 0x0000000400a87825 */ /* 0x000fc800078e0206 */
[----:B-1----:R-:W-:-:S04]  /*53fc0*/  IMAD.WIDE R172, R172, 0x4, R2 ;  /* 0x00000004acac7825 */ /* 0x002fc800078e0202 */
[C---:B------:R-:W-:Y:S01]  /*53fd0*/  IMAD.WIDE R166, R0.reuse, 0x4, R164 ;  /* 0x0000000400a67825 */ /* 0x040fe200078e02a4 */
[----:B------:R1:W-:Y:S03]  /*53fe0*/  @P0 STG.E [R172.64], R240 ;  /* 0x000000f0ac000986 */ /* 0x0003e6000c101904 */
[C---:B------:R-:W-:Y:S01]  /*53ff0*/  IMAD.WIDE R170, R0.reuse, 0x4, R4 ;  /* 0x0000000400aa7825 */ /* 0x040fe200078e0204 */
[----:B------:R-:W-:Y:S04]  /*54000*/  @P5 STG.E [R166.64], R241 ;  /* 0x000000f1a6005986 */ /* 0x000fe8000c101904 */
[----:B------:R2:W-:Y:S01]  /*54010*/  @P3 STG.E [R168.64], R177 ;  /* 0x000000b1a8003986 */ /* 0x0005e2000c101904 */
[----:B-1----:R-:W-:-:S03]  /*54020*/  IMAD.WIDE R172, R0, 0x4, R2 ;  /* 0x0000000400ac7825 */ /* 0x002fc600078e0202 */
[----:B---3--:R1:W-:Y:S04]  /*54030*/  @P2 STG.E [R170.64], R179 ;  /* 0x000000b3aa002986 */ /* 0x0083e8000c101904 */
[----:B------:R3:W-:Y:S04]  /*54040*/  @P1 STG.E [R172.64], R247 ;  /* 0x000000f7ac001986 */ /* 0x0007e8000c101904 */
[----:B--2---:R-:W2:Y:S04]  /*54050*/  LDL.LU R177, [R1+0x7b4] ;  /* 0x0007b40001b17983 */ /* 0x004ea80000300800 */
[----:B-1----:R-:W4:Y:S04]  /*54060*/  LDL.LU R179, [R1+0x244] ;  /* 0x0002440001b37983 */ /* 0x002f280000300800 */
[----:B---3--:R-:W3:Y:S01]  /*54070*/  LDL.LU R247, [R1+0x34] ;  /* 0x0000340001f77983 */ /* 0x008ee20000300800 */
[----:B------:R-:W-:-:S02]  /*54080*/  ISETP.LT.AND P2, PT, R250, c[0x0][0x178], !P4 ;  /* 0x00005e00fa007a0c */ /* 0x000fc40006741270 */
[----:B------:R-:W-:Y:S01]  /*54090*/  ISETP.LT.AND P3, PT, R249, c[0x0][0x178], !P4 ;  /* 0x00005e00f9007a0c */ /* 0x000fe20006761270 */
[----:B------:R-:W3:Y:S01]  /*540a0*/  LDL.LU R240, [R1+0x930] ;  /* 0x0009300001f07983 */ /* 0x000ee20000300800 */
[----:B------:R-:W-:Y:S02]  /*540b0*/  IADD3 R172, R0, c[0x0][0x198], RZ ;  /* 0x0000660000ac7a10 */ /* 0x000fe40007ffe0ff */
[----:B------:R-:W-:Y:S01]  /*540c0*/  ISETP.LT.AND P1, PT, R248, c[0x0][0x178], !P4 ;  /* 0x00005e00f8007a0c */ /* 0x000fe20006721270 */
[----:B------:R-:W3:Y:S01]  /*540d0*/  LDL.LU R241, [R1+0x820] ;  /* 0x0008200001f17983 */ /* 0x000ee20000300800 */
[----:B------:R-:W-:Y:S02]  /*540e0*/  IADD3 R0, R251, 0xa2, RZ ;  /* 0x000000a2fb007810 */ /* 0x000fe40007ffe0ff */
[----:B------:R-:W-:Y:S01]  /*540f0*/  ISETP.LT.AND P4, PT, R178, c[0x0][0x178], !P4 ;  /* 0x00005e00b2007a0c */ /* 0x000fe20006781270 */
[----:B------:R-:W-:Y:S01]  /*54100*/  IMAD.WIDE R170, R172, 0x4, R164 ;  /* 0x00000004acaa7825 */ /* 0x000fe200078e02a4 */
[----:B------:R-:W-:-:S02]  /*54110*/  ISETP.LT.AND P5, PT, R250, c[0x0][0x178], !P6 ;  /* 0x00005e00fa007a0c */ /* 0x000fc400077a1270 */
[----:B------:R-:W-:Y:S01]  /*54120*/  ISETP.GE.AND P0, PT, R0, c[0x0][0x17c], PT ;  /* 0x00005f0000007a0c */ /* 0x000fe20003f06270 */
[C---:B------:R-:W-:Y:S01]  /*54130*/  IMAD.WIDE R166, R172.reuse, 0x4, R6 ;  /* 0x00000004aca67825 */ /* 0x040fe200078e0206 */
[C---:B------:R-:W-:Y:S01]  /*54140*/  IADD3 R0, R172.reuse, c[0x0][0x198], RZ ;  /* 0x00006600ac007a10 */ /* 0x040fe20007ffe0ff */
[----:B------:R1:W-:Y:S02]  /*54150*/  @P2 STG.E [R170.64], R174 ;  /* 0x000000aeaa002986 */ /* 0x0003e4000c101904 */
[----:B------:R-:W-:Y:S02]  /*54160*/  IMAD.WIDE R168, R172, 0x4, R4 ;  /* 0x00000004aca87825 */ /* 0x000fe400078e0204 */
[----:B------:R1:W-:Y:S01]  /*54170*/  @P3 STG.E [R166.64], R175 ;  /* 0x000000afa6003986 */ /* 0x0003e2000c101904 */
[----:B------:R-:W-:-:S03]  /*54180*/  ISETP.LT.AND P3, PT, R248, c[0x0][0x178], !P6 ;  /* 0x00005e00f8007a0c */ /* 0x000fc60007761270 */
[----:B------:R1:W-:Y:S02]  /*54190*/  @P1 STG.E [R168.64], R242 ;  /* 0x000000f2a8001986 */ /* 0x0003e4000c101904 */
[----:B-1----:R-:W-:-:S04]  /*541a0*/  IMAD.WIDE R170, R172, 0x4, R2 ;  /* 0x00000004acaa7825 */ /* 0x002fc800078e0202 */
[----:B------:R-:W-:Y:S01]  /*541b0*/  IMAD.WIDE R166, R0, 0x4, R164 ;  /* 0x0000000400a67825 */ /* 0x000fe200078e02a4 */
[----:B------:R-:W-:Y:S01]  /*541c0*/  ISETP.LT.AND P1, PT, R249, c[0x0][0x178], !P6 ;  /* 0x00005e00f9007a0c */ /* 0x000fe20007721270 */
[----:B------:R1:W-:Y:S04]  /*541d0*/  @P4 STG.E [R170.64], R243 ;  /* 0x000000f3aa004986 */ /* 0x0003e8000c101904 */
[----:B------:R1:W-:Y:S01]  /*541e0*/  @P5 STG.E [R166.64], R176 ;  /* 0x000000b0a6005986 */ /* 0x0003e2000c101904 */
[----:B------:R-:W-:-:S03]  /*541f0*/  ISETP.LT.AND P5, PT, R178, c[0x0][0x178], !P6 ;  /* 0x00005e00b2007a0c */ /* 0x000fc600077a1270 */
[----:B------:R-:W3:Y:S01]  /*54200*/  LDL.LU R242, [R1+0x260] ;  /* 0x0002600001f27983 */ /* 0x000ee20000300800 */
[C---:B------:R-:W-:Y:S01]  /*54210*/  IMAD.WIDE R168, R0.reuse, 0x4, R6 ;  /* 0x0000000400a87825 */ /* 0x040fe200078e0206 */
[----:B-1----:R-:W-:Y:S02]  /*54220*/  IADD3 R170, R251, 0xa3, RZ ;  /* 0x000000a3fbaa7810 */ /* 0x002fe40007ffe0ff */
[----:B------:R-:W3:Y:S01]  /*54230*/  LDL.LU R243, [R1+0x230] ;  /* 0x0002300001f37983 */ /* 0x000ee20000300800 */
[----:B------:R-:W-:Y:S01]  /*54240*/  IMAD.WIDE R166, R0, 0x4, R4 ;  /* 0x0000000400a67825 */ /* 0x000fe200078e0204 */
[----:B------:R-:W-:Y:S02]  /*54250*/  ISETP.GE.AND P2, PT, R170, c[0x0][0x17c], PT ;  /* 0x00005f00aa007a0c */ /* 0x000fe40003f46270 */
[----:B------:R-:W3:Y:S01]  /*54260*/  LDL.LU R176, [R1+0x934] ;  /* 0x0009340001b07983 */ /* 0x000ee20000300800 */
[----:B------:R-:W-:-:S03]  /*54270*/  IMAD.WIDE R170, R0, 0x4, R2 ;  /* 0x0000000400aa7825 */ /* 0x000fc600078e0202 */
[----:B--2---:R1:W-:Y:S04]  /*54280*/  @P1 STG.E [R168.64], R177 ;  /* 0x000000b1a8001986 */ /* 0x0043e8000c101904 */
[----:B----4-:R2:W-:Y:S04]  /*54290*/  @P3 STG.E [R166.64], R179 ;  /* 0x000000b3a6003986 */ /* 0x0105e8000c101904 */
[----:B---3--:R3:W-:Y:S04]  /*542a0*/  @P5 STG.E [R170.64], R247 ;  /* 0x000000f7aa005986 */ /* 0x0087e8000c101904 */
[----:B-1----:R-:W4:Y:S04]  /*542b0*/  LDL.LU R177, [R1+0x824] ;  /* 0x0008240001b17983 */ /* 0x002f280000300800 */
[----:B--2---:R-:W2:Y:S04]  /*542c0*/  LDL.LU R179, [R1+0x264] ;  /* 0x0002640001b37983 */ /* 0x004ea80000300800 */
[----:B---3--:R-:W3:Y:S01]  /*542d0*/  LDL.LU R247, [R1+0x234] ;  /* 0x0002340001f77983 */ /* 0x008ee20000300800 */
[----:B------:R-:W-:-:S02]  /*542e0*/  ISETP.LT.AND P6, PT, R250, c[0x0][0x178], !P0 ;  /* 0x00005e00fa007a0c */ /* 0x000fc400047c1270 */
[----:B------:R-:W-:Y:S01]  /*542f0*/  ISETP.LT.AND P4, PT, R249, c[0x0][0x178], !P0 ;  /* 0x00005e00f9007a0c */ /* 0x000fe20004781270 */
[----:B------:R-:W3:Y:S01]  /*54300*/  LDL.LU R173, [R1+0xb80] ;  /* 0x000b800001ad7983 */ /* 0x000ee20000300800 */
[----:B------:R-:W-:Y:S02]  /*54310*/  IADD3 R172, R0, c[0x0][0x198], RZ ;  /* 0x0000660000ac7a10 */ /* 0x000fe40007ffe0ff */
[----:B------:R-:W-:Y:S01]  /*54320*/  ISETP.LT.AND P5, PT, R248, c[0x0][0x178], !P0 ;  /* 0x00005e00f8007a0c */ /* 0x000fe200047a1270 */
[----:B------:R-:W3:Y:S02]  /*54330*/  LDL.LU R174, [R1+0x3e0] ;  /* 0x0003e00001ae7983 */ /* 0x000ee40000300800 */
[----:B------:R-:W-:Y:S01]  /*54340*/  IMAD.WIDE R168, R172, 0x4, R164 ;  /* 0x00000004aca87825 */ /* 0x000fe200078e02a4 */
[----:B------:R-:W-:-:S03]  /*54350*/  ISETP.LT.AND P0, PT, R178, c[0x0][0x178], !P0 ;  /* 0x00005e00b2007a0c */ /* 0x000fc60004701270 */
[----:B------:R-:W-:Y:S01]  /*54360*/  IMAD.WIDE R166, R172, 0x4, R6 ;  /* 0x00000004aca67825 */ /* 0x000fe200078e0206 */
[----:B------:R1:W-:Y:S01]  /*54370*/  @P6 STG.E [R168.64], R240 ;  /* 0x000000f0a8006986 */ /* 0x0003e2000c101904 */
[----:B------:R-:W-:-:S03]  /*54380*/  ISETP.LT.AND P1, PT, R250, c[0x0][0x178], !P2 ;  /* 0x00005e00fa007a0c */ /* 0x000fc60005721270 */
[----:B------:R1:W-:Y:S01]  /*54390*/  @P4 STG.E [R166.64], R241 ;  /* 0x000000f1a6004986 */ /* 0x0003e2000c101904 */
[----:B------:R-:W-:Y:S02]  /*543a0*/  ISETP.LT.AND P3, PT, R249, c[0x0][0x178], !P2 ;  /* 0x00005e00f9007a0c */ /* 0x000fe40005761270 */
[----:B------:R-:W-:Y:S01]  /*543b0*/  ISETP.LT.AND P6, PT, R248, c[0x0][0x178], !P2 ;  /* 0x00005e00f8007a0c */ /* 0x000fe200057c1270 */
[----:B-1----:R-:W-:-:S04]  /*543c0*/  IMAD.WIDE R168, R172, 0x4, R2 ;  /* 0x00000004aca87825 */ /* 0x002fc800078e0202 */
[C---:B------:R-:W-:Y:S01]  /*543d0*/  IMAD.WIDE R166, R172.reuse, 0x4, R4 ;  /* 0x00000004aca67825 */ /* 0x040fe200078e0204 */
[----:B------:R-:W-:Y:S02]  /*543e0*/  IADD3 R172, R172, c[0x0][0x198], RZ ;  /* 0x00006600acac7a10 */ /* 0x000fe40007ffe0ff */
[----:B------:R-:W-:Y:S02]  /*543f0*/  ISETP.LT.AND P2, PT, R178, c[0x0][0x178], !P2 ;  /* 0x00005e00b2007a0c */ /* 0x000fe40005741270 */
[----:B------:R1:W-:Y:S01]  /*54400*/  @P5 STG.E [R166.64], R242 ;  /* 0x000000f2a6005986 */ /* 0x0003e2000c101904 */
[----:B------:R-:W-:-:S03]  /*54410*/  IADD3 R170, R251, 0xa5, RZ ;  /* 0x000000a5fbaa7810 */ /* 0x000fc60007ffe0ff */
[----:B------:R1:W-:Y:S01]  /*54420*/  @P0 STG.E [R168.64], R243 ;  /* 0x000000f3a8000986 */ /* 0x0003e2000c101904 */
[----:B------:R-:W-:Y:S01]  /*54430*/  ISETP.GE.AND P5, PT, R170, c[0x0][0x17c], PT ;  /* 0x00005f00aa007a0c */ /* 0x000fe20003fa6270 */
[----:B------:R-:W-:-:S04]  /*54440*/  IMAD.WIDE R170, R172, 0x4, R4 ;  /* 0x00000004acaa7825 */ /* 0x000fc800078e0204 */
[----:B-1----:R-:W-:-:S04]  /*54450*/  IMAD.WIDE R166, R172, 0x4, R164 ;  /* 0x00000004aca67825 */ /* 0x002fc800078e02a4 */
[C---:B------:R-:W-:Y:S01]  /*54460*/  IMAD.WIDE R168, R172.reuse, 0x4, R6 ;  /* 0x00000004aca87825 */ /* 0x040fe200078e0206 */
[----:B------:R1:W-:Y:S03]  /*54470*/  @P1 STG.E [R166.64], R176 ;  /* 0x000000b0a6001986 */ /* 0x0003e6000c101904 */
[----:B-1----:R-:W-:Y:S01]  /*54480*/  IMAD.WIDE R166, R172, 0x4, R2 ;  /* 0x00000004aca67825 */ /* 0x002fe200078e0202 */
[----:B----4-:R1:W-:Y:S04]  /*54490*/  @P3 STG.E [R168.64], R177 ;  /* 0x000000b1a8003986 */ /* 0x0103e8000c101904 */
[----:B--2---:R2:W-:Y:S04]  /*544a0*/  @P6 STG.E [R170.64], R179 ;  /* 0x000000b3aa006986 */ /* 0x0045e8000c101904 */
[----:B---3--:R3:W-:Y:S04]  /*544b0*/  @P2 STG.E [R166.64], R247 ;  /* 0x000000f7a6002986 */ /* 0x0087e8000c101904 */
[----:B-1----:R-:W4:Y:S04]  /*544c0*/  LDL.LU R177, [R1+0x250] ;  /* 0x0002500001b17983 */ /* 0x002f280000300800 */
[----:B--2---:R-:W2:Y:S04]  /*544d0*/  LDL.LU R179, [R1+0xb84] ;  /* 0x000b840001b37983 */ /* 0x004ea80000300800 */
[----:B---3--:R-:W3:Y:S04]  /*544e0*/  LDL.LU R167, [R1+0x920] ;  /* 0x0009200001a77983 */ /* 0x008ee80000300800 */
[----:B------:R-:W2:Y:S04]  /*544f0*/  LDL.LU R175, [R1+0x924] ;  /* 0x0009240001af7983 */ /* 0x000ea80000300800 */
[----:B------:R-:W2:Y:S04]  /*54500*/  LDL.LU R176, [R1+0x3e4] ;  /* 0x0003e40001b07983 */ /* 0x000ea80000300800 */
[----:B------:R-:W2:Y:S01]  /*54510*/  LDL.LU R247, [R1+0x254] ;  /* 0x0002540001f77983 */ /* 0x000ea20000300800 */
[----:B------:R-:W-:-:S02]  /*54520*/  IADD3 R0, R251, 0xa4, RZ ;  /* 0x000000a4fb007810 */ /* 0x000fc40007ffe0ff */
[C---:B------:R-:W-:Y:S01]  /*54530*/  IADD3 R170, R251.reuse, 0xa6, RZ ;  /* 0x000000a6fbaa7810 */ /* 0x040fe20007ffe0ff */
[----:B------:R-:W2:Y:S01]  /*54540*/  LDL.LU R240, [R1+0xca0] ;  /* 0x000ca00001f07983 */ /* 0x000ea20000300800 */
[----:B------:R-:W-:Y:S02]  /*54550*/  ISETP.GE.AND P4, PT, R0, c[0x0][0x17c], PT ;  /* 0x00005f0000007a0c */ /* 0x000fe40003f86270 */
[----:B------:R-:W-:Y:S01]  /*54560*/  IADD3 R166, R251, 0xa7, RZ ;  /* 0x000000a7fba67810 */ /* 0x000fe20007ffe0ff */
[----:B------:R-:W2:Y:S01]  /*54570*/  LDL.LU R241, [R1+0xa50] ;  /* 0x000a500001f17983 */ /* 0x000ea20000300800 */
[----:B------:R-:W-:Y:S02]  /*54580*/  ISETP.LT.AND P0, PT, R250, c[0x0][0x178], !P4 ;  /* 0x00005e00fa007a0c */ /* 0x000fe40006701270 */
[----:B------:R-:W-:Y:S01]  /*54590*/  IADD3 R0, R172, c[0x0][0x198], RZ ;  /* 0x00006600ac007a10 */ /* 0x000fe20007ffe0ff */
[----:B------:R-:W2:Y:S01]  /*545a0*/  LDL.LU R242, [R1+0x6a0] ;  /* 0x0006a00001f27983 */ /* 0x000ea20000300800 */
[----:B------:R-:W-:-:S02]  /*545b0*/  ISETP.LT.AND P1, PT, R249, c[0x0][0x178], !P4 ;  /* 0x00005e00f9007a0c */ /* 0x000fc40006721270 */
[----:B------:R-:W-:Y:S01]  /*545c0*/  ISETP.LT.AND P6, PT, R248, c[0x0][0x178], !P4 ;  /* 0x00005e00f8007a0c */ /* 0x000fe200067c1270 */
[----:B------:R-:W-:Y:S01]  /*545d0*/  IMAD.WIDE R168, R0, 0x4, R164 ;  /* 0x0000000400a87825 */ /* 0x000fe200078e02a4 */
[----:B------:R-:W-:Y:S01]  /*545e0*/  ISETP.GE.AND P3, PT, R170, c[0x0][0x17c], PT ;  /* 0x00005f00aa007a0c */ /* 0x000fe20003f66270 */
[----:B------:R-:W2:Y:S01]  /*545f0*/  LDL.LU R243, [R1+0x3b0] ;  /* 0x0003b00001f37983 */ /* 0x000ea20000300800 */
[----:B------:R-:W-:Y:S01]  /*54600*/  ISETP.LT.AND P4, PT, R178, c[0x0][0x178], !P4 ;  /* 0x00005e00b2007a0c */ /* 0x000fe20006781270 */
[----:B------:R-:W-:Y:S02]  /*54610*/  IMAD.WIDE R170, R0, 0x4, R6 ;  /* 0x0000000400aa7825 */ /* 0x000fe400078e0206 */
[----:B------:R1:W-:Y:S01]  /*54620*/  @P0 STG.E [R168.64], R173 ;  /* 0x000000ada8000986 */ /* 0x0003e2000c101904 */
[----:B------:R-:W-:Y:S02]  /*54630*/  ISETP.LT.AND P0, PT, R250, c[0x0][0x178], !P5 ;  /* 0x00005e00fa007a0c */ /* 0x000fe40006f01270 */
[----:B------:R-:W-:-:S02]  /*54640*/  ISETP.GE.AND P2, PT, R166, c[0x0][0x17c], PT ;  /* 0x00005f00a6007a0c */ /* 0x000fc40003f46270 */
[C---:B------:R-:W-:Y:S01]  /*54650*/  IADD3 R166, R0.reuse, c[0x0][0x198], RZ ;  /* 0x0000660000a67a10 */ /* 0x040fe20007ffe0ff */
[----:B-1----:R-:W-:-:S04]  /*54660*/  IMAD.WIDE R172, R0, 0x4, R4 ;  /* 0x0000000400ac7825 */ /* 0x002fc800078e0204 */
[----:B------:R-:W-:Y:S01]  /*54670*/  IMAD.WIDE R168, R0, 0x4, R2 ;  /* 0x0000000400a87825 */ /* 0x000fe200078e0202 */
[----:B------:R-:W-:Y:S01]  /*54680*/  IADD3 R0, R251, 0xa8, RZ ;  /* 0x000000a8fb007810 */ /* 0x000fe20007ffe0ff */
[----:B---3--:R1:W-:Y:S01]  /*54690*/  @P1 STG.E [R170.64], R167 ;  /* 0x000000a7aa001986 */ /* 0x0083e2000c101904 */
[----:B------:R-:W-:-:S03]  /*546a0*/  ISETP.LT.AND P1, PT, R249, c[0x0][0x178], !P5 ;  /* 0x00005e00f9007a0c */ /* 0x000fc60006f21270 */
[----:B------:R-:W-:Y:S01]  /*546b0*/  @P6 STG.E [R172.64], R174 ;  /* 0x000000aeac006986 */ /* 0x000fe2000c101904 */
[----:B------:R-:W-:-:S03]  /*546c0*/  ISETP.LT.AND P6, PT, R248, c[0x0][0x178], !P5 ;  /* 0x00005e00f8007a0c */ /* 0x000fc60006fc1270 */
[----:B----4-:R3:W-:Y:S01]  /*546d0*/  @P4 STG.E [R168.64], R177 ;  /* 0x000000b1a8004986 */ /* 0x0107e2000c101904 */
[----:B-1----:R-:W-:-:S05]  /*546e0*/  IMAD.WIDE R170, R166, 0x4, R164 ;  /* 0x00000004a6aa7825 */ /* 0x002fca00078e02a4 */
[----:B--2---:R1:W-:Y:S01]  /*546f0*/  @P0 STG.E [R170.64], R179 ;  /* 0x000000b3aa000986 */ /* 0x0043e2000c101904 */
[----:B---3--:R-:W-:-:S03]  /*54700*/  IMAD.WIDE R168, R166, 0x4, R4 ;  /* 0x00000004a6a87825 */ /* 0x008fc600078e0204 */
[----:B------:R-:W2:Y:S01]  /*54710*/  LDL.LU R177, [R1+0xca4] ;  /* 0x000ca40001b17983 */ /* 0x000ea20000300800 */
[----:B-1----:R-:W-:-:S03]  /*54720*/  IMAD.WIDE R170, R166, 0x4, R6 ;  /* 0x00000004a6aa7825 */ /* 0x002fc600078e0206 */
[----:B------:R-:W3:Y:S04]  /*54730*/  LDL.LU R179, [R1+0xa54] ;  /* 0x000a540001b37983 */ /* 0x000ee80000300800 */
[----:B------:R-:W-:Y:S04]  /*54740*/  @P1 STG.E [R170.64], R175 ;  /* 0x000000afaa001986 */ /* 0x000fe8000c101904 */
[----:B------:R1:W-:Y:S01]  /*54750*/  @P6 STG.E [R168.64], R176 ;  /* 0x000000b0a8006986 */ /* 0x0003e2000c101904 */
[----:B------:R-:W-:Y:S02]  /*54760*/  ISETP.LT.AND P5, PT, R178, c[0x0][0x178], !P5 ;  /* 0x00005e00b2007a0c */ /* 0x000fe40006fa1270 */
[----:B------:R-:W-:Y:S01]  /*54770*/  ISETP.GE.AND P0, PT, R0, c[0x0][0x17c], PT ;  /* 0x00005f0000007a0c */ /* 0x000fe20003f06270 */
[----:B-1----:R-:W4:Y:S01]  /*54780*/  LDL.LU R176, [R1+0x6a4] ;  /* 0x0006a40001b07983 */ /* 0x002f220000300800 */
[C---:B------:R-:W-:Y:S01]  /*54790*/  IADD3 R0, R166.reuse, c[0x0][0x198], RZ ;  /* 0x00006600a6007a10 */ /* 0x040fe20007ffe0ff */
[----:B------:R-:W-:-:S08]  /*547a0*/  IMAD.WIDE R166, R166, 0x4, R2 ;  /* 0x00000004a6a67825 */ /* 0x000fd000078e0202 */
[----:B------:R1:W-:Y:S04]  /*547b0*/  @P5 STG.E [R166.64], R247 ;  /* 0x000000f7a6005986 */ /* 0x0003e8000c101904 */
[----:B-1----:R-:W4:Y:S01]  /*547c0*/  LDL.LU R247, [R1+0x3b4] ;  /* 0x0003b40001f77983 */ /* 0x002f220000300800 */
[----:B------:R-:W-:Y:S02]  /*547d0*/  ISETP.LT.AND P4, PT, R250, c[0x0][0x178], !P3 ;  /* 0x00005e00fa007a0c */ /* 0x000fe40005f81270 */
[----:B------:R-:W-:Y:S01]  /*547e0*/  ISETP.LT.AND P1, PT, R249, c[0x0][0x178], !P3 ;  /* 0x00005e00f9007a0c */ /* 0x000fe20005f21270 */
[----:B------:R-:W-:Y:S01]  /*547f0*/  IMAD.WIDE R170, R0, 0x4, R164 ;  /* 0x0000000400aa7825 */ /* 0x000fe200078e02a4 */
[----:B------:R-:W-:Y:S01]  /*54800*/  ISETP.LT.AND P5, PT, R248, c[0x0][0x178], !P3 ;  /* 0x00005e00f8007a0c */ /* 0x000fe20005fa1270 */
[----:B------:R-:W4:Y:S01]  /*54810*/  LDL.LU R175, [R1+0xa40] ;  /* 0x000a400001af7983 */ /* 0x000f220000300800 */
[----:B------:R-:W-:Y:S01]  /*54820*/  ISETP.LT.AND P3, PT, R178, c[0x0][0x178], !P3 ;  /* 0x00005e00b2007a0c */ /* 0x000fe20005f61270 */
[----:B------:R-:W-:Y:S01]  /*54830*/  IMAD.WIDE R168, R0, 0x4, R4 ;  /* 0x0000000400a87825 */ /* 0x000fe200078e0204 */
[----:B------:R-:W-:-:S05]  /*54840*/  ISETP.LT.AND P6, PT, R250, c[0x0][0x178], !P2 ;  /* 0x00005e00fa007a0c */ /* 0x000fca00057c1270 */
        /* <DEDUP_REMOVED lines=12> */
[----:B------:R-:W-:Y:S01]  /*54910*/  IMAD.WIDE R168, R166, 0x4, R6 ;  /* 0x00000004a6a87825 */ /* 0x000fe200078e0206 */
[----:B------:R-:W-:Y:S02]  /*54920*/  ISETP.LT.AND P2, PT, R178, c[0x0][0x178], !P2 ;  /* 0x00005e00b2007a0c */ /* 0x000fe40005741270 */
[----:B------:R-:W-:Y:S02]  /*54930*/  IADD3 R167, R251, 0xa9, RZ ;  /* 0x000000a9fba77810 */ /* 0x000fe40007ffe0ff */
[C---:B------:R-:W-:Y:S02]  /*54940*/  IADD3 R0, R166.reuse, c[0x0][0x198], RZ ;  /* 0x00006600a6007a10 */ /* 0x040fe40007ffe0ff */
[----:B------:R-:W-:Y:S01]  /*54950*/  ISETP.GE.AND P1, PT, R167, c[0x0][0x17c], PT ;  /* 0x00005f00a7007a0c */ /* 0x000fe20003f26270 */
[----:B--2---:R1:W-:Y:S04]  /*54960*/  @P6 STG.E [R170.64], R177 ;  /* 0x000000b1aa006986 */ /* 0x0043e8000c101904 */
[----:B---3--:R2:W-:Y:S04]  /*54970*/  @P4 STG.E [R168.64], R179 ;  /* 0x000000b3a8004986 */ /* 0x0085e8000c101904 */
[----:B-1----:R-:W3:Y:S01]  /*54980*/  LDL.LU R177, [R1+0xc94] ;  /* 0x000c940001b17983 */ /* 0x002ee20000300800 */
[----:B--2---:R-:W-:-:S03]  /*54990*/  IMAD.WIDE R168, R166, 0x4, R4 ;  /* 0x00000004a6a87825 */ /* 0x004fc600078e0204 */
[----:B------:R-:W2:Y:S04]  /*549a0*/  LDL.LU R179, [R1+0xa44] ;  /* 0x000a440001b37983 */ /* 0x000ea80000300800 */
[----:B----4-:R1:W-:Y:S01]  /*549b0*/  @P3 STG.E [R168.64], R176 ;  /* 0x000000b0a8003986 */ /* 0x0103e2000c101904 */
[----:B------:R-:W-:-:S03]  /*549c0*/  IMAD.WIDE R166, R166, 0x4, R2 ;  /* 0x00000004a6a67825 */ /* 0x000fc600078e0202 */
[----:B-1----:R-:W4:Y:S04]  /*549d0*/  LDL.LU R168, [R1+0xef0] ;  /* 0x000ef00001a87983 */ /* 0x002f280000300800 */
[----:B------:R-:W2:Y:S04]  /*549e0*/  LDL.LU R169, [R1+0xc90] ;  /* 0x000c900001a97983 */ /* 0x000ea80000300800 */
[----:B------:R1:W-:Y:S04]  /*549f0*/  @P2 STG.E [R166.64], R247 ;  /* 0x000000f7a6002986 */ /* 0x0003e8000c101904 */
[----:B-1----:R-:W3:Y:S01]  /*54a00*/  LDL.LU R247, [R1+0x4e4] ;  /* 0x0004e40001f77983 */ /* 0x002ee20000300800 */
[----:B------:R-:W-:-:S02]  /*54a10*/  ISETP.LT.AND P6, PT, R250, c[0x0][0x178], !P0 ;  /* 0x00005e00fa007a0c */ /* 0x000fc400047c1270 */
[----:B------:R-:W-:Y:S02]  /*54a20*/  ISETP.LT.AND P5, PT, R249, c[0x0][0x178], !P0 ;  /* 0x00005e00f9007a0c */ /* 0x000fe400047a1270 */
[----:B------:R-:W-:Y:S01]  /*54a30*/  ISETP.LT.AND P4, PT, R248, c[0x0][0x178], !P0 ;  /* 0x00005e00f8007a0c */ /* 0x000fe20004781270 */
[----:B------:R-:W-:Y:S01]  /*54a40*/  IMAD.WIDE R170, R0, 0x4, R164 ;  /* 0x0000000400aa7825 */ /* 0x000fe200078e02a4 */
[----:B------:R-:W-:Y:S01]  /*54a50*/  ISETP.LT.AND P0, PT, R178, c[0x0][0x178], !P0 ;  /* 0x00005e00b2007a0c */ /* 0x000fe20004701270 */
[----:B------:R-:W3:Y:S02]  /*54a60*/  LDL.LU R242, [R1+0xb90] ;  /* 0x000b900001f27983 */ /* 0x000ee40000300800 */
[C---:B------:R-:W-:Y:S01]  /*54a70*/  IMAD.WIDE R172, R0.reuse, 0x4, R6 ;  /* 0x0000000400ac7825 */ /* 0x040fe200078e0206 */
[----:B------:R-:W-:Y:S01]  /*54a80*/  IADD3 R174, R251, 0xaa, RZ ;  /* 0x000000aafbae7810 */ /* 0x000fe20007ffe0ff */
[----:B------:R-:W3:Y:S02]  /*54a90*/  LDL.LU R243, [R1+0x4f0] ;  /* 0x0004f00001f37983 */ /* 0x000ee40000300800 */
[----:B------:R-:W-:Y:S01]  /*54aa0*/  IMAD.WIDE R166, R0, 0x4, R4 ;  /* 0x0000000400a67825 */ /* 0x000fe200078e0204 */
[----:B------:R-:W-:Y:S01]  /*54ab0*/  ISETP.GE.AND P3, PT, R174, c[0x0][0x17c], PT ;  /* 0x00005f00ae007a0c */ /* 0x000fe20003f66270 */
[----:B------:R-:W3:Y:S01]  /*54ac0*/  LDL.LU R176, [R1+0xf24] ;  /* 0x000f240001b07983 */ /* 0x000ee20000300800 */
[----:B------:R-:W-:-:S02]  /*54ad0*/  ISETP.LT.AND P2, PT, R248, c[0x0][0x178], !P1 ;  /* 0x00005e00f8007a0c */ /* 0x000fc40004f41270 */
[----:B------:R-:W-:Y:S01]  /*54ae0*/  IADD3 R174, R0, c[0x0][0x198], RZ ;  /* 0x0000660000ae7a10 */ /* 0x000fe20007ffe0ff */
[----:B----4-:R1:W-:Y:S01]  /*54af0*/  @P6 STG.E [R170.64], R168 ;  /* 0x000000a8aa006986 */ /* 0x0103e2000c101904 */
[----:B------:R-:W-:-:S03]  /*54b00*/  ISETP.LT.AND P6, PT, R250, c[0x0][0x178], !P1 ;  /* 0x00005e00fa007a0c */ /* 0x000fc60004fc1270 */
[----:B--2---:R2:W-:Y:S01]  /*54b10*/  @P5 STG.E [R172.64], R169 ;  /* 0x000000a9ac005986 */ /* 0x0045e2000c101904 */
[----:B------:R-:W-:-:S03]  /*54b20*/  ISETP.LT.AND P5, PT, R249, c[0x0][0x178], !P1 ;  /* 0x00005e00f9007a0c */ /* 0x000fc60004fa1270 */
[----:B------:R4:W-:Y:S01]  /*54b30*/  @P4 STG.E [R166.64], R175 ;  /* 0x000000afa6004986 */ /* 0x0009e2000c101904 */
[----:B------:R-:W-:Y:S01]  /*54b40*/  ISETP.LT.AND P4, PT, R178, c[0x0][0x178], !P1 ;  /* 0x00005e00b2007a0c */ /* 0x000fe20004f81270 */
[----:B-1----:R-:W-:-:S04]  /*54b50*/  IMAD.WIDE R170, R174, 0x4, R6 ;  /* 0x00000004aeaa7825 */ /* 0x002fc800078e0206 */
[----:B--2---:R-:W-:-:S04]  /*54b60*/  IMAD.WIDE R168, R174, 0x4, R164 ;  /* 0x00000004aea87825 */ /* 0x004fc800078e02a4 */
[----:B----4-:R-:W-:Y:S01]  /*54b70*/  IMAD.WIDE R166, R0, 0x4, R2 ;  /* 0x0000000400a67825 */ /* 0x010fe200078e0202 */
[----:B------:R-:W-:-:S03]  /*54b80*/  IADD3 R175, R251, 0xab, RZ ;  /* 0x000000abfbaf7810 */ /* 0x000fc60007ffe0ff */
[C---:B------:R-:W-:Y:S01]  /*54b90*/  IMAD.WIDE R172, R174.reuse, 0x4, R4 ;  /* 0x00000004aeac7825 */ /* 0x040fe200078e0204 */
[----:B------:R1:W-:Y:S01]  /*54ba0*/  @P0 STG.E [R166.64], R240 ;  /* 0x000000f0a6000986 */ /* 0x0003e2000c101904 */
[----:B------:R-:W-:Y:S02]  /*54bb0*/  ISETP.GE.AND P1, PT, R175, c[0x0][0x17c], PT ;  /* 0x00005f00af007a0c */ /* 0x000fe40003f26270 */
[----:B------:R-:W-:Y:S01]  /*54bc0*/  IADD3 R0, R251, 0xac, RZ ;  /* 0x000000acfb007810 */ /* 0x000fe20007ffe0ff */
[----:B------:R-:W-:Y:S04]  /*54bd0*/  @P6 STG.E [R168.64], R241 ;  /* 0x000000f1a8006986 */ /* 0x000fe8000c101904 */
[----:B------:R-:W2:Y:S01]  /*54be0*/  LDL.LU R175, [R1+0xe70] ;  /* 0x000e700001af7983 */ /* 0x000ea20000300800 */
[----:B-1----:R-:W-:-:S03]  /*54bf0*/  IMAD.WIDE R166, R174, 0x4, R2 ;  /* 0x00000004aea67825 */ /* 0x002fc600078e0202 */
[----:B---3--:R1:W-:Y:S01]  /*54c00*/  @P5 STG.E [R170.64], R177 ;  /* 0x000000b1aa005986 */ /* 0x0083e2000c101904 */
[----:B------:R-:W-:-:S03]  /*54c10*/  IADD3 R174, R174, c[0x0][0x198], RZ ;  /* 0x00006600aeae7a10 */ /* 0x000fc60007ffe0ff */
[----:B------:R3:W-:Y:S01]  /*54c20*/  @P2 STG.E [R172.64], R179 ;  /* 0x000000b3ac002986 */ /* 0x0007e2000c101904 */
[----:B------:R-:W-:-:S03]  /*54c30*/  ISETP.GE.AND P2, PT, R0, c[0x0][0x17c], PT ;  /* 0x00005f0000007a0c */ /* 0x000fc60003f46270 */
[----:B------:R4:W-:Y:S04]  /*54c40*/  @P4 STG.E [R166.64], R247 ;  /* 0x000000f7a6004986 */ /* 0x0009e8000c101904 */
[----:B-1----:R-:W2:Y:S01]  /*54c50*/  LDL.LU R177, [R1+0xe74] ;  /* 0x000e740001b17983 */ /* 0x002ea20000300800 */
[----:B------:R-:W-:-:S03]  /*54c60*/  IADD3 R0, R174, c[0x0][0x198], RZ ;  /* 0x00006600ae007a10 */ /* 0x000fc60007ffe0ff */
[----:B---3--:R-:W3:Y:S01]  /*54c70*/  LDL.LU R179, [R1+0xb94] ;  /* 0x000b940001b37983 */ /* 0x008ee20000300800 */
[----:B------:R-:W-:-:S03]  /*54c80*/  IMAD.WIDE R172, R174, 0x4, R164 ;  /* 0x00000004aeac7825 */ /* 0x000fc600078e02a4 */
[----:B----4-:R-:W4:Y:S01]  /*54c90*/  LDL.LU R247, [R1+0x4f4] ;  /* 0x0004f40001f77983 */ /* 0x010f220000300800 */
[----:B------:R-:W-:-:S03]  /*54ca0*/  IMAD.WIDE R170, R174, 0x4, R6 ;  /* 0x00000004aeaa7825 */ /* 0x000fc600078e0206 */
[----:B------:R-:W2:Y:S01]  /*54cb0*/  LDL.LU R240, [R1+0xf40] ;  /* 0x000f400001f07983 */ /* 0x000ea20000300800 */
[----:B------:R-:W-:-:S03]  /*54cc0*/  IMAD.WIDE R168, R174, 0x4, R4 ;  /* 0x00000004aea87825 */ /* 0x000fc600078e0204 */
[----:B------:R-:W2:Y:S01]  /*54cd0*/  LDL.LU R241, [R1+0xf10] ;  /* 0x000f100001f17983 */ /* 0x000ea20000300800 */
[----:B------:R-:W-:-:S03]  /*54ce0*/  IMAD.WIDE R166, R174, 0x4, R2 ;  /* 0x00000004aea67825 */ /* 0x000fc600078e0202 */
[----:B------:R-:W2:Y:S01]  /*54cf0*/  LDL.LU R174, [R1+0xf20] ;  /* 0x000f200001ae7983 */ /* 0x000ea20000300800 */
[----:B------:R-:W-:Y:S02]  /*54d00*/  ISETP.LT.AND P5, PT, R250, c[0x0][0x178], !P3 ;  /* 0x00005e00fa007a0c */ /* 0x000fe40005fa1270 */
[----:B------:R-:W-:Y:S02]  /*54d10*/  ISETP.LT.AND P0, PT, R249, c[0x0][0x178], !P3 ;  /* 0x00005e00f9007a0c */ /* 0x000fe40005f01270 */
[----:B------:R-:W-:Y:S02]  /*54d20*/  ISETP.LT.AND P6, PT, R248, c[0x0][0x178], !P3 ;  /* 0x00005e00f8007a0c */ /* 0x000fe40005fc1270 */
[----:B------:R-:W-:Y:S02]  /*54d30*/  ISETP.LT.AND P3, PT, R178, c[0x0][0x178], !P3 ;  /* 0x00005e00b2007a0c */ /* 0x000fe40005f61270 */
[----:B------:R-:W-:-:S05]  /*54d40*/  ISETP.LT.AND P4, PT, R250, c[0x0][0x178], !P1 ;  /* 0x00005e00fa007a0c */ /* 0x000fca0004f81270 */
[----:B--2---:R1:W-:Y:S04]  /*54d50*/  @P5 STG.E [R172.64], R174 ;  /* 0x000000aeac005986 */ /* 0x0043e8000c101904 */
[----:B------:R-:W-:Y:S04]  /*54d60*/  @P0 STG.E [R170.64], R175 ;  /* 0x000000afaa000986 */ /* 0x000fe8000c101904 */
[----:B------:R2:W-:Y:S01]  /*54d70*/  @P6 STG.E [R168.64], R242 ;  /* 0x000000f2a8006986 */ /* 0x0005e2000c101904 */
[----:B-1----:R-:W-:-:S03]  /*54d80*/  IMAD.WIDE R172, R0, 0x4, R164 ;  /* 0x0000000400ac7825 */ /* 0x002fc600078e02a4 */
[----:B------:R1:W-:Y:S01]  /*54d90*/  @P3 STG.E [R166.64], R243 ;  /* 0x000000f3a6003986 */ /* 0x0003e2000c101904 */
[----:B------:R-:W-:-:S03]  /*54da0*/  ISETP.LT.AND P3, PT, R249, c[0x0][0x178], !P1 ;  /* 0x00005e00f9007a0c */ /* 0x000fc60004f61270 */
[----:B------:R3:W-:Y:S01]  /*54db0*/  @P4 STG.E [R172.64], R176 ;  /* 0x000000b0ac004986 */ /* 0x0007e2000c101904 */
[----:B------:R-:W-:Y:S02]  /*54dc0*/  ISETP.LT.AND P4, PT, R248, c[0x0][0x178], !P1 ;  /* 0x00005e00f8007a0c */ /* 0x000fe40004f81270 */
[----:B------:R-:W-:Y:S01]  /*54dd0*/  ISETP.LT.AND P0, PT, R178, c[0x0][0x178], !P1 ;  /* 0x00005e00b2007a0c */ /* 0x000fe20004f01270 */
[----:B--2---:R-:W2:Y:S01]  /*54de0*/  LDL.LU R242, [R1+0xe60] ;  /* 0x000e600001f27983 */ /* 0x004ea20000300800 */
[----:B-1----:R-:W-:Y:S01]  /*54df0*/  IADD3 R166, R251, 0xad, RZ ;  /* 0x000000adfba67810 */ /* 0x002fe20007ffe0ff */
[----:B------:R-:W-:Y:S02]  /*54e00*/  IMAD.WIDE R168, R0, 0x4, R6 ;  /* 0x0000000400a87825 */ /* 0x000fe400078e0206 */
[----:B------:R-:W2:Y:S01]  /*54e10*/  LDL.LU R243, [R1+0x6b0] ;  /* 0x0006b00001f37983 */ /* 0x000ea20000300800 */
[----:B------:R-:W-:Y:S01]  /*54e20*/  ISETP.GE.AND P1, PT, R166, c[0x0][0x17c], PT ;  /* 0x00005f00a6007a0c */ /* 0x000fe20003f26270 */
[----:B------:R-:W-:-:S02]  /*54e30*/  IMAD.WIDE R166, R0, 0x4, R4 ;  /* 0x0000000400a67825 */ /* 0x000fc400078e0204 */
[----:B---3--:R-:W3:Y:S04]  /*54e40*/  LDL.LU R176, [R1+0xf44] ;  /* 0x000f440001b07983 */ /* 0x008ee80000300800 */
[----:B------:R1:W-:Y:S04]  /*54e50*/  @P3 STG.E [R168.64], R177 ;  /* 0x000000b1a8003986 */ /* 0x0003e8000c101904 */
[----:B------:R4:W-:Y:S04]  /*54e60*/  @P4 STG.E [R166.64], R179 ;  /* 0x000000b3a6004986 */ /* 0x0009e8000c101904 */
[----:B-1----:R-:W3:Y:S04]  /*54e70*/  LDL.LU R177, [R1+0xf14] ;  /* 0x000f140001b17983 */ /* 0x002ee80000300800 */
[----:B----4-:R-:W4:Y:S01]  /*54e80*/  LDL.LU R179, [R1+0xe64] ;  /* 0x000e640001b37983 */ /* 0x010f220000300800 */
[----:B------:R-:W-:-:S05]  /*54e90*/  IMAD.WIDE R172, R0, 0x4, R2 ;  /* 0x0000000400ac7825 */ /* 0x000fca00078e0202 */
[----:B------:R1:W-:Y:S04]  /*54ea0*/  @P0 STG.E [R172.64], R247 ;  /* 0x000000f7ac000986 */ /* 0x0003e8000c101904 */
[----:B-1----:R-:W4:Y:S01]  /*54eb0*/  LDL.LU R247, [R1+0x6b4] ;  /* 0x0006b40001f77983 */ /* 0x002f220000300800 */
[----:B------:R-:W-:Y:S02]  /*54ec0*/  ISETP.LT.AND P6, PT, R250, c[0x0][0x178], !P2 ;  /* 0x00005e00fa007a0c */ /* 0x000fe400057c1270 */
[----:B------:R-:W-:Y:S02]  /*54ed0*/  ISETP.LT.AND P5, PT, R249, c[0x0][0x178], !P2 ;  /* 0x00005e00f9007a0c */ /* 0x000fe400057a1270 */
[----:B------:R-:W-:Y:S02]  /*54ee0*/  IADD3 R174, R0, c[0x0][0x198], RZ ;  /* 0x0000660000ae7a10 */ /* 0x000fe40007ffe0ff */
[----:B------:R-:W-:-:S03]  /*54ef0*/  ISETP.LT.AND P3, PT, R248, c[0x0][0x178], !P2 ;  /* 0x00005e00f8007a0c */ /* 0x000fc60005761270 */
[----:B------:R-:W-:Y:S01]  /*54f00*/  IMAD.WIDE R170, R174, 0x4, R164 ;  /* 0x00000004aeaa7825 */ /* 0x000fe200078e02a4 */
[----:B------:R-:W-:-:S03]  /*54f10*/  ISETP.LT.AND P2, PT, R178, c[0x0][0x178], !P2 ;  /* 0x00005e00b2007a0c */ /* 0x000fc60005741270 */
[----:B------:R-:W-:Y:S01]  /*54f20*/  IMAD.WIDE R168, R174, 0x4, R6 ;  /* 0x00000004aea87825 */ /* 0x000fe200078e0206 */
[----:B------:R-:W-:Y:S01]  /*54f30*/  @P6 STG.E [R170.64], R240 ;  /* 0x000000f0aa006986 */ /* 0x000fe2000c101904 */
[----:B------:R-:W-:-:S03]  /*54f40*/  ISETP.LT.AND P0, PT, R249, c[0x0][0x178], !P1 ;  /* 0x00005e00f9007a0c */ /* 0x000fc60004f01270 */
[----:B------:R1:W-:Y:S01]  /*54f50*/  @P5 STG.E [R168.64], R241 ;  /* 0x000000f1a8005986 */ /* 0x0003e2000c101904 */
[----:B------:R-:W-:Y:S01]  /*54f60*/  ISETP.LT.AND P5, PT, R250, c[0x0][0x178], !P1 ;  /* 0x00005e00fa007a0c */ /* 0x000fe20004fa1270 */
[----:B------:R-:W-:Y:S01]  /*54f70*/  IMAD.WIDE R166, R174, 0x4, R4 ;  /* 0x00000004aea67825 */ /* 0x000fe200078e0204 */
[----:B------:R-:W-:Y:S02]  /*54f80*/  ISETP.LT.AND P4, PT, R248, c[0x0][0x178], !P1 ;  /* 0x00005e00f8007a0c */ /* 0x000fe40004f81270 */
[C---:B------:R-:W-:Y:S01]  /*54f90*/  IADD3 R0, R174.reuse, c[0x0][0x198], RZ ;  /* 0x00006600ae007a10 */ /* 0x040fe20007ffe0ff */
[----:B-1----:R-:W-:Y:S02]  /*54fa0*/  IMAD.WIDE R168, R174, 0x4, R2 ;  /* 0x00000004aea87825 */ /* 0x002fe400078e0202 */
[----:B------:R-:W4:Y:S02]  /*54fb0*/  LDL.LU R174, [R1+0xf30] ;  /* 0x000f300001ae7983 */ /* 0x000f240000300800 */
[----:B------:R-:W-:-:S02]  /*54fc0*/  IMAD.WIDE R170, R0, 0x4, R164 ;  /* 0x0000000400aa7825 */ /* 0x000fc400078e02a4 */
[----:B------:R-:W4:Y:S01]  /*54fd0*/  LDL.LU R175, [R1+0xf00] ;  /* 0x000f000001af7983 */ /* 0x000f220000300800 */
[----:B------:R-:W-:-:S03]  /*54fe0*/  ISETP.LT.AND P1, PT, R178, c[0x0][0x178], !P1 ;  /* 0x00005e00b2007a0c */ /* 0x000fc60004f21270 */
[----:B--2---:R1:W-:Y:S04]  /*54ff0*/  @P3 STG.E [R166.64], R242 ;  /* 0x000000f2a6003986 */ /* 0x0043e8000c101904 */
[----:B------:R2:W-:Y:S01]  /*55000*/  @P2 STG.E [R168.64], R243 ;  /* 0x000000f3a8002986 */ /* 0x0005e2000c101904 */
[----:B-1----:R-:W-:-:S03]  /*55010*/  IMAD.WIDE R166, R0, 0x4, R6 ;  /* 0x0000000400a67825 */ /* 0x002fc600078e0206 */
[----:B---3--:R1:W-:Y:S04]  /*55020*/  @P5 STG.E [R170.64], R176 ;  /* 0x000000b0aa005986 */ /* 0x0083e8000c101904 */
[----:B------:R-:W3:Y:S01]  /*55030*/  LDL.LU R242, [R1+0x7e0] ;  /* 0x0007e00001f27983 */ /* 0x000ee20000300800 */
[----:B--2---:R-:W-:-:S03]  /*55040*/  IMAD.WIDE R168, R0, 0x4, R4 ;  /* 0x0000000400a87825 */ /* 0x004fc600078e0204 */
[----:B-1----:R-:W2:Y:S04]  /*55050*/  LDL.LU R176, [R1+0xf54] ;  /* 0x000f540001b07983 */ /* 0x002ea80000300800 */
[----:B------:R1:W-:Y:S04]  /*55060*/  @P0 STG.E [R166.64], R177 ;  /* 0x000000b1a6000986 */ /* 0x0003e8000c101904 */
[----:B----4-:R4:W-:Y:S04]  /*55070*/  @P4 STG.E [R168.64], R179 ;  /* 0x000000b3a8004986 */ /* 0x0109e8000c101904 */
[----:B-1----:R-:W2:Y:S01]  /*55080*/  LDL.LU R177, [R1+0xf34] ;  /* 0x000f340001b17983 */ /* 0x002ea20000300800 */
[----:B------:R-:W-:-:S03]  /*55090*/  IADD3 R166, R0, c[0x0][0x198], RZ ;  /* 0x0000660000a67a10 */ /* 0x000fc60007ffe0ff */
[----:B----4-:R-:W4:Y:S01]  /*550a0*/  LDL.LU R179, [R1+0xf04] ;  /* 0x000f040001b37983 */ /* 0x010f220000300800 */
[----:B------:R-:W-:-:S03]  /*550b0*/  IMAD.WIDE R168, R0, 0x4, R2 ;  /* 0x0000000400a87825 */ /* 0x000fc600078e0202 */
[----:B------:R-:W2:Y:S04]  /*550c0*/  LDL.LU R0, [R1+0xf50] ;  /* 0x000f500001007983 */ /* 0x000ea80000300800 */
[----:B------:R1:W-:Y:S04]  /*550d0*/  @P1 STG.E [R168.64], R247 ;  /* 0x000000f7a8001986 */ /* 0x0003e8000c101904 */
[----:B-1----:R-:W3:Y:S01]  /*550e0*/  LDL.LU R247, [R1+0x7e4] ;  /* 0x0007e40001f77983 */ /* 0x002ee20000300800 */
[C---:B------:R-:W-:Y:S02]  /*550f0*/  IADD3 R172, R251.reuse, 0xae, RZ ;  /* 0x000000aefbac7810 */ /* 0x040fe40007ffe0ff */
[----:B------:R-:W-:Y:S01]  /*55100*/  IADD3 R173, R251, 0xaf, RZ ;  /* 0x000000affbad7810 */ /* 0x000fe20007ffe0ff */
[----:B------:R-:W-:Y:S01]  /*55110*/  IMAD.WIDE R170, R166, 0x4, R164 ;  /* 0x00000004a6aa7825 */ /* 0x000fe200078e02a4 */
[----:B------:R-:W-:Y:S01]  /*55120*/  ISETP.GE.AND P6, PT, R172, c[0x0][0x17c], PT ;  /* 0x00005f00ac007a0c */ /* 0x000fe20003fc6270 */
[----:B------:R-:W4:Y:S03]  /*55130*/  LDL.LU R240, [R1+0x838] ;  /* 0x0008380001f07983 */ /* 0x000f260000300800 */
[----:B------:R-:W-:Y:S01]  /*55140*/  ISETP.LT.AND P2, PT, R250, c[0x0][0x178], !P6 ;  /* 0x00005e00fa007a0c */ /* 0x000fe20007741270 */
[C---:B------:R-:W-:Y:S01]  /*55150*/  IMAD.WIDE R168, R166.reuse, 0x4, R4 ;  /* 0x00000004a6a87825 */ /* 0x040fe200078e0204 */
[----:B------:R-:W-:Y:S01]  /*55160*/  ISETP.LT.AND P5, PT, R249, c[0x0][0x178], !P6 ;  /* 0x00005e00f9007a0c */ /* 0x000fe200077a1270 */
[----:B------:R-:W4:Y:S01]  /*55170*/  LDL.LU R241, [R1+0x7b8] ;  /* 0x0007b80001f17983 */ /* 0x000f220000300800 */
[----:B------:R-:W-:Y:S01]  /*55180*/  ISETP.GE.AND P3, PT, R173, c[0x0][0x17c], PT ;  /* 0x00005f00ad007a0c */ /* 0x000fe20003f66270 */
[----:B------:R-:W-:Y:S01]  /*55190*/  IMAD.WIDE R172, R166, 0x4, R6 ;  /* 0x00000004a6ac7825 */ /* 0x000fe200078e0206 */
[----:B------:R-:W-:Y:S01]  /*551a0*/  ISETP.LT.AND P4, PT, R248, c[0x0][0x178], !P6 ;  /* 0x00005e00f8007a0c */ /* 0x000fe20007781270 */
[----:B------:R-:W4:Y:S01]  /*551b0*/  LDL.LU R243, [R1+0x248] ;  /* 0x0002480001f37983 */ /* 0x000f220000300800 */
[----:B------:R-:W-:-:S02]  /*551c0*/  ISETP.LT.AND P6, PT, R178, c[0x0][0x178], !P6 ;  /* 0x00005e00b2007a0c */ /* 0x000fc400077c1270 */
[----:B------:R-:W-:Y:S02]  /*551d0*/  ISETP.LT.AND P1, PT, R249, c[0x0][0x178], !P3 ;  /* 0x00005e00f9007a0c */ /* 0x000fe40005f21270 */
[----:B------:R-:W-:-:S04]  /*551e0*/  IADD3 R167, R251, 0xb0, RZ ;  /* 0x000000b0fba77810 */ /* 0x000fc80007ffe0ff */
[----:B------:R-:W-:Y:S01]  /*551f0*/  ISETP.GE.AND P0, PT, R167, c[0x0][0x17c], PT ;  /* 0x00005f00a7007a0c */ /* 0x000fe20003f06270 */
[----:B--2---:R1:W-:Y:S04]  /*55200*/  @P2 STG.E [R170.64], R0 ;  /* 0x00000000aa002986 */ /* 0x0043e8000c101904 */
[----:B------:R2:W-:Y:S01]  /*55210*/  @P5 STG.E [R172.64], R174 ;  /* 0x000000aeac005986 */ /* 0x0005e2000c101904 */
[----:B------:R-:W-:Y:S02]  /*55220*/  ISETP.LT.AND P5, PT, R250, c[0x0][0x178], !P3 ;  /* 0x00005e00fa007a0c */ /* 0x000fe40005fa1270 */
[----:B------:R-:W-:Y:S01]  /*55230*/  ISETP.LT.AND P2, PT, R248, c[0x0][0x178], !P3 ;  /* 0x00005e00f8007a0c */ /* 0x000fe20005f41270 */
[----:B------:R-:W-:Y:S01]  /*55240*/  @P4 STG.E [R168.64], R175 ;  /* 0x000000afa8004986 */ /* 0x000fe2000c101904 */
[C---:B-1----:R-:W-:Y:S01]  /*55250*/  IMAD.WIDE R170, R166.reuse, 0x4, R2 ;  /* 0x00000004a6aa7825 */ /* 0x042fe200078e0202 */
[----:B--2---:R-:W-:-:S04]  /*55260*/  IADD3 R172, R166, c[0x0][0x198], RZ ;  /* 0x00006600a6ac7a10 */ /* 0x004fc80007ffe0ff */
[----:B---3--:R1:W-:Y:S01]  /*55270*/  @P6 STG.E [R170.64], R242 ;  /* 0x000000f2aa006986 */ /* 0x0083e2000c101904 */
[----:B------:R-:W-:Y:S01]  /*55280*/  IMAD.WIDE R166, R172, 0x4, R6 ;  /* 0x00000004aca67825 */ /* 0x000fe200078e0206 */
[----:B------:R-:W-:-:S03]  /*55290*/  ISETP.LT.AND P3, PT, R178, c[0x0][0x178], !P3 ;  /* 0x00005e00b2007a0c */ /* 0x000fc60005f61270 */
[----:B-1----:R-:W-:-:S05]  /*552a0*/  IMAD.WIDE R170, R172, 0x4, R164 ;  /* 0x00000004acaa7825 */ /* 0x002fca00078e02a4 */
[----:B------:R1:W-:Y:S01]  /*552b0*/  @P5 STG.E [R170.64], R176 ;  /* 0x000000b0aa005986 */ /* 0x0003e2000c101904 */
[----:B------:R-:W-:-:S03]  /*552c0*/  IMAD.WIDE R168, R172, 0x4, R4 ;  /* 0x00000004aca87825 */ /* 0x000fc600078e0204 */
[----:B------:R2:W-:Y:S04]  /*552d0*/  @P1 STG.E [R166.64], R177 ;  /* 0x000000b1a6001986 */ /* 0x0005e8000c101904 */
[----:B-1----:R-:W3:Y:S04]  /*552e0*/  LDL.LU R176, [R1+0x38] ;  /* 0x0000380001b07983 */ /* 0x002ee80000300800 */
[----:B--2---:R-:W2:Y:S01]  /*552f0*/  LDL.LU R177, [R1+0x83c] ;  /* 0x00083c0001b17983 */ /* 0x004ea20000300800 */
[----:B------:R-:W-:-:S03]  /*55300*/  IMAD.WIDE R166, R172, 0x4, R2 ;  /* 0x00000004aca67825 */ /* 0x000fc600078e0202 */
[----:B----4-:R1:W-:Y:S04]  /*55310*/  @P2 STG.E [R168.64], R179 ;  /* 0x000000b3a8002986 */ /* 0x0103e8000c101904 */
[----:B------:R-:W4:Y:S04]  /*55320*/  LDL.LU R242, [R1+0x7bc] ;  /* 0x0007bc0001f27983 */ /* 0x000f280000300800 */
[----:B-1----:R-:W4:Y:S04]  /*55330*/  LDL.LU R179, [R1+0x24c] ;  /* 0x00024c0001b37983 */ /* 0x002f280000300800 */
[----:B------:R1:W-:Y:S04]  /*55340*/  @P3 STG.E [R166.64], R247 ;  /* 0x000000f7a6003986 */ /* 0x0003e8000c101904 */
[----:B-1----:R-:W4:Y:S01]  /*55350*/  LDL.LU R247, [R1+0x3c] ;  /* 0x00003c0001f77983 */ /* 0x002f220000300800 */
[----:B------:R-:W-:-:S02]  /*55360*/  IADD3 R0, R251, 0xb1, RZ ;  /* 0x000000b1fb007810 */ /* 0x000fc40007ffe0ff */
[----:B------:R-:W-:Y:S01]  /*55370*/  ISETP.LT.AND P6, PT, R250, c[0x0][0x178], !P0 ;  /* 0x00005e00fa007a0c */ /* 0x000fe200047c1270 */
[----:B------:R-:W4:Y:S01]  /*55380*/  LDL.LU R174, [R1+0x828] ;  /* 0x0008280001ae7983 */ /* 0x000f220000300800 */
[----:B------:R-:W-:Y:S02]  /*55390*/  ISETP.LT.AND P5, PT, R249, c[0x0][0x178], !P0 ;  /* 0x00005e00f9007a0c */ /* 0x000fe400047a1270 */
[----:B------:R-:W-:Y:S02]  /*553a0*/  ISETP.GE.AND P4, PT, R0, c[0x0][0x17c], PT ;  /* 0x00005f0000007a0c */ /* 0x000fe40003f86270 */
[----:B------:R-:W-:Y:S02]  /*553b0*/  IADD3 R0, R172, c[0x0][0x198], RZ ;  /* 0x00006600ac007a10 */ /* 0x000fe40007ffe0ff */
[----:B------:R-:W-:-:S03]  /*553c0*/  ISETP.LT.AND P1, PT, R248, c[0x0][0x178], !P0 ;  /* 0x00005e00f8007a0c */ /* 0x000fc60004721270 */
[----:B------:R-:W-:-:S04]  /*553d0*/  IMAD.WIDE R168, R0, 0x4, R164 ;  /* 0x0000000400a87825 */ /* 0x000fc800078e02a4 */
[----:B------:R-:W-:Y:S01]  /*553e0*/  IMAD.WIDE R170, R0, 0x4, R6 ;  /* 0x0000000400aa7825 */ /* 0x000fe200078e0206 */
[----:B------:R1:W-:Y:S01]  /*553f0*/  @P6 STG.E [R168.64], R240 ;  /* 0x000000f0a8006986 */ /* 0x0003e2000c101904 */
[----:B------:R-:W-:Y:S02]  /*55400*/  ISETP.LT.AND P0, PT, R178, c[0x0][0x178], !P0 ;  /* 0x00005e00b2007a0c */ /* 0x000fe40004701270 */
[----:B------:R-:W-:Y:S01]  /*55410*/  ISETP.LT.AND P6, PT, R250, c[0x0][0x178], !P4 ;  /* 0x00005e00fa007a0c */ /* 0x000fe200067c1270 */
[----:B------:R1:W-:Y:S01]  /*55420*/  @P5 STG.E [R170.64], R241 ;  /* 0x000000f1aa005986 */ /* 0x0003e2000c101904 */
[C---:B------:R-:W-:Y:S02]  /*55430*/  IADD3 R166, R0.reuse, c[0x0][0x198], RZ ;  /* 0x0000660000a67a10 */ /* 0x040fe40007ffe0ff */
[----:B------:R-:W-:Y:S01]  /*55440*/  ISETP.LT.AND P3, PT, R249, c[0x0][0x178], !P4 ;  /* 0x00005e00f9007a0c */ /* 0x000fe20006761270 */
[----:B-1----:R-:W-:-:S04]  /*55450*/  IMAD.WIDE R168, R0, 0x4, R4 ;  /* 0x0000000400a87825 */ /* 0x002fc800078e0204 */
[----:B------:R-:W-:Y:S02]  /*55460*/  IMAD.WIDE R170, R0, 0x4, R2 ;  /* 0x0000000400aa7825 */ /* 0x000fe400078e0202 */
[----:B------:R-:W4:Y:S01]  /*55470*/  LDL.LU R0, [R1+0x938] ;  /* 0x0009380001007983 */ /* 0x000f220000300800 */
[----:B------:R-:W-:Y:S02]  /*55480*/  ISETP.LT.AND P5, PT, R248, c[0x0][0x178], !P4 ;  /* 0x00005e00f8007a0c */ /* 0x000fe400067a1270 */
[----:B------:R-:W-:Y:S01]  /*55490*/  IADD3 R173, R251, 0xb2, RZ ;  /* 0x000000b2fbad7810 */ /* 0x000fe20007ffe0ff */
[----:B------:R1:W-:Y:S01]  /*554a0*/  @P1 STG.E [R168.64], R243 ;  /* 0x000000f3a8001986 */ /* 0x0003e2000c101904 */
[----:B------:R-:W-:Y:S02]  /*554b0*/  ISETP.LT.AND P4, PT, R178, c[0x0][0x178], !P4 ;  /* 0x00005e00b2007a0c */ /* 0x000fe40006781270 */
[----:B------:R-:W-:Y:S01]  /*554c0*/  ISETP.GE.AND P2, PT, R173, c[0x0][0x17c], PT ;  /* 0x00005f00ad007a0c */ /* 0x000fe20003f46270 */
[----:B------:R-:W4:Y:S01]  /*554d0*/  LDL.LU R241, [R1+0x268] ;  /* 0x0002680001f17983 */ /* 0x000f220000300800 */
[----:B------:R-:W-:-:S04]  /*554e0*/  IMAD.WIDE R172, R166, 0x4, R6 ;  /* 0x00000004a6ac7825 */ /* 0x000fc800078e0206 */
[C---:B-1----:R-:W-:Y:S01]  /*554f0*/  IMAD.WIDE R168, R166.reuse, 0x4, R164 ;  /* 0x00000004a6a87825 */ /* 0x042fe200078e02a4 */
[----:B------:R-:W4:Y:S04]  /*55500*/  LDL.LU R243, [R1+0x238] ;  /* 0x0002380001f37983 */ /* 0x000f280000300800 */
[----:B---3--:R1:W-:Y:S04]  /*55510*/  @P0 STG.E [R170.64], R176 ;  /* 0x000000b0aa000986 */ /* 0x0083e8000c101904 */
[----:B--2---:R2:W-:Y:S04]  /*55520*/  @P6 STG.E [R168.64], R177 ;  /* 0x000000b1a8006986 */ /* 0x0045e8000c101904 */
[----:B-1----:R-:W3:Y:S01]  /*55530*/  LDL.LU R176, [R1+0x93c] ;  /* 0x00093c0001b07983 */ /* 0x002ee20000300800 */
[----:B------:R-:W-:-:S03]  /*55540*/  IMAD.WIDE R170, R166, 0x4, R4 ;  /* 0x00000004a6aa7825 */ /* 0x000fc600078e0204 */
[----:B--2---:R-:W2:Y:S04]  /*55550*/  LDL.LU R177, [R1+0x82c] ;  /* 0x00082c0001b17983 */ /* 0x004ea80000300800 */
[----:B----4-:R-:W-:Y:S01]  /*55560*/  @P3 STG.E [R172.64], R242 ;  /* 0x000000f2ac003986 */ /* 0x010fe2000c101904 */
[----:B------:R-:W-:-:S03]  /*55570*/  IMAD.WIDE R168, R166, 0x4, R2 ;  /* 0x00000004a6a87825 */ /* 0x000fc600078e0202 */
[----:B------:R1:W-:Y:S04]  /*55580*/  @P5 STG.E [R170.64], R179 ;  /* 0x000000b3aa005986 */ /* 0x0003e8000c101904 */
[----:B-1----:R-:W4:Y:S04]  /*55590*/  LDL.LU R179, [R1+0x26c] ;  /* 0x00026c0001b37983 */ /* 0x002f280000300800 */
[----:B------:R1:W-:Y:S04]  /*555a0*/  @P4 STG.E [R168.64], R247 ;  /* 0x000000f7a8004986 */ /* 0x0003e8000c101904 */
[----:B-1----:R-:W4:Y:S01]  /*555b0*/  LDL.LU R247, [R1+0x23c] ;  /* 0x00023c0001f77983 */ /* 0x002f220000300800 */
[----:B------:R-:W-:-:S02]  /*555c0*/  ISETP.LT.AND P0, PT, R250, c[0x0][0x178], !P2 ;  /* 0x00005e00fa007a0c */ /* 0x000fc40005701270 */
[----:B------:R-:W-:Y:S01]  /*555d0*/  IADD3 R167, R251, 0xb3, RZ ;  /* 0x000000b3fba77810 */ /* 0x000fe20007ffe0ff */
[----:B------:R-:W4:Y:S01]  /*555e0*/  LDL.LU R175, [R1+0xb88] ;  /* 0x000b880001af7983 */ /* 0x000f220000300800 */
[----:B------:R-:W-:Y:S02]  /*555f0*/  IADD3 R170, R166, c[0x0][0x198], RZ ;  /* 0x00006600a6aa7a10 */ /* 0x000fe40007ffe0ff */
[----:B------:R-:W-:Y:S01]  /*55600*/  ISETP.LT.AND P3, PT, R249, c[0x0][0x178], !P2 ;  /* 0x00005e00f9007a0c */ /* 0x000fe20005761270 */
[----:B------:R-:W4:Y:S01]  /*55610*/  LDL.LU R240, [R1+0x928] ;  /* 0x0009280001f07983 */ /* 0x000f220000300800 */
[----:B------:R-:W-:Y:S01]  /*55620*/  ISETP.GE.AND P1, PT, R167, c[0x0][0x17c], PT ;  /* 0x00005f00a7007a0c */ /* 0x000fe20003f26270 */
[----:B------:R-:W-:Y:S01]  /*55630*/  IMAD.WIDE R166, R170, 0x4, R164 ;  /* 0x00000004aaa67825 */ /* 0x000fe200078e02a4 */
[----:B------:R-:W-:Y:S01]  /*55640*/  ISETP.LT.AND P6, PT, R248, c[0x0][0x178], !P2 ;  /* 0x00005e00f8007a0c */ /* 0x000fe200057c1270 */
[----:B------:R-:W4:Y:S01]  /*55650*/  LDL.LU R242, [R1+0x3e8] ;  /* 0x0003e80001f27983 */ /* 0x000f220000300800 */
[----:B------:R-:W-:Y:S01]  /*55660*/  ISETP.LT.AND P2, PT, R178, c[0x0][0x178], !P2 ;  /* 0x00005e00b2007a0c */ /* 0x000fe20005741270 */
[----:B------:R-:W-:Y:S01]  /*55670*/  IMAD.WIDE R168, R170, 0x4, R6 ;  /* 0x00000004aaa87825 */ /* 0x000fe200078e0206 */
[----:B------:R-:W-:-:S02]  /*55680*/  ISETP.LT.AND P4, PT, R250, c[0x0][0x178], !P1 ;  /* 0x00005e00fa007a0c */ /* 0x000fc40004f81270 */
[----:B------:R-:W-:Y:S02]  /*55690*/  ISETP.LT.AND P5, PT, R249, c[0x0][0x178], !P1 ;  /* 0x00005e00f9007a0c */ /* 0x000fe40004fa1270 */
[----:B------:R-:W-:Y:S01]  /*556a0*/  IADD3 R171, R251, 0xb4, RZ ;  /* 0x000000b4fbab7810 */ /* 0x000fe20007ffe0ff */
[----:B------:R1:W-:Y:S03]  /*556b0*/  @P0 STG.E [R166.64], R0 ;  /* 0x00000000a6000986 */ /* 0x0003e6000c101904 */
[----:B------:R-:W-:Y:S01]  /*556c0*/  ISETP.GE.AND P0, PT, R171, c[0x0][0x17c], PT ;  /* 0x00005f00ab007a0c */ /* 0x000fe20003f06270 */
[----:B------:R1:W-:Y:S01]  /*556d0*/  @P3 STG.E [R168.64], R174 ;  /* 0x000000aea8003986 */ /* 0x0003e2000c101904 */
[----:B------:R-:W-:Y:S02]  /*556e0*/  ISETP.LT.AND P3, PT, R248, c[0x0][0x178], !P1 ;  /* 0x00005e00f8007a0c */ /* 0x000fe40004f61270 */
[C---:B-1----:R-:W-:Y:S01]  /*556f0*/  IADD3 R0, R170.reuse, c[0x0][0x198], RZ ;  /* 0x00006600aa007a10 */ /* 0x042fe20007ffe0ff */
[----:B------:R-:W-:-:S04]  /*55700*/  IMAD.WIDE R166, R170, 0x4, R4 ;  /* 0x00000004aaa67825 */ /* 0x000fc800078e0204 */
[----:B------:R-:W-:Y:S01]  /*55710*/  IMAD.WIDE R168, R170, 0x4, R2 ;  /* 0x00000004aaa87825 */ /* 0x000fe200078e0202 */
[----:B------:R1:W-:Y:S03]  /*55720*/  @P6 STG.E [R166.64], R241 ;  /* 0x000000f1a6006986 */ /* 0x0003e6000c101904 */
[C---:B------:R-:W-:Y:S01]  /*55730*/  IMAD.WIDE R170, R0.reuse, 0x4, R164 ;  /* 0x0000000400aa7825 */ /* 0x040fe200078e02a4 */
[----:B------:R1:W-:Y:S03]  /*55740*/  @P2 STG.E [R168.64], R243 ;  /* 0x000000f3a8002986 */ /* 0x0003e6000c101904 */
[----:B------:R-:W-:Y:S01]  /*55750*/  IMAD.WIDE R172, R0, 0x4, R6 ;  /* 0x0000000400ac7825 */ /* 0x000fe200078e0206 */
[----:B------:R-:W-:-:S03]  /*55760*/  ISETP.LT.AND P2, PT, R178, c[0x0][0x178], !P1 ;  /* 0x00005e00b2007a0c */ /* 0x000fc60004f41270 */
[C---:B-1----:R-:W-:Y:S01]  /*55770*/  IMAD.WIDE R166, R0.reuse, 0x4, R4 ;  /* 0x0000000400a67825 */ /* 0x042fe200078e0204 */
[----:B------:R-:W4:Y:S04]  /*55780*/  LDL.LU R243, [R1+0x258] ;  /* 0x0002580001f37983 */ /* 0x000f280000300800 */
[----:B---3--:R1:W-:Y:S04]  /*55790*/  @P4 STG.E [R170.64], R176 ;  /* 0x000000b0aa004986 */ /* 0x0083e8000c101904 */
[----:B--2---:R2:W-:Y:S04]  /*557a0*/  @P5 STG.E [R172.64], R177 ;  /* 0x000000b1ac005986 */ /* 0x0045e8000c101904 */
[----:B-1----:R-:W3:Y:S04]  /*557b0*/  LDL.LU R176, [R1+0xb8c] ;  /* 0x000b8c0001b07983 */ /* 0x002ee80000300800 */
[----:B--2---:R-:W2:Y:S04]  /*557c0*/  LDL.LU R177, [R1+0x92c] ;  /* 0x00092c0001b17983 */ /* 0x004ea80000300800 */
[----:B----4-:R1:W-:Y:S04]  /*557d0*/  @P3 STG.E [R166.64], R179 ;  /* 0x000000b3a6003986 */ /* 0x0103e8000c101904 */
[----:B-1----:R-:W4:Y:S01]  /*557e0*/  LDL.LU R179, [R1+0x3ec] ;  /* 0x0003ec0001b37983 */ /* 0x002f220000300800 */
[----:B------:R-:W-:-:S05]  /*557f0*/  IMAD.WIDE R166, R0, 0x4, R2 ;  /* 0x0000000400a67825 */ /* 0x000fca00078e0202 */
[----:B------:R1:W-:Y:S04]  /*55800*/  @P2 STG.E [R166.64], R247 ;  /* 0x000000f7a6002986 */ /* 0x0003e8000c101904 */
[----:B-1----:R-:W4:Y:S01]  /*55810*/  LDL.LU R247, [R1+0x25c] ;  /* 0x00025c0001f77983 */ /* 0x002f220000300800 */
[----:B------:R-:W-:Y:S02]  /*55820*/  ISETP.LT.AND P4, PT, R250, c[0x0][0x178], !P0 ;  /* 0x00005e00fa007a0c */ /* 0x000fe40004781270 */
[----:B------:R-:W-:Y:S01]  /*55830*/  ISETP.LT.AND P5, PT, R249, c[0x0][0x178], !P0 ;  /* 0x00005e00f9007a0c */ /* 0x000fe200047a1270 */
[----:B------:R-:W4:Y:S01]  /*55840*/  LDL.LU R241, [R1+0x6a8] ;  /* 0x0006a80001f17983 */ /* 0x000f220000300800 */
[----:B------:R-:W-:Y:S02]  /*55850*/  ISETP.LT.AND P6, PT, R248, c[0x0][0x178], !P0 ;  /* 0x00005e00f8007a0c */ /* 0x000fe400047c1270 */
[----:B------:R-:W-:-:S02]  /*55860*/  IADD3 R168, R251, 0xb5, RZ ;  /* 0x000000b5fba87810 */ /* 0x000fc40007ffe0ff */
        /* <DEDUP_REMOVED lines=9> */
[----:B------:R1:W-:Y:S01]  /*55900*/  @P5 STG.E [R170.64], R240 ;  /* 0x000000f0aa005986 */ /* 0x0003e2000c101904 */
[----:B------:R-:W-:-:S03]  /*55910*/  ISETP.LT.AND P4, PT, R250, c[0x0][0x178], !P1 ;  /* 0x00005e00fa007a0c */ /* 0x000fc60004f81270 */
[----:B------:R1:W-:Y:S01]  /*55920*/  @P6 STG.E [R172.64], R242 ;  /* 0x000000f2ac006986 */ /* 0x0003e2000c101904 */
[----:B------:R-:W-:Y:S02]  /*55930*/  ISETP.LT.AND P6, PT, R249, c[0x0][0x178], !P1 ;  /* 0x00005e00f9007a0c */ /* 0x000fe40004fc1270 */
[----:B------:R-:W-:Y:S02]  /*55940*/  ISETP.LT.AND P2, PT, R248, c[0x0][0x178], !P1 ;  /* 0x00005e00f8007a0c */ /* 0x000fe40004f41270 */
[C---:B-1----:R-:W-:Y:S01]  /*55950*/  IADD3 R170, R174.reuse, c[0x0][0x198], RZ ;  /* 0x00006600aeaa7a10 */ /* 0x042fe20007ffe0ff */
[----:B------:R-:W4:Y:S01]  /*55960*/  LDL.LU R172, [R1+0xca8] ;  /* 0x000ca80001ac7983 */ /* 0x000f220000300800 */
[----:B------:R-:W-:-:S03]  /*55970*/  IMAD.WIDE R174, R174, 0x4, R2 ;  /* 0x00000004aeae7825 */ /* 0x000fc600078e0202 */
[----:B------:R-:W4:Y:S01]  /*55980*/  LDL.LU R173, [R1+0xa58] ;  /* 0x000a580001ad7983 */ /* 0x000f220000300800 */
[----:B------:R-:W-:-:S04]  /*55990*/  IMAD.WIDE R166, R170, 0x4, R164 ;  /* 0x00000004aaa67825 */ /* 0x000fc800078e02a4 */
[----:B------:R-:W-:Y:S01]  /*559a0*/  IMAD.WIDE R168, R170, 0x4, R6 ;  /* 0x00000004aaa87825 */ /* 0x000fe200078e0206 */
[----:B------:R-:W-:Y:S01]  /*559b0*/  @P0 STG.E [R174.64], R243 ;  /* 0x000000f3ae000986 */ /* 0x000fe2000c101904 */
[----:B------:R-:W-:-:S03]  /*559c0*/  ISETP.LT.AND P1, PT, R178, c[0x0][0x178], !P1 ;  /* 0x00005e00b2007a0c */ /* 0x000fc60004f21270 */
[----:B------:R-:W4:Y:S04]  /*559d0*/  LDL.LU R242, [R1+0x3b8] ;  /* 0x0003b80001f27983 */ /* 0x000f280000300800 */
        /* <DEDUP_REMOVED lines=8> */
[----:B------:R-:W4:Y:S04]  /*55a60*/  LDL.LU R243, [R1+0x3bc] ;  /* 0x0003bc0001f37983 */ /* 0x000f280000300800 */
[----:B------:R1:W-:Y:S04]  /*55a70*/  @P1 STG.E [R168.64], R247 ;  /* 0x000000f7a8001986 */ /* 0x0003e8000c101904 */
        /* <DEDUP_REMOVED lines=11> */
[----:B------:R-:W-:-:S04]  /*55b30*/  IMAD.WIDE R168, R0, 0x4, R6 ;  /* 0x0000000400a87825 */ /* 0x000fc800078e0206 */
[----:B------:R-:W-:Y:S01]  /*55b40*/  IMAD.WIDE R166, R0, 0x4, R4 ;  /* 0x0000000400a67825 */ /* 0x000fe200078e0204 */
[----:B------:R1:W-:Y:S01]  /*55b50*/  @P5 STG.E [R170.64], R172 ;  /* 0x000000acaa005986 */ /* 0x0003e2000c101904 */
[----:B------:R-:W-:-:S03]  /*55b60*/  ISETP.LT.AND P5, PT, R249, c[0x0][0x178], !P0 ;  /* 0x00005e00f9007a0c */ /* 0x000fc600047a1270 */
[----:B------:R1:W-:Y:S01]  /*55b70*/  @P6 STG.E [R168.64], R173 ;  /* 0x000000ada8006986 */ /* 0x0003e2000c101904 */
[----:B------:R-:W-:-:S03]  /*55b80*/  ISETP.LT.AND P6, PT, R248, c[0x0][0x178], !P0 ;  /* 0x00005e00f8007a0c */ /* 0x000fc600047c1270 */
[----:B------:R1:W-:Y:S02]  /*55b90*/  @P4 STG.E [R166.64], R241 ;  /* 0x000000f1a6004986 */ /* 0x0003e4000c101904 */
[----:B-1----:R-:W-:Y:S02]  /*55ba0*/  IADD3 R172, R0, c[0x0][0x198], RZ ;  /* 0x0000660000ac7a10 */ /* 0x002fe40007ffe0ff */
[----:B------:R-:W-:-:S03]  /*55bb0*/  IADD3 R170, R251, 0xb8, RZ ;  /* 0x000000b8fbaa7810 */ /* 0x000fc60007ffe0ff */
[----:B------:R-:W-:Y:S01]  /*55bc0*/  IMAD.WIDE R168, R172, 0x4, R164 ;  /* 0x00000004aca87825 */ /* 0x000fe200078e02a4 */
[----:B------:R-:W-:-:S03]  /*55bd0*/  ISETP.GE.AND P1, PT, R170, c[0x0][0x17c], PT ;  /* 0x00005f00aa007a0c */ /* 0x000fc60003f26270 */
[----:B------:R-:W-:-:S04]  /*55be0*/  IMAD.WIDE R166, R0, 0x4, R2 ;  /* 0x0000000400a67825 */ /* 0x000fc800078e0202 */
[----:B------:R-:W-:Y:S01]  /*55bf0*/  IMAD.WIDE R170, R172, 0x4, R6 ;  /* 0x00000004acaa7825 */ /* 0x000fe200078e0206 */
[----:B------:R1:W-:Y:S01]  /*55c00*/  @P3 STG.E [R166.64], R242 ;  /* 0x000000f2a6003986 */ /* 0x0003e2000c101904 */
[----:B------:R-:W-:Y:S02]  /*55c10*/  ISETP.LT.AND P0, PT, R178, c[0x0][0x178], !P0 ;  /* 0x00005e00b2007a0c */ /* 0x000fe40004701270 */
[----:B------:R-:W-:Y:S02]  /*55c20*/  IADD3 R173, R251, 0xb9, RZ ;  /* 0x000000b9fbad7810 */ /* 0x000fe40007ffe0ff */
[C---:B------:R-:W-:Y:S01]  /*55c30*/  IADD3 R0, R172.reuse, c[0x0][0x198], RZ ;  /* 0x00006600ac007a10 */ /* 0x040fe20007ffe0ff */
[----:B-1----:R-:W-:Y:S01]  /*55c40*/  IMAD.WIDE R166, R172, 0x4, R4 ;  /* 0x00000004aca67825 */ /* 0x002fe200078e0204 */
[----:B------:R-:W-:-:S03]  /*55c50*/  ISETP.GE.AND P4, PT, R173, c[0x0][0x17c], PT ;  /* 0x00005f00ad007a0c */ /* 0x000fc60003f86270 */
[----:B------:R-:W-:Y:S01]  /*55c60*/  IMAD.WIDE R172, R172, 0x4, R2 ;  /* 0x00000004acac7825 */ /* 0x000fe200078e0202 */
[----:B---3--:R-:W-:Y:S04]  /*55c70*/  @P2 STG.E [R168.64], R176 ;  /* 0x000000b0a8002986 */ /* 0x008fe8000c101904 */
[----:B--2---:R-:W-:Y:S01]  /*55c80*/  @P5 STG.E [R170.64], R177 ;  /* 0x000000b1aa005986 */ /* 0x004fe2000c101904 */
[----:B------:R-:W-:-:S03]  /*55c90*/  ISETP.LT.AND P5, PT, R250, c[0x0][0x178], !P1 ;  /* 0x00005e00fa007a0c */ /* 0x000fc60004fa1270 */
[----:B----4-:R1:W-:Y:S04]  /*55ca0*/  @P6 STG.E [R166.64], R179 ;  /* 0x000000b3a6006986 */ /* 0x0103e8000c101904 */
[----:B------:R2:W-:Y:S04]  /*55cb0*/  @P0 STG.E [R172.64], R243 ;  /* 0x000000f3ac000986 */ /* 0x0005e8000c101904 */
[----:B-1----:R-:W3:Y:S01]  /*55cc0*/  LDL.LU R179, [R1+0xefc] ;  /* 0x000efc0001b37983 */ /* 0x002ee20000300800 */
[----:B------:R-:W-:-:S03]  /*55cd0*/  IMAD.WIDE R166, R0, 0x4, R164 ;  /* 0x0000000400a67825 */ /* 0x000fc600078e02a4 */
[----:B------:R-:W4:Y:S04]  /*55ce0*/  LDL.LU R241, [R1+0xc9c] ;  /* 0x000c9c0001f17983 */ /* 0x000f280000300800 */
[----:B------:R-:W3:Y:S04]  /*55cf0*/  LDL.LU R176, [R1+0xa4c] ;  /* 0x000a4c0001b07983 */ /* 0x000ee80000300800 */
[----:B------:R-:W3:Y:S04]  /*55d00*/  LDL.LU R177, [R1+0x4ec] ;  /* 0x0004ec0001b17983 */ /* 0x000ee80000300800 */
[----:B------:R-:W3:Y:S04]  /*55d10*/  LDL.LU R174, [R1+0xe78] ;  /* 0x000e780001ae7983 */ /* 0x000ee80000300800 */
[----:B------:R-:W3:Y:S04]  /*55d20*/  LDL.LU R175, [R1+0xb98] ;  /* 0x000b980001af7983 */ /* 0x000ee80000300800 */
[----:B------:R-:W3:Y:S04]  /*55d30*/  LDL.LU R242, [R1+0x4f8] ;  /* 0x0004f80001f27983 */ /* 0x000ee80000300800 */
[----:B--2---:R-:W2:Y:S04]  /*55d40*/  LDL.LU R243, [R1+0xf2c] ;  /* 0x000f2c0001f37983 */ /* 0x004ea80000300800 */
[----:B------:R1:W-:Y:S04]  /*55d50*/  @P5 STG.E [R166.64], R247 ;  /* 0x000000f7a6005986 */ /* 0x0003e8000c101904 */
[----:B-1----:R-:W2:Y:S04]  /*55d60*/  LDL.LU R247, [R1+0x1dfc] ;  /* 0x001dfc0001f77983 */ /* 0x002ea80000300800 */
[----:B------:R-:W2:Y:S04]  /*55d70*/  LDL.LU R166, [R1+0xc98] ;  /* 0x000c980001a67983 */ /* 0x000ea80000300800 */
[----:B------:R-:W3:Y:S01]  /*55d80*/  LDL.LU R167, [R1+0xa48] ;  /* 0x000a480001a77983 */ /* 0x000ee20000300800 */
[----:B------:R-:W-:-:S02]  /*55d90*/  ISETP.LT.AND P3, PT, R249, c[0x0][0x178], !P1 ;  /* 0x00005e00f9007a0c */ /* 0x000fc40004f61270 */
[----:B------:R-:W-:Y:S02]  /*55da0*/  ISETP.LT.AND P2, PT, R248, c[0x0][0x178], !P1 ;  /* 0x00005e00f8007a0c */ /* 0x000fe40004f41270 */
[----:B------:R-:W-:Y:S02]  /*55db0*/  IADD3 R168, R251, 0xba, RZ ;  /* 0x000000bafba87810 */ /* 0x000fe40007ffe0ff */
[----:B------:R-:W-:Y:S02]  /*55dc0*/  ISETP.LT.AND P1, PT, R178, c[0x0][0x178], !P1 ;  /* 0x00005e00b2007a0c */ /* 0x000fe40004f21270 */
[----:B------:R-:W-:Y:S01]  /*55dd0*/  ISETP.GE.AND P6, PT, R168, c[0x0][0x17c], PT ;  /* 0x00005f00a8007a0c */ /* 0x000fe20003fc6270 */
[----:B------:R-:W-:-:S04]  /*55de0*/  IMAD.WIDE R168, R0, 0x4, R6 ;  /* 0x0000000400a87825 */ /* 0x000fc800078e0206 */
[----:B------:R-:W-:-:S04]  /*55df0*/  IMAD.WIDE R170, R0, 0x4, R4 ;  /* 0x0000000400aa7825 */ /* 0x000fc800078e0204 */
[----:B------:R-:W-:Y:S01]  /*55e00*/  IMAD.WIDE R172, R0, 0x4, R2 ;  /* 0x0000000400ac7825 */ /* 0x000fe200078e0202 */
[----:B--2---:R-:W-:Y:S04]  /*55e10*/  @P3 STG.E [R168.64], R166 ;  /* 0x000000a6a8003986 */ /* 0x004fe8000c101904 */
[----:B---3--:R-:W-:Y:S01]  /*55e20*/  @P2 STG.E [R170.64], R167 ;  /* 0x000000a7aa002986 */ /* 0x008fe2000c101904 */
[----:B------:R-:W-:-:S03]  /*55e30*/  ISETP.LT.AND P2, PT, R250, c[0x0][0x178], !P4 ;  /* 0x00005e00fa007a0c */ /* 0x000fc60006741270 */
[----:B------:R1:W-:Y:S02]  /*55e40*/  @P1 STG.E [R172.64], R240 ;  /* 0x000000f0ac001986 */ /* 0x0003e4000c101904 */
[----:B-1----:R-:W-:Y:S02]  /*55e50*/  IADD3 R172, R0, c[0x0][0x198], RZ ;  /* 0x0000660000ac7a10 */ /* 0x002fe40007ffe0ff */
[----:B------:R-:W-:-:S03]  /*55e60*/  IADD3 R0, R251, 0xbb, RZ ;  /* 0x000000bbfb007810 */ /* 0x000fc60007ffe0ff */
[----:B------:R-:W-:Y:S01]  /*55e70*/  IMAD.WIDE R170, R172, 0x4, R164 ;  /* 0x00000004acaa7825 */ /* 0x000fe200078e02a4 */
[----:B------:R-:W-:Y:S02]  /*55e80*/  ISETP.GE.AND P0, PT, R0, c[0x0][0x17c], PT ;  /* 0x00005f0000007a0c */ /* 0x000fe40003f06270 */
[C---:B------:R-:W-:Y:S01]  /*55e90*/  IADD3 R0, R172.reuse, c[0x0][0x198], RZ ;  /* 0x00006600ac007a10 */ /* 0x040fe20007ffe0ff */
[C---:B------:R-:W-:Y:S01]  /*55ea0*/  IMAD.WIDE R166, R172.reuse, 0x4, R6 ;  /* 0x00000004aca67825 */ /* 0x040fe200078e0206 */
[----:B------:R1:W-:Y:S03]  /*55eb0*/  @P2 STG.E [R170.64], R179 ;  /* 0x000000b3aa002986 */ /* 0x0003e6000c101904 */
[C---:B------:R-:W-:Y:S01]  /*55ec0*/  IMAD.WIDE R168, R172.reuse, 0x4, R4 ;  /* 0x00000004aca87825 */ /* 0x040fe200078e0204 */
[----:B-1----:R-:W2:Y:S03]  /*55ed0*/  LDL.LU R179, [R1+0xe7c] ;  /* 0x000e7c0001b37983 */ /* 0x002ea60000300800 */
[----:B------:R-:W-:-:S02]  /*55ee0*/  IMAD.WIDE R170, R172, 0x4, R2 ;  /* 0x00000004acaa7825 */ /* 0x000fc400078e0202 */
[----:B------:R-:W3:Y:S01]  /*55ef0*/  LDL.LU R172, [R1+0xf28] ;  /* 0x000f280001ac7983 */ /* 0x000ee20000300800 */
[----:B------:R-:W-:Y:S02]  /*55f00*/  ISETP.LT.AND P3, PT, R249, c[0x0][0x178], !P4 ;  /* 0x00005e00f9007a0c */ /* 0x000fe40006761270 */
[----:B------:R-:W-:Y:S02]  /*55f10*/  ISETP.LT.AND P1, PT, R248, c[0x0][0x178], !P4 ;  /* 0x00005e00f8007a0c */ /* 0x000fe40006721270 */
[----:B------:R-:W-:Y:S02]  /*55f20*/  ISETP.LT.AND P4, PT, R178, c[0x0][0x178], !P4 ;  /* 0x00005e00b2007a0c */ /* 0x000fe40006781270 */
[----:B------:R-:W-:-:S07]  /*55f30*/  ISETP.LT.AND P5, PT, R250, c[0x0][0x178], !P6 ;  /* 0x00005e00fa007a0c */ /* 0x000fce00077a1270 */
[----:B----4-:R1:W-:Y:S01]  /*55f40*/  @P3 STG.E [R166.64], R241 ;  /* 0x000000f1a6003986 */ /* 0x0103e2000c101904 */
[----:B------:R-:W-:-:S03]  /*55f50*/  ISETP.LT.AND P3, PT, R248, c[0x0][0x178], !P6 ;  /* 0x00005e00f8007a0c */ /* 0x000fc60007761270 */
[----:B------:R4:W-:Y:S01]  /*55f60*/  @P1 STG.E [R168.64], R176 ;  /* 0x000000b0a8001986 */ /* 0x0009e2000c101904 */
[----:B------:R-:W-:-:S03]  /*55f70*/  ISETP.LT.AND P1, PT, R249, c[0x0][0x178], !P6 ;  /* 0x00005e00f9007a0c */ /* 0x000fc60007721270 */
[----:B------:R4:W-:Y:S01]  /*55f80*/  @P4 STG.E [R170.64], R177 ;  /* 0x000000b1aa004986 */ /* 0x0009e2000c101904 */
[C---:B-1----:R-:W-:Y:S01]  /*55f90*/  IMAD.WIDE R166, R0.reuse, 0x4, R164 ;  /* 0x0000000400a67825 */ /* 0x042fe200078e02a4 */
[----:B------:R-:W-:Y:S02]  /*55fa0*/  ISETP.LT.AND P4, PT, R249, c[0x0][0x178], !P0 ;  /* 0x00005e00f9007a0c */ /* 0x000fe40004781270 */
[----:B----4-:R-:W4:Y:S01]  /*55fb0*/  LDL.LU R176, [R1+0xb9c] ;  /* 0x000b9c0001b07983 */ /* 0x010f220000300800 */
[----:B------:R-:W-:-:S03]  /*55fc0*/  IMAD.WIDE R168, R0, 0x4, R6 ;  /* 0x0000000400a87825 */ /* 0x000fc600078e0206 */
[----:B------:R-:W2:Y:S01]  /*55fd0*/  LDL.LU R177, [R1+0x4fc] ;  /* 0x0004fc0001b17983 */ /* 0x000ea20000300800 */
[----:B------:R-:W-:-:S03]  /*55fe0*/  IADD3 R170, R251, 0xbc, RZ ;  /* 0x000000bcfbaa7810 */ /* 0x000fc60007ffe0ff */
[----:B------:R-:W2:Y:S01]  /*55ff0*/  LDL.LU R173, [R1+0xf48] ;  /* 0x000f480001ad7983 */ /* 0x000ea20000300800 */
[----:B------:R-:W-:Y:S01]  /*56000*/  ISETP.GE.AND P2, PT, R170, c[0x0][0x17c], PT ;  /* 0x00005f00aa007a0c */ /* 0x000fe20003f46270 */
[----:B------:R-:W-:Y:S02]  /*56010*/  IMAD.WIDE R170, R0, 0x4, R2 ;  /* 0x0000000400aa7825 */ /* 0x000fe400078e0202 */
[----:B------:R-:W4:Y:S04]  /*56020*/  LDL.LU R240, [R1+0xf18] ;  /* 0x000f180001f07983 */ /* 0x000f280000300800 */
[----:B------:R-:W4:Y:S04]  /*56030*/  LDL.LU R241, [R1+0xe68] ;  /* 0x000e680001f17983 */ /* 0x000f280000300800 */
[----:B---3--:R1:W-:Y:S01]  /*56040*/  @P5 STG.E [R166.64], R172 ;  /* 0x000000aca6005986 */ /* 0x0083e2000c101904 */
[----:B------:R-:W-:-:S02]  /*56050*/  ISETP.LT.AND P5, PT, R178, c[0x0][0x178], !P6 ;  /* 0x00005e00b2007a0c */ /* 0x000fc400077a1270 */
[----:B------:R-:W-:Y:S01]  /*56060*/  ISETP.LT.AND P6, PT, R250, c[0x0][0x178], !P0 ;  /* 0x00005e00fa007a0c */ /* 0x000fe200047c1270 */
[----:B------:R3:W-:Y:S01]  /*56070*/  @P1 STG.E [R168.64], R174 ;  /* 0x000000aea8001986 */ /* 0x0007e2000c101904 */
[C---:B-1----:R-:W-:Y:S01]  /*56080*/  IADD3 R172, R0.reuse, c[0x0][0x198], RZ ;  /* 0x0000660000ac7a10 */ /* 0x042fe20007ffe0ff */
[----:B------:R-:W-:-:S04]  /*56090*/  IMAD.WIDE R166, R0, 0x4, R4 ;  /* 0x0000000400a67825 */ /* 0x000fc800078e0204 */
[C---:B---3--:R-:W-:Y:S01]  /*560a0*/  IMAD.WIDE R168, R172.reuse, 0x4, R164 ;  /* 0x00000004aca87825 */ /* 0x048fe200078e02a4 */
[----:B------:R1:W-:Y:S04]  /*560b0*/  @P3 STG.E [R166.64], R175 ;  /* 0x000000afa6003986 */ /* 0x0003e8000c101904 */
[----:B------:R3:W-:Y:S04]  /*560c0*/  @P5 STG.E [R170.64], R242 ;  /* 0x000000f2aa005986 */ /* 0x0007e8000c101904 */
[----:B------:R-:W-:Y:S01]  /*560d0*/  @P6 STG.E [R168.64], R243 ;  /* 0x000000f3a8006986 */ /* 0x000fe2000c101904 */
[----:B-1----:R-:W-:-:S03]  /*560e0*/  IMAD.WIDE R166, R172, 0x4, R6 ;  /* 0x00000004aca67825 */ /* 0x002fc600078e0206 */
[----:B---3--:R-:W3:Y:S04]  /*560f0*/  LDL.LU R242, [R1+0x6b8] ;  /* 0x0006b80001f27983 */ /* 0x008ee80000300800 */
[----:B--2---:R1:W-:Y:S04]  /*56100*/  @P4 STG.E [R166.64], R179 ;  /* 0x000000b3a6004986 */ /* 0x0043e8000c101904 */
[----:B-1----:R-:W2:Y:S04]  /*56110*/  LDL.LU R179, [R1+0xf4c] ;  /* 0x000f4c0001b37983 */ /* 0x002ea80000300800 */
[----:B------:R-:W2:Y:S01]  /*56120*/  LDL.LU R243, [R1+0xf1c] ;  /* 0x000f1c0001f37983 */ /* 0x000ea20000300800 */
[----:B------:R-:W-:-:S02]  /*56130*/  ISETP.LT.AND P5, PT, R248, c[0x0][0x178], !P0 ;  /* 0x00005e00f8007a0c */ /* 0x000fc400047a1270 */
[----:B------:R-:W-:Y:S01]  /*56140*/  ISETP.LT.AND P0, PT, R178, c[0x0][0x178], !P0 ;  /* 0x00005e00b2007a0c */ /* 0x000fe20004701270 */
[----:B------:R-:W-:Y:S01]  /*56150*/  IMAD.WIDE R166, R172, 0x4, R4 ;  /* 0x00000004aca67825 */ /* 0x000fe200078e0204 */
[----:B------:R-:W-:Y:S02]  /*56160*/  IADD3 R0, R251, 0xbd, RZ ;  /* 0x000000bdfb007810 */ /* 0x000fe40007ffe0ff */
[----:B------:R-:W-:Y:S01]  /*56170*/  ISETP.LT.AND P1, PT, R250, c[0x0][0x178], !P2 ;  /* 0x00005e00fa007a0c */ /* 0x000fe20005721270 */
[C---:B------:R-:W-:Y:S01]  /*56180*/  IMAD.WIDE R168, R172.reuse, 0x4, R2 ;  /* 0x00000004aca87825 */ /* 0x040fe200078e0202 */
[----:B------:R-:W-:Y:S02]  /*56190*/  IADD3 R172, R172, c[0x0][0x198], RZ ;  /* 0x00006600acac7a10 */ /* 0x000fe40007ffe0ff */
[----:B------:R-:W-:Y:S02]  /*561a0*/  ISETP.GE.AND P4, PT, R0, c[0x0][0x17c], PT ;  /* 0x00005f0000007a0c */ /* 0x000fe40003f86270 */
[----:B------:R-:W-:Y:S01]  /*561b0*/  ISETP.LT.AND P3, PT, R249, c[0x0][0x178], !P2 ;  /* 0x00005e00f9007a0c */ /* 0x000fe20005761270 */
[----:B----4-:R1:W-:Y:S01]  /*561c0*/  @P5 STG.E [R166.64], R176 ;  /* 0x000000b0a6005986 */ /* 0x0103e2000c101904 */
[----:B------:R-:W-:-:S02]  /*561d0*/  ISETP.LT.AND P6, PT, R248, c[0x0][0x178], !P2 ;  /* 0x00005e00f8007a0c */ /* 0x000fc400057c1270 */
[----:B------:R-:W-:Y:S01]  /*561e0*/  ISETP.LT.AND P2, PT, R178, c[0x0][0x178], !P2 ;  /* 0x00005e00b2007a0c */ /* 0x000fe20005741270 */
[----:B------:R4:W-:Y:S01]  /*561f0*/  @P0 STG.E [R168.64], R177 ;  /* 0x000000b1a8000986 */ /* 0x0009e2000c101904 */
[----:B------:R-:W-:Y:S02]  /*56200*/  ISETP.LT.AND P0, PT, R250, c[0x0][0x178], !P4 ;  /* 0x00005e00fa007a0c */ /* 0x000fe40006701270 */
[----:B------:R-:W-:Y:S01]  /*56210*/  IADD3 R170, R251, 0xbe, RZ ;  /* 0x000000befbaa7810 */ /* 0x000fe20007ffe0ff */
[----:B-1----:R-:W2:Y:S01]  /*56220*/  LDL.LU R176, [R1+0xe6c] ;  /* 0x000e6c0001b07983 */ /* 0x002ea20000300800 */
[----:B------:R-:W-:-:S03]  /*56230*/  IMAD.WIDE R166, R172, 0x4, R164 ;  /* 0x00000004aca67825 */ /* 0x000fc600078e02a4 */
[----:B----4-:R-:W4:Y:S01]  /*56240*/  LDL.LU R177, [R1+0x6bc] ;  /* 0x0006bc0001b17983 */ /* 0x010f220000300800 */
[----:B------:R-:W-:-:S03]  /*56250*/  IADD3 R0, R172, c[0x0][0x198], RZ ;  /* 0x00006600ac007a10 */ /* 0x000fc60007ffe0ff */
[----:B------:R-:W4:Y:S01]  /*56260*/  LDL.LU R174, [R1+0xf58] ;  /* 0x000f580001ae7983 */ /* 0x000f220000300800 */
[----:B------:R-:W-:Y:S01]  /*56270*/  ISETP.GE.AND P5, PT, R170, c[0x0][0x17c], PT ;  /* 0x00005f00aa007a0c */ /* 0x000fe20003fa6270 */
[C---:B------:R-:W-:Y:S02]  /*56280*/  IMAD.WIDE R168, R172.reuse, 0x4, R6 ;  /* 0x00000004aca87825 */ /* 0x040fe400078e0206 */
[----:B------:R1:W-:Y:S02]  /*56290*/  @P1 STG.E [R166.64], R173 ;  /* 0x000000ada6001986 */ /* 0x0003e4000c101904 */
[C---:B------:R-:W-:Y:S02]  /*562a0*/  IMAD.WIDE R170, R172.reuse, 0x4, R4 ;  /* 0x00000004acaa7825 */ /* 0x040fe400078e0204 */
[----:B------:R-:W4:Y:S04]  /*562b0*/  LDL.LU R175, [R1+0xf38] ;  /* 0x000f380001af7983 */ /* 0x000f280000300800 */
[----:B------:R1:W-:Y:S02]  /*562c0*/  @P3 STG.E [R168.64], R240 ;  /* 0x000000f0a8003986 */ /* 0x0003e4000c101904 */
[----:B-1----:R-:W-:-:S02]  /*562d0*/  IMAD.WIDE R172, R172, 0x4, R2 ;  /* 0x00000004acac7825 */ /* 0x002fc400078e0202 */
[----:B------:R1:W-:Y:S02]  /*562e0*/  @P6 STG.E [R170.64], R241 ;  /* 0x000000f1aa006986 */ /* 0x0003e4000c101904 */
[----:B------:R-:W-:Y:S02]  /*562f0*/  IMAD.WIDE R166, R0, 0x4, R164 ;  /* 0x0000000400a67825 */ /* 0x000fe400078e02a4 */
[----:B------:R-:W4:Y:S04]  /*56300*/  LDL.LU R240, [R1+0xf08] ;  /* 0x000f080001f07983 */ /* 0x000f280000300800 */
[----:B-1----:R-:W4:Y:S01]  /*56310*/  LDL.LU R241, [R1+0x7e8] ;  /* 0x0007e80001f17983 */ /* 0x002f220000300800 */
[----:B------:R-:W-:-:S03]  /*56320*/  ISETP.LT.AND P1, PT, R249, c[0x0][0x178], !P4 ;  /* 0x00005e00f9007a0c */ /* 0x000fc60006721270 */
[----:B---3--:R-:W-:Y:S04]  /*56330*/  @P2 STG.E [R172.64], R242 ;  /* 0x000000f2ac002986 */ /* 0x008fe8000c101904 */
[----:B--2---:R1:W-:Y:S04]  /*56340*/  @P0 STG.E [R166.64], R179 ;  /* 0x000000b3a6000986 */ /* 0x0043e8000c101904 */
[----:B-1----:R-:W2:Y:S01]  /*56350*/  LDL.LU R179, [R1+0xf5c] ;  /* 0x000f5c0001b37983 */ /* 0x002ea20000300800 */
[----:B------:R-:W-:-:S03]  /*56360*/  IMAD.WIDE R166, R0, 0x4, R6 ;  /* 0x0000000400a67825 */ /* 0x000fc600078e0206 */
[----:B------:R-:W3:Y:S04]  /*56370*/  LDL.LU R242, [R1+0xf3c] ;  /* 0x000f3c0001f27983 */ /* 0x000ee80000300800 */
[----:B------:R1:W-:Y:S04]  /*56380*/  @P1 STG.E [R166.64], R243 ;  /* 0x000000f3a6001986 */ /* 0x0003e8000c101904 */
[----:B-1----:R-:W3:Y:S01]  /*56390*/  LDL.LU R243, [R1+0xf0c] ;  /* 0x000f0c0001f37983 */ /* 0x002ee20000300800 */
[----:B------:R-:W-:Y:S02]  /*563a0*/  ISETP.LT.AND P6, PT, R248, c[0x0][0x178], !P4 ;  /* 0x00005e00f8007a0c */ /* 0x000fe400067c1270 */
[----:B------:R-:W-:-:S02]  /*563b0*/  ISETP.LT.AND P4, PT, R178, c[0x0][0x178], !P4 ;  /* 0x00005e00b2007a0c */ /* 0x000fc40006781270 */
[C---:B------:R-:W-:Y:S02]  /*563c0*/  IADD3 R168, R251.reuse, 0xbf, RZ ;  /* 0x000000bffba87810 */ /* 0x040fe40007ffe0ff */
[----:B------:R-:W-:Y:S02]  /*563d0*/  ISETP.LT.AND P0, PT, R250, c[0x0][0x178], !P5 ;  /* 0x00005e00fa007a0c */ /* 0x000fe40006f01270 */
[----:B------:R-:W-:Y:S02]  /*563e0*/  IADD3 R170, R251, 0xc0, RZ ;  /* 0x000000c0fbaa7810 */ /* 0x000fe40007ffe0ff */
[----:B------:R-:W-:Y:S01]  /*563f0*/  ISETP.GE.AND P3, PT, R168, c[0x0][0x17c], PT ;  /* 0x00005f00a8007a0c */ /* 0x000fe20003f66270 */
[C---:B------:R-:W-:Y:S01]  /*56400*/  IMAD.WIDE R168, R0.reuse, 0x4, R4 ;  /* 0x0000000400a87825 */ /* 0x040fe200078e0204 */
[----:B------:R-:W-:Y:S02]  /*56410*/  IADD3 R172, R0, c[0x0][0x198], RZ ;  /* 0x0000660000ac7a10 */ /* 0x000fe40007ffe0ff */
[----:B------:R-:W-:Y:S01]  /*56420*/  ISETP.GE.AND P2, PT, R170, c[0x0][0x17c], PT ;  /* 0x00005f00aa007a0c */ /* 0x000fe20003f46270 */
[----:B------:R-:W-:Y:S01]  /*56430*/  IMAD.WIDE R170, R0, 0x4, R2 ;  /* 0x0000000400aa7825 */ /* 0x000fe200078e0202 */
[----:B------:R-:W-:Y:S01]  /*56440*/  ISETP.LT.AND P1, PT, R249, c[0x0][0x178], !P5 ;  /* 0x00005e00f9007a0c */ /* 0x000fe20006f21270 */
[----:B------:R1:W-:Y:S02]  /*56450*/  @P6 STG.E [R168.64], R176 ;  /* 0x000000b0a8006986 */ /* 0x0003e4000c101904 */
[----:B------:R-:W-:Y:S01]  /*56460*/  IMAD.WIDE R166, R172, 0x4, R164 ;  /* 0x00000004aca67825 */ /* 0x000fe200078e02a4 */
[----:B------:R-:W-:Y:S01]  /*56470*/  ISETP.LT.AND P6, PT, R248, c[0x0][0x178], !P5 ;  /* 0x00005e00f8007a0c */ /* 0x000fe20006fc1270 */
[----:B----4-:R4:W-:Y:S01]  /*56480*/  @P4 STG.E [R170.64], R177 ;  /* 0x000000b1aa004986 */ /* 0x0109e2000c101904 */
[----:B------:R-:W-:-:S02]  /*56490*/  IADD3 R0, R251, 0xc1, RZ ;  /* 0x000000c1fb007810 */ /* 0x000fc40007ffe0ff */
[----:B------:R-:W-:Y:S01]  /*564a0*/  ISETP.LT.AND P5, PT, R178, c[0x0][0x178], !P5 ;  /* 0x00005e00b2007a0c */ /* 0x000fe20006fa1270 */
[----:B------:R4:W-:Y:S01]  /*564b0*/  @P0 STG.E [R166.64], R174 ;  /* 0x000000aea6000986 */ /* 0x0009e2000c101904 */
[----:B------:R-:W-:-:S03]  /*564c0*/  ISETP.LT.AND P4, PT, R250, c[0x0][0x178], !P3 ;  /* 0x00005e00fa007a0c */ /* 0x000fc60005f81270 */
[----:B-1----:R-:W3:Y:S01]  /*564d0*/  LDL.LU R176, [R1+0x7ec] ;  /* 0x0007ec0001b07983 */ /* 0x002ee20000300800 */
[----:B------:R-:W-:Y:S01]  /*564e0*/  IMAD.WIDE R168, R172, 0x4, R6 ;  /* 0x00000004aca87825 */ /* 0x000fe200078e0206 */
[----:B------:R-:W-:Y:S02]  /*564f0*/  ISETP.GE.AND P0, PT, R0, c[0x0][0x17c], PT ;  /* 0x00005f0000007a0c */ /* 0x000fe40003f06270 */
[----:B----4-:R-:W4:Y:S01]  /*56500*/  LDL.LU R177, [R1+0x40] ;  /* 0x0000400001b17983 */ /* 0x010f220000300800 */
[C---:B------:R-:W-:Y:S01]  /*56510*/  IADD3 R0, R172.reuse, c[0x0][0x198], RZ ;  /* 0x00006600ac007a10 */ /* 0x040fe20007ffe0ff */
[C---:B------:R-:W-:Y:S02]  /*56520*/  IMAD.WIDE R166, R172.reuse, 0x4, R4 ;  /* 0x00000004aca67825 */ /* 0x040fe400078e0204 */
[----:B------:R1:W-:Y:S02]  /*56530*/  @P1 STG.E [R168.64], R175 ;  /* 0x000000afa8001986 */ /* 0x0003e4000c101904 */
[----:B------:R-:W-:-:S02]  /*56540*/  IMAD.WIDE R172, R172, 0x4, R2 ;  /* 0x00000004acac7825 */ /* 0x000fc400078e0202 */
[----:B------:R1:W-:Y:S04]  /*56550*/  @P6 STG.E [R166.64], R240 ;  /* 0x000000f0a6006986 */ /* 0x0003e8000c101904 */
[----:B------:R-:W-:Y:S01]  /*56560*/  @P5 STG.E [R172.64], R241 ;  /* 0x000000f1ac005986 */ /* 0x000fe2000c101904 */
[----:B-1----:R-:W-:Y:S01]  /*56570*/  IMAD.WIDE R168, R0, 0x4, R164 ;  /* 0x0000000400a87825 */ /* 0x002fe200078e02a4 */
[----:B------:R-:W-:Y:S02]  /*56580*/  ISETP.LT.AND P1, PT, R249, c[0x0][0x178], !P3 ;  /* 0x00005e00f9007a0c */ /* 0x000fe40005f21270 */
[----:B------:R-:W-:Y:S01]  /*56590*/  ISETP.LT.AND P5, PT, R248, c[0x0][0x178], !P3 ;  /* 0x00005e00f8007a0c */ /* 0x000fe20005fa1270 */
[C---:B------:R-:W-:Y:S01]  /*565a0*/  IMAD.WIDE R166, R0.reuse, 0x4, R4 ;  /* 0x0000000400a67825 */ /* 0x040fe200078e0204 */
[----:B--2---:R1:W-:Y:S04]  /*565b0*/  @P4 STG.E [R168.64], R179 ;  /* 0x000000b3a8004986 */ /* 0x0043e8000c101904 */
[----:B-1----:R-:W2:Y:S01]  /*565c0*/  LDL.LU R179, [R1+0x44] ;  /* 0x0000440001b37983 */ /* 0x002ea20000300800 */
[----:B------:R-:W-:-:S05]  /*565d0*/  IMAD.WIDE R168, R0, 0x4, R6 ;  /* 0x0000000400a87825 */ /* 0x000fca00078e0206 */
[----:B---3--:R-:W-:Y:S04]  /*565e0*/  @P1 STG.E [R168.64], R242 ;  /* 0x000000f2a8001986 */ /* 0x008fe8000c101904 */
[----:B------:R1:W-:Y:S04]  /*565f0*/  @P5 STG.E [R166.64], R243 ;  /* 0x000000f3a6005986 */ /* 0x0003e8000c101904 */
[----:B-1----:R-:W3:Y:S04]  /*56600*/  LDL.LU R243, [R1+0x4c] ;  /* 0x00004c0001f37983 */ /* 0x002ee80000300800 */
[----:B------:R-:W3:Y:S01]  /*56610*/  LDL.LU R242, [R1+0x48] ;  /* 0x0000480001f27983 */ /* 0x000ee20000300800 */
[----:B------:R-:W-:-:S02]  /*56620*/  ISETP.LT.AND P3, PT, R178, c[0x0][0x178], !P3 ;  /* 0x00005e00b2007a0c */ /* 0x000fc40005f61270 */
[----:B------:R-:W-:Y:S01]  /*56630*/  ISETP.LT.AND P6, PT, R250, c[0x0][0x178], !P2 ;  /* 0x00005e00fa007a0c */ /* 0x000fe200057c1270 */
[C---:B------:R-:W-:Y:S01]  /*56640*/  IMAD.WIDE R170, R0.reuse, 0x4, R2 ;  /* 0x0000000400aa7825 */ /* 0x040fe200078e0202 */
[----:B------:R-:W-:Y:S01]  /*56650*/  IADD3 R172, R0, c[0x0][0x198], RZ ;  /* 0x0000660000ac7a10 */ /* 0x000fe20007ffe0ff */
[----:B------:R-:W3:Y:S01]  /*56660*/  LDL.LU R241, [R1+0x18b8] ;  /* 0x0018b80001f17983 */ /* 0x000ee20000300800 */
[----:B------:R-:W-:-:S03]  /*56670*/  ISETP.LT.AND P4, PT, R249, c[0x0][0x178], !P2 ;  /* 0x00005e00f9007a0c */ /* 0x000fc60005781270 */
[----:B------:R-:W-:-:S04]  /*56680*/  IMAD.WIDE R168, R172, 0x4, R164 ;  /* 0x00000004aca87825 */ /* 0x000fc800078e02a4 */
[----:B------:R1:W-:Y:S01]  /*56690*/  @P3 STG.E [R170.64], R176 ;  /* 0x000000b0aa003986 */ /* 0x0003e2000c101904 */
[----:B------:R-:W-:Y:S01]  /*566a0*/  ISETP.LT.AND P3, PT, R248, c[0x0][0x178], !P2 ;  /* 0x00005e00f8007a0c */ /* 0x000fe20005761270 */
[----:B------:R-:W-:Y:S01]  /*566b0*/  IMAD.WIDE R166, R172, 0x4, R6 ;  /* 0x00000004aca67825 */ /* 0x000fe200078e0206 */
[----:B------:R-:W-:Y:S01]  /*566c0*/  ISETP.LT.AND P2, PT, R178, c[0x0][0x178], !P2 ;  /* 0x00005e00b2007a0c */ /* 0x000fe20005741270 */
[----:B----4-:R4:W-:Y:S01]  /*566d0*/  @P6 STG.E [R168.64], R177 ;  /* 0x000000b1a8006986 */ /* 0x0109e2000c101904 */
[----:B------:R-:W-:Y:S02]  /*566e0*/  ISETP.LT.AND P6, PT, R250, c[0x0][0x178], !P0 ;  /* 0x00005e00fa007a0c */ /* 0x000fe400047c1270 */
[----:B------:R-:W-:Y:S01]  /*566f0*/  ISETP.LT.AND P5, PT, R249, c[0x0][0x178], !P0 ;  /* 0x00005e00f9007a0c */ /* 0x000fe200047a1270 */
[----:B------:R4:W-:Y:S01]  /*56700*/  @P4 STG.E [R166.64], R212 ;  /* 0x000000d4a6004986 */ /* 0x0009e2000c101904 */
[----:B------:R-:W-:Y:S02]  /*56710*/  IADD3 R175, R172, c[0x0][0x198], RZ ;  /* 0x00006600acaf7a10 */ /* 0x000fe40007ffe0ff */
[----:B------:R-:W-:-:S02]  /*56720*/  IADD3 R173, R251, 0xc2, RZ ;  /* 0x000000c2fbad7810 */ /* 0x000fc40007ffe0ff */
[----:B------:R-:W-:Y:S01]  /*56730*/  ISETP.LT.AND P4, PT, R248, c[0x0][0x178], !P0 ;  /* 0x00005e00f8007a0c */ /* 0x000fe20004781270 */
[----:B-1----:R-:W-:Y:S01]  /*56740*/  IMAD.WIDE R170, R175, 0x4, R164 ;  /* 0x00000004afaa7825 */ /* 0x002fe200078e02a4 */
[----:B------:R-:W-:-:S03]  /*56750*/  ISETP.GE.AND P1, PT, R173, c[0x0][0x17c], PT ;  /* 0x00005f00ad007a0c */ /* 0x000fc60003f26270 */
[----:B----4-:R-:W-:-:S04]  /*56760*/  IMAD.WIDE R168, R172, 0x4, R2 ;  /* 0x00000004aca87825 */ /* 0x010fc800078e0202 */
[----:B------:R-:W-:-:S04]  /*56770*/  IMAD.WIDE R166, R172, 0x4, R4 ;  /* 0x00000004aca67825 */ /* 0x000fc800078e0204 */
[C---:B------:R-:W-:Y:S01]  /*56780*/  IMAD.WIDE R172, R175.reuse, 0x4, R6 ;  /* 0x00000004afac7825 */ /* 0x040fe200078e0206 */
[----:B------:R-:W-:Y:S01]  /*56790*/  @P3 STG.E [R166.64], R64 ;  /* 0x00000040a6003986 */ /* 0x000fe2000c101904 */
[----:B------:R-:W-:Y:S02]  /*567a0*/  ISETP.LT.AND P0, PT, R178, c[0x0][0x178], !P0 ;  /* 0x00005e00b2007a0c */ /* 0x000fe40004701270 */
[----:B------:R-:W-:Y:S01]  /*567b0*/  IMAD.WIDE R176, R175, 0x4, R4 ;  /* 0x00000004afb07825 */ /* 0x000fe200078e0204 */
[----:B------:R-:W-:Y:S01]  /*567c0*/  @P2 STG.E [R168.64], R104 ;  /* 0x00000068a8002986 */ /* 0x000fe2000c101904 */
[----:B------:R-:W-:Y:S02]  /*567d0*/  ISETP.LT.AND P2, PT, R248, c[0x0][0x178], !P1 ;  /* 0x00005e00f8007a0c */ /* 0x000fe40004f41270 */
[----:B------:R-:W-:-:S04]  /*567e0*/  IADD3 R0, R251, 0xc3, RZ ;  /* 0x000000c3fb007810 */ /* 0x000fc80007ffe0ff */
[----:B------:R-:W-:Y:S02]  /*567f0*/  ISETP.GE.AND P3, PT, R0, c[0x0][0x17c], PT ;  /* 0x00005f0000007a0c */ /* 0x000fe40003f66270 */
[----:B------:R-:W-:Y:S01]  /*56800*/  IADD3 R0, R251, 0xc4, RZ ;  /* 0x000000c4fb007810 */ /* 0x000fe20007ffe0ff */
[----:B--2---:R1:W-:Y:S01]  /*56810*/  @P6 STG.E [R170.64], R179 ;  /* 0x000000b3aa006986 */ /* 0x0043e2000c101904 */
[----:B------:R-:W-:-:S03]  /*56820*/  ISETP.LT.AND P6, PT, R250, c[0x0][0x178], !P1 ;  /* 0x00005e00fa007a0c */ /* 0x000fc60004fc1270 */
[----:B------:R-:W-:Y:S01]  /*56830*/  @P5 STG.E [R172.64], R213 ;  /* 0x000000d5ac005986 */ /* 0x000fe2000c101904 */
[----:B------:R-:W-:-:S03]  /*56840*/  ISETP.LT.AND P5, PT, R249, c[0x0][0x178], !P1 ;  /* 0x00005e00f9007a0c */ /* 0x000fc60004fa1270 */
[----:B------:R2:W-:Y:S01]  /*56850*/  @P4 STG.E [R176.64], R65 ;  /* 0x00000041b0004986 */ /* 0x0005e2000c101904 */
[----:B------:R-:W-:Y:S02]  /*56860*/  ISETP.LT.AND P4, PT, R178, c[0x0][0x178], !P1 ;  /* 0x00005e00b2007a0c */ /* 0x000fe40004f81270 */
[----:B-1----:R-:W-:-:S05]  /*56870*/  IADD3 R179, R175, c[0x0][0x198], RZ ;  /* 0x00006600afb37a10 */ /* 0x002fca0007ffe0ff */
[----:B------:R-:W-:-:S04]  /*56880*/  IMAD.WIDE R166, R179, 0x4, R164 ;  /* 0x00000004b3a67825 */ /* 0x000fc800078e02a4 */
[----:B--2---:R-:W-:-:S04]  /*56890*/  IMAD.WIDE R64, R175, 0x4, R2 ;  /* 0x00000004af407825 */ /* 0x004fc800078e0202 */
[C---:B------:R-:W-:Y:S01]  /*568a0*/  IMAD.WIDE R168, R179.reuse, 0x4, R6 ;  /* 0x00000004b3a87825 */ /* 0x040fe200078e0206 */
[----:B------:R-:W-:Y:S03]  /*568b0*/  @P0 STG.E [R64.64], R105 ;  /* 0x0000006940000986 */ /* 0x000fe6000c101904 */
[C---:B------:R-:W-:Y:S01]  /*568c0*/  IMAD.WIDE R170, R179.reuse, 0x4, R4 ;  /* 0x00000004b3aa7825 */ /* 0x040fe200078e0204 */
[----:B------:R-:W-:Y:S01]  /*568d0*/  @P6 STG.E [R166.64], R236 ;  /* 0x000000eca6006986 */ /* 0x000fe2000c101904 */
[----:B------:R-:W-:Y:S02]  /*568e0*/  ISETP.GE.AND P1, PT, R0, c[0x0][0x17c], PT ;  /* 0x00005f0000007a0c */ /* 0x000fe40003f26270 */
[----:B------:R-:W-:Y:S01]  /*568f0*/  IMAD.WIDE R172, R179, 0x4, R2 ;  /* 0x00000004b3ac7825 */ /* 0x000fe200078e0202 */
[----:B------:R1:W-:Y:S01]  /*56900*/  @P5 STG.E [R168.64], R32 ;  /* 0x00000020a8005986 */ /* 0x0003e2000c101904 */
[----:B------:R-:W-:-:S02]  /*56910*/  ISETP.LT.AND P5, PT, R250, c[0x0][0x178], !P3 ;  /* 0x00005e00fa007a0c */ /* 0x000fc40005fa1270 */
[----:B------:R-:W-:Y:S01]  /*56920*/  ISETP.LT.AND P0, PT, R249, c[0x0][0x178], !P3 ;  /* 0x00005e00f9007a0c */ /* 0x000fe20005f01270 */
[----:B------:R2:W-:Y:S01]  /*56930*/  @P2 STG.E [R170.64], R60 ;  /* 0x0000003caa002986 */ /* 0x0005e2000c101904 */
[----:B------:R-:W-:Y:S02]  /*56940*/  ISETP.LT.AND P6, PT, R248, c[0x0][0x178], !P3 ;  /* 0x00005e00f8007a0c */ /* 0x000fe40005fc1270 */
[----:B------:R-:W-:Y:S01]  /*56950*/  IADD3 R179, R179, c[0x0][0x198], RZ ;  /* 0x00006600b3b37a10 */ /* 0x000fe20007ffe0ff */
[----:B------:R-:W-:Y:S01]  /*56960*/  @P4 STG.E [R172.64], R100 ;  /* 0x00000064ac004986 */ /* 0x000fe2000c101904 */
[----:B------:R-:W-:Y:S02]  /*56970*/  ISETP.LT.AND P3, PT, R178, c[0x0][0x178], !P3 ;  /* 0x00005e00b2007a0c */ /* 0x000fe40005f61270 */
[----:B------:R-:W-:Y:S01]  /*56980*/  ISETP.LT.AND P4, PT, R250, c[0x0][0x178], !P1 ;  /* 0x00005e00fa007a0c */ /* 0x000fe20004f81270 */
[C---:B-1----:R-:W-:Y:S01]  /*56990*/  IMAD.WIDE R168, R179.reuse, 0x4, R164 ;  /* 0x00000004b3a87825 */ /* 0x042fe200078e02a4 */
[----:B------:R-:W-:-:S03]  /*569a0*/  IADD3 R175, R179, c[0x0][0x198], RZ ;  /* 0x00006600b3af7a10 */ /* 0x000fc60007ffe0ff */
[----:B------:R-:W-:Y:S01]  /*569b0*/  IMAD.WIDE R166, R179, 0x4, R6 ;  /* 0x00000004b3a67825 */ /* 0x000fe200078e0206 */
[----:B------:R-:W-:-:S03]  /*569c0*/  IADD3 R0, R251, 0xc5, RZ ;  /* 0x000000c5fb007810 */ /* 0x000fc60007ffe0ff */
[C---:B------:R-:W-:Y:S01]  /*569d0*/  IMAD.WIDE R104, R179.reuse, 0x4, R4 ;  /* 0x00000004b3687825 */ /* 0x040fe200078e0204 */
[----:B------:R1:W-:Y:S03]  /*569e0*/  @P5 STG.E [R168.64], R237 ;  /* 0x000000eda8005986 */ /* 0x0003e6000c101904 */
[----:B------:R-:W-:Y:S01]  /*569f0*/  IMAD.WIDE R64, R179, 0x4, R2 ;  /* 0x00000004b3407825 */ /* 0x000fe200078e0202 */
[----:B------:R4:W-:Y:S03]  /*56a00*/  @P0 STG.E [R166.64], R33 ;  /* 0x00000021a6000986 */ /* 0x0009e6000c101904 */
[----:B--2---:R-:W-:Y:S01]  /*56a10*/  IMAD.WIDE R170, R175, 0x4, R164 ;  /* 0x00000004afaa7825 */ /* 0x004fe200078e02a4 */
[----:B------:R2:W-:Y:S01]  /*56a20*/  @P6 STG.E [R104.64], R61 ;  /* 0x0000003d68006986 */ /* 0x0005e2000c101904 */
[----:B------:R-:W-:-:S03]  /*56a30*/  ISETP.GE.AND P2, PT, R0, c[0x0][0x17c], PT ;  /* 0x00005f0000007a0c */ /* 0x000fc60003f46270 */
[----:B------:R1:W-:Y:S01]  /*56a40*/  @P3 STG.E [R64.64], R101 ;  /* 0x0000006540003986 */ /* 0x0003e2000c101904 */
[----:B------:R-:W-:-:S03]  /*56a50*/  ISETP.LT.AND P3, PT, R249, c[0x0][0x178], !P1 ;  /* 0x00005e00f9007a0c */ /* 0x000fc60004f61270 */
[----:B------:R-:W-:Y:S01]  /*56a60*/  @P4 STG.E [R170.64], R228 ;  /* 0x000000e4aa004986 */ /* 0x000fe2000c101904 */
[----:B------:R-:W-:Y:S02]  /*56a70*/  ISETP.LT.AND P4, PT, R248, c[0x0][0x178], !P1 ;  /* 0x00005e00f8007a0c */ /* 0x000fe40004f81270 */
[----:B------:R-:W-:Y:S02]  /*56a80*/  ISETP.LT.AND P0, PT, R178, c[0x0][0x178], !P1 ;  /* 0x00005e00b2007a0c */ /* 0x000fe40004f01270 */
[----:B------:R-:W-:Y:S02]  /*56a90*/  ISETP.LT.AND P6, PT, R250, c[0x0][0x178], !P2 ;  /* 0x00005e00fa007a0c */ /* 0x000fe400057c1270 */
[----:B------:R-:W-:Y:S02]  /*56aa0*/  ISETP.LT.AND P5, PT, R249, c[0x0][0x178], !P2 ;  /* 0x00005e00f9007a0c */ /* 0x000fe400057a1270 */
[C---:B-1----:R-:W-:Y:S01]  /*56ab0*/  IADD3 R169, R175.reuse, c[0x0][0x198], RZ ;  /* 0x00006600afa97a10 */ /* 0x042fe20007ffe0ff */
[----:B----4-:R-:W-:Y:S01]  /*56ac0*/  IMAD.WIDE R32, R175, 0x4, R6 ;  /* 0x00000004af207825 */ /* 0x010fe200078e0206 */
[----:B------:R-:W-:-:S03]  /*56ad0*/  IADD3 R0, R251, 0xc6, RZ ;  /* 0x000000c6fb007810 */ /* 0x000fc60007ffe0ff */
[C---:B--2---:R-:W-:Y:S01]  /*56ae0*/  IMAD.WIDE R60, R175.reuse, 0x4, R4 ;  /* 0x00000004af3c7825 */ /* 0x044fe200078e0204 */
[----:B------:R1:W-:Y:S03]  /*56af0*/  @P3 STG.E [R32.64], R28 ;  /* 0x0000001c20003986 */ /* 0x0003e6000c101904 */
[----:B------:R-:W-:Y:S01]  /*56b00*/  IMAD.WIDE R64, R175, 0x4, R2 ;  /* 0x00000004af407825 */ /* 0x000fe200078e0202 */
[----:B------:R-:W-:-:S03]  /*56b10*/  ISETP.GE.AND P1, PT, R0, c[0x0][0x17c], PT ;  /* 0x00005f0000007a0c */ /* 0x000fc60003f26270 */
[C---:B------:R-:W-:Y:S01]  /*56b20*/  IMAD.WIDE R100, R169.reuse, 0x4, R164 ;  /* 0x00000004a9647825 */ /* 0x040fe200078e02a4 */
[----:B------:R2:W-:Y:S03]  /*56b30*/  @P4 STG.E [R60.64], R56 ;  /* 0x000000383c004986 */ /* 0x0005e6000c101904 */
[----:B------:R-:W-:Y:S01]  /*56b40*/  IMAD.WIDE R104, R169, 0x4, R6 ;  /* 0x00000004a9687825 */ /* 0x000fe200078e0206 */
[----:B------:R4:W-:Y:S01]  /*56b50*/  @P0 STG.E [R64.64], R96 ;  /* 0x0000006040000986 */ /* 0x0009e2000c101904 */
[----:B------:R-:W-:Y:S02]  /*56b60*/  ISETP.LT.AND P3, PT, R248, c[0x0][0x178], !P2 ;  /* 0x00005e00f8007a0c */ /* 0x000fe40005761270 */
[----:B------:R-:W-:Y:S01]  /*56b70*/  ISETP.LT.AND P2, PT, R178, c[0x0][0x178], !P2 ;  /* 0x00005e00b2007a0c */ /* 0x000fe20005741270 */
[----:B------:R-:W-:Y:S04]  /*56b80*/  @P6 STG.E [R100.64], R229 ;  /* 0x000000e564006986 */ /* 0x000fe8000c101904 */
[----:B------:R3:W-:Y:S01]  /*56b90*/  @P5 STG.E [R104.64], R29 ;  /* 0x0000001d68005986 */ /* 0x0007e2000c101904 */
[----:B------:R-:W-:-:S02]  /*56ba0*/  ISETP.LT.AND P5, PT, R250, c[0x0][0x178], !P1 ;  /* 0x00005e00fa007a0c */ /* 0x000fc40004fa1270 */
[C---:B------:R-:W-:Y:S01]  /*56bb0*/  IADD3 R167, R169.reuse, c[0x0][0x198], RZ ;  /* 0x00006600a9a77a10 */ /* 0x040fe20007ffe0ff */
[----:B-1----:R-:W-:Y:S01]  /*56bc0*/  IMAD.WIDE R32, R169, 0x4, R4 ;  /* 0x00000004a9207825 */ /* 0x002fe200078e0204 */
[----:B------:R-:W-:-:S03]  /*56bd0*/  IADD3 R166, R251, 0xc7, RZ ;  /* 0x000000c7fba67810 */ /* 0x000fc60007ffe0ff */
[----:B--2---:R-:W-:Y:S01]  /*56be0*/  IMAD.WIDE R60, R169, 0x4, R2 ;  /* 0x00000004a93c7825 */ /* 0x004fe200078e0202 */
[----:B------:R-:W-:Y:S02]  /*56bf0*/  ISETP.LT.AND P0, PT, R249, c[0x0][0x178], !P1 ;  /* 0x00005e00f9007a0c */ /* 0x000fe40004f01270 */
[----:B------:R-:W-:Y:S01]  /*56c00*/  ISETP.GE.AND P6, PT, R166, c[0x0][0x17c], PT ;  /* 0x00005f00a6007a0c */ /* 0x000fe20003fc6270 */
[----:B----4-:R-:W-:Y:S01]  /*56c10*/  IMAD.WIDE R64, R167, 0x4, R164 ;  /* 0x00000004a7407825 */ /* 0x010fe200078e02a4 */
[----:B------:R-:W-:Y:S01]  /*56c20*/  ISETP.LT.AND P4, PT, R248, c[0x0][0x178], !P1 ;  /* 0x00005e00f8007a0c */ /* 0x000fe20004f81270 */
[----:B------:R1:W-:Y:S01]  /*56c30*/  @P3 STG.E [R32.64], R57 ;  /* 0x0000003920003986 */ /* 0x0003e2000c101904 */
[----:B------:R-:W-:-:S03]  /*56c40*/  ISETP.LT.AND P1, PT, R178, c[0x0][0x178], !P1 ;  /* 0x00005e00b2007a0c */ /* 0x000fc60004f21270 */
[----:B------:R2:W-:Y:S01]  /*56c50*/  @P2 STG.E [R60.64], R97 ;  /* 0x000000613c002986 */ /* 0x0005e2000c101904 */
[----:B------:R-:W-:-:S03]  /*56c60*/  ISETP.LT.AND P2, PT, R250, c[0x0][0x178], !P6 ;  /* 0x00005e00fa007a0c */ /* 0x000fc60007741270 */
[----:B------:R-:W-:Y:S01]  /*56c70*/  @P5 STG.E [R64.64], R220 ;  /* 0x000000dc40005986 */ /* 0x000fe2000c101904 */
[----:B------:R-:W-:Y:S01]  /*56c80*/  ISETP.LT.AND P5, PT, R249, c[0x0][0x178], !P6 ;  /* 0x00005e00f9007a0c */ /* 0x000fe200077a1270 */
[C---:B---3--:R-:W-:Y:S01]  /*56c90*/  IMAD.WIDE R28, R167.reuse, 0x4, R6 ;  /* 0x00000004a71c7825 */ /* 0x048fe200078e0206 */
[----:B------:R-:W-:-:S03]  /*56ca0*/  IADD3 R105, R167, c[0x0][0x198], RZ ;  /* 0x00006600a7697a10 */ /* 0x000fc60007ffe0ff */
[----:B------:R-:W-:Y:S01]  /*56cb0*/  IMAD.WIDE R100, R167, 0x4, R4 ;  /* 0x00000004a7647825 */ /* 0x000fe200078e0204 */
[----:B------:R-:W-:Y:S01]  /*56cc0*/  IADD3 R0, R251, 0xc8, RZ ;  /* 0x000000c8fb007810 */ /* 0x000fe20007ffe0ff */
[----:B------:R3:W-:Y:S02]  /*56cd0*/  @P0 STG.E [R28.64], R24 ;  /* 0x000000181c000986 */ /* 0x0007e4000c101904 */
[----:B-1----:R-:W-:Y:S01]  /*56ce0*/  IMAD.WIDE R32, R167, 0x4, R2 ;  /* 0x00000004a7207825 */ /* 0x002fe200078e0202 */
[----:B------:R-:W-:Y:S01]  /*56cf0*/  ISETP.GE.AND P3, PT, R0, c[0x0][0x17c], PT ;  /* 0x00005f0000007a0c */ /* 0x000fe20003f66270 */
[----:B------:R-:W-:Y:S02]  /*56d00*/  @P4 STG.E [R100.64], R52 ;  /* 0x0000003464004986 */ /* 0x000fe4000c101904 */
[----:B------:R-:W-:Y:S01]  /*56d10*/  IMAD.WIDE R56, R105, 0x4, R164 ;  /* 0x0000000469387825 */ /* 0x000fe200078e02a4 */
[----:B------:R-:W-:-:S03]  /*56d20*/  ISETP.LT.AND P4, PT, R248, c[0x0][0x178], !P6 ;  /* 0x00005e00f8007a0c */ /* 0x000fc60007781270 */
[C---:B--2---:R-:W-:Y:S01]  /*56d30*/  IMAD.WIDE R60, R105.reuse, 0x4, R6 ;  /* 0x00000004693c7825 */ /* 0x044fe200078e0206 */
[----:B------:R-:W-:Y:S01]  /*56d40*/  ISETP.LT.AND P6, PT, R178, c[0x0][0x178], !P6 ;  /* 0x00005e00b2007a0c */ /* 0x000fe200077c1270 */
[----:B------:R-:W-:Y:S04]  /*56d50*/  @P1 STG.E [R32.64], R84 ;  /* 0x0000005420001986 */ /* 0x000fe8000c101904 */
[----:B------:R-:W-:Y:S01]  /*56d60*/  @P2 STG.E [R56.64], R221 ;  /* 0x000000dd38002986 */ /* 0x000fe2000c101904 */
[----:B---3--:R-:W-:-:S03]  /*56d70*/  IMAD.WIDE R28, R105, 0x4, R4 ;  /* 0x00000004691c7825 */ /* 0x008fc600078e0204 */
[----:B------:R1:W-:Y:S01]  /*56d80*/  @P5 STG.E [R60.64], R25 ;  /* 0x000000193c005986 */ /* 0x0003e2000c101904 */
[----:B------:R-:W-:Y:S01]  /*56d90*/  ISETP.LT.AND P5, PT, R250, c[0x0][0x178], !P3 ;  /* 0x00005e00fa007a0c */ /* 0x000fe20005fa1270 */
[----:B------:R-:W-:Y:S01]  /*56da0*/  IMAD.WIDE R64, R105, 0x4, R2 ;  /* 0x0000000469407825 */ /* 0x000fe200078e0202 */
[----:B------:R-:W-:Y:S02]  /*56db0*/  IADD3 R0, R251, 0xc9, RZ ;  /* 0x000000c9fb007810 */ /* 0x000fe40007ffe0ff */
[----:B------:R-:W-:Y:S02]  /*56dc0*/  IADD3 R105, R105, c[0x0][0x198], RZ ;  /* 0x0000660069697a10 */ /* 0x000fe40007ffe0ff */
[----:B------:R-:W-:Y:S01]  /*56dd0*/  ISETP.GE.AND P0, PT, R0, c[0x0][0x17c], PT ;  /* 0x00005f0000007a0c */ /* 0x000fe20003f06270 */
[----:B------:R2:W-:Y:S01]  /*56de0*/  @P4 STG.E [R28.64], R53 ;  /* 0x000000351c004986 */ /* 0x0005e2000c101904 */
[----:B------:R-:W-:Y:S02]  /*56df0*/  ISETP.LT.AND P1, PT, R249, c[0x0][0x178], !P3 ;  /* 0x00005e00f9007a0c */ /* 0x000fe40005f21270 */
[----:B------:R-:W-:Y:S01]  /*56e00*/  ISETP.LT.AND P2, PT, R248, c[0x0][0x178], !P3 ;  /* 0x00005e00f8007a0c */ /* 0x000fe20005f41270 */
[----:B-1----:R-:W-:Y:S01]  /*56e10*/  IMAD.WIDE R24, R105, 0x4, R164 ;  /* 0x0000000469187825 */ /* 0x002fe200078e02a4 */
[----:B------:R1:W-:Y:S01]  /*56e20*/  @P6 STG.E [R64.64], R85 ;  /* 0x0000005540006986 */ /* 0x0003e2000c101904 */
[----:B------:R-:W-:-:S02]  /*56e30*/  ISETP.LT.AND P3, PT, R178, c[0x0][0x178], !P3 ;  /* 0x00005e00b2007a0c */ /* 0x000fc40005f61270 */
[----:B------:R-:W-:Y:S01]  /*56e40*/  ISETP.LT.AND P6, PT, R250, c[0x0][0x178], !P0 ;  /* 0x00005e00fa007a0c */ /* 0x000fe200047c1270 */
[----:B------:R3:W-:Y:S01]  /*56e50*/  @P5 STG.E [R24.64], R244 ;  /* 0x000000f418005986 */ /* 0x0007e2000c101904 */
[----:B------:R-:W-:Y:S02]  /*56e60*/  ISETP.LT.AND P5, PT, R249, c[0x0][0x178], !P0 ;  /* 0x00005e00f9007a0c */ /* 0x000fe400047a1270 */
[C---:B------:R-:W-:Y:S01]  /*56e70*/  IADD3 R97, R105.reuse, c[0x0][0x198], RZ ;  /* 0x0000660069617a10 */ /* 0x040fe20007ffe0ff */
[----:B------:R-:W-:Y:S01]  /*56e80*/  IMAD.WIDE R32, R105, 0x4, R6 ;  /* 0x0000000469207825 */ /* 0x000fe200078e0206 */
[----:B------:R-:W-:-:S03]  /*56e90*/  IADD3 R0, R251, 0xca, RZ ;  /* 0x000000cafb007810 */ /* 0x000fc60007ffe0ff */
[----:B------:R-:W-:Y:S01]  /*56ea0*/  IMAD.WIDE R56, R105, 0x4, R4 ;  /* 0x0000000469387825 */ /* 0x000fe200078e0204 */
[----:B------:R-:W-:-:S03]  /*56eb0*/  ISETP.GE.AND P4, PT, R0, c[0x0][0x17c], PT ;  /* 0x00005f0000007a0c */ /* 0x000fc60003f86270 */
[----:B--2---:R-:W-:Y:S01]  /*56ec0*/  IMAD.WIDE R28, R105, 0x4, R2 ;  /* 0x00000004691c7825 */ /* 0x004fe200078e0202 */
[----:B------:R2:W-:Y:S03]  /*56ed0*/  @P1 STG.E [R32.64], R20 ;  /* 0x0000001420001986 */ /* 0x0005e6000c101904 */
[C---:B------:R-:W-:Y:S01]  /*56ee0*/  IMAD.WIDE R52, R97.reuse, 0x4, R164 ;  /* 0x0000000461347825 */ /* 0x040fe200078e02a4 */
[----:B------:R-:W-:Y:S01]  /*56ef0*/  @P2 STG.E [R56.64], R48 ;  /* 0x0000003038002986 */ /* 0x000fe2000c101904 */
[----:B------:R-:W-:Y:S02]  /*56f00*/  ISETP.LT.AND P1, PT, R248, c[0x0][0x178], !P0 ;  /* 0x00005e00f8007a0c */ /* 0x000fe40004721270 */
[----:B------:R-:W-:Y:S01]  /*56f10*/  IMAD.WIDE R60, R97, 0x4, R6 ;  /* 0x00000004613c7825 */ /* 0x000fe200078e0206 */
[----:B------:R4:W-:Y:S01]  /*56f20*/  @P3 STG.E [R28.64], R80 ;  /* 0x000000501c003986 */ /* 0x0009e2000c101904 */
[----:B------:R-:W-:-:S03]  /*56f30*/  ISETP.LT.AND P0, PT, R178, c[0x0][0x178], !P0 ;  /* 0x00005e00b2007a0c */ /* 0x000fc60004701270 */
[----:B------:R-:W-:Y:S01]  /*56f40*/  @P6 STG.E [R52.64], R245 ;  /* 0x000000f534006986 */ /* 0x000fe2000c101904 */
[----:B------:R-:W-:Y:S02]  /*56f50*/  ISETP.LT.AND P6, PT, R250, c[0x0][0x178], !P4 ;  /* 0x00005e00fa007a0c */ /* 0x000fe400067c1270 */
[----:B------:R-:W-:Y:S01]  /*56f60*/  ISETP.LT.AND P3, PT, R249, c[0x0][0x178], !P4 ;  /* 0x00005e00f9007a0c */ /* 0x000fe20006761270 */
[----:B------:R4:W-:Y:S01]  /*56f70*/  @P5 STG.E [R60.64], R21 ;  /* 0x000000153c005986 */ /* 0x0009e2000c101904 */
[C---:B-1----:R-:W-:Y:S02]  /*56f80*/  IADD3 R65, R97.reuse, c[0x0][0x198], RZ ;  /* 0x0000660061417a10 */ /* 0x042fe40007ffe0ff */
[----:B------:R-:W-:Y:S02]  /*56f90*/  ISETP.LT.AND P5, PT, R248, c[0x0][0x178], !P4 ;  /* 0x00005e00f8007a0c */ /* 0x000fe400067a1270 */
[----:B------:R-:W-:Y:S01]  /*56fa0*/  ISETP.LT.AND P4, PT, R178, c[0x0][0x178], !P4 ;  /* 0x00005e00b2007a0c */ /* 0x000fe20006781270 */
[----:B---3--:R-:W-:Y:S01]  /*56fb0*/  IMAD.WIDE R24, R97, 0x4, R4 ;  /* 0x0000000461187825 */ /* 0x008fe200078e0204 */
[----:B------:R-:W-:-:S03]  /*56fc0*/  IADD3 R0, R251, 0xcb, RZ ;  /* 0x000000cbfb007810 */ /* 0x000fc60007ffe0ff */
[----:B--2---:R-:W-:Y:S01]  /*56fd0*/  IMAD.WIDE R32, R97, 0x4, R2 ;  /* 0x0000000461207825 */ /* 0x004fe200078e0202 */
[----:B------:R-:W-:-:S03]  /*56fe0*/  ISETP.GE.AND P2, PT, R0, c[0x0][0x17c], PT ;  /* 0x00005f0000007a0c */ /* 0x000fc60003f46270 */
[----:B----4-:R-:W-:Y:S01]  /*56ff0*/  IMAD.WIDE R28, R65, 0x4, R164 ;  /* 0x00000004411c7825 */ /* 0x010fe200078e02a4 */
[----:B------:R-:W-:Y:S01]  /*57000*/  IADD3 R0, R251, 0xcc, RZ ;  /* 0x000000ccfb007810 */ /* 0x000fe20007ffe0ff */
[----:B------:R1:W-:Y:S02]  /*57010*/  @P1 STG.E [R24.64], R49 ;  /* 0x0000003118001986 */ /* 0x0003e4000c101904 */
[C---:B------:R-:W-:Y:S02]  /*57020*/  IMAD.WIDE R20, R65.reuse, 0x4, R6 ;  /* 0x0000000441147825 */ /* 0x040fe400078e0206 */
[----:B------:R-:W-:Y:S02]  /*57030*/  @P0 STG.E [R32.64], R81 ;  /* 0x0000005120000986 */ /* 0x000fe4000c101904 */
[C---:B------:R-:W-:Y:S01]  /*57040*/  IMAD.WIDE R52, R65.reuse, 0x4, R4 ;  /* 0x0000000441347825 */ /* 0x040fe200078e0204 */
[----:B------:R-:W-:Y:S01]  /*57050*/  ISETP.GE.AND P1, PT, R0, c[0x0][0x17c], PT ;  /* 0x00005f0000007a0c */ /* 0x000fe20003f26270 */
[----:B------:R-:W-:Y:S02]  /*57060*/  @P6 STG.E [R28.64], R232 ;  /* 0x000000e81c006986 */ /* 0x000fe4000c101904 */
[----:B------:R-:W-:Y:S01]  /*57070*/  IMAD.WIDE R56, R65, 0x4, R2 ;  /* 0x0000000441387825 */ /* 0x000fe200078e0202 */
[----:B------:R-:W-:Y:S01]  /*57080*/  ISETP.LT.AND P0, PT, R250, c[0x0][0x178], !P2 ;  /* 0x00005e00fa007a0c */ /* 0x000fe20005701270 */
[----:B------:R2:W-:Y:S01]  /*57090*/  @P3 STG.E [R20.64], R16 ;  /* 0x0000001014003986 */ /* 0x0005e2000c101904 */
[----:B------:R-:W-:-:S02]  /*570a0*/  ISETP.LT.AND P3, PT, R249, c[0x0][0x178], !P2 ;  /* 0x00005e00f9007a0c */ /* 0x000fc40005761270 */
[----:B------:R-:W-:Y:S01]  /*570b0*/  ISETP.LT.AND P6, PT, R248, c[0x0][0x178], !P2 ;  /* 0x00005e00f8007a0c */ /* 0x000fe200057c1270 */
[----:B------:R3:W-:Y:S01]  /*570c0*/  @P5 STG.E [R52.64], R44 ;  /* 0x0000002c34005986 */ /* 0x0007e2000c101904 */
[----:B------:R-:W-:Y:S02]  /*570d0*/  IADD3 R65, R65, c[0x0][0x198], RZ ;  /* 0x0000660041417a10 */ /* 0x000fe40007ffe0ff */
[----:B------:R-:W-:Y:S01]  /*570e0*/  ISETP.LT.AND P2, PT, R178, c[0x0][0x178], !P2 ;  /* 0x00005e00b2007a0c */ /* 0x000fe20005741270 */
[----:B------:R-:W-:Y:S01]  /*570f0*/  @P4 STG.E [R56.64], R76 ;  /* 0x0000004c38004986 */ /* 0x000fe2000c101904 */
[----:B------:R-:W-:Y:S02]  /*57100*/  ISETP.LT.AND P4, PT, R250, c[0x0][0x178], !P1 ;  /* 0x00005e00fa007a0c */ /* 0x000fe40004f81270 */
[----:B------:R-:W-:Y:S01]  /*57110*/  ISETP.LT.AND P5, PT, R249, c[0x0][0x178], !P1 ;  /* 0x00005e00f9007a0c */ /* 0x000fe20004fa1270 */
[C---:B-1----:R-:W-:Y:S01]  /*57120*/  IMAD.WIDE R24, R65.reuse, 0x4, R164 ;  /* 0x0000000441187825 */ /* 0x042fe200078e02a4 */
[----:B------:R-:W-:-:S02]  /*57130*/  IADD3 R61, R65, c[0x0][0x198], RZ ;  /* 0x00006600413d7a10 */ /* 0x000fc40007ffe0ff */
[----:B------:R-:W-:Y:S01]  /*57140*/  IADD3 R0, R251, 0xcd, RZ ;  /* 0x000000cdfb007810 */ /* 0x000fe20007ffe0ff */
[C---:B--2---:R-:W-:Y:S01]  /*57150*/  IMAD.WIDE R20, R65.reuse, 0x4, R6 ;  /* 0x0000000441147825 */ /* 0x044fe200078e0206 */
[----:B------:R-:W-:Y:S03]  /*57160*/  @P0 STG.E [R24.64], R233 ;  /* 0x000000e918000986 */ /* 0x000fe6000c101904 */
[----:B------:R-:W-:Y:S01]  /*57170*/  IMAD.WIDE R28, R65, 0x4, R4 ;  /* 0x00000004411c7825 */ /* 0x000fe200078e0204 */
[----:B------:R-:W-:-:S03]  /*57180*/  ISETP.GE.AND P0, PT, R0, c[0x0][0x17c], PT ;  /* 0x00005f0000007a0c */ /* 0x000fc60003f06270 */
[----:B------:R-:W-:Y:S01]  /*57190*/  IMAD.WIDE R32, R65, 0x4, R2 ;  /* 0x0000000441207825 */ /* 0x000fe200078e0202 */
[----:B------:R-:W-:Y:S03]  /*571a0*/  @P3 STG.E [R20.64], R17 ;  /* 0x0000001114003986 */ /* 0x000fe6000c101904 */
[C---:B------:R-:W-:Y:S01]  /*571b0*/  IMAD.WIDE R48, R61.reuse, 0x4, R164 ;  /* 0x000000043d307825 */ /* 0x040fe200078e02a4 */
[----:B------:R1:W-:Y:S03]  /*571c0*/  @P6 STG.E [R28.64], R45 ;  /* 0x0000002d1c006986 */ /* 0x0003e6000c101904 */
[----:B---3--:R-:W-:Y:S01]  /*571d0*/  IMAD.WIDE R52, R61, 0x4, R6 ;  /* 0x000000043d347825 */ /* 0x008fe200078e0206 */
[----:B------:R-:W-:Y:S01]  /*571e0*/  ISETP.LT.AND P3, PT, R248, c[0x0][0x178], !P1 ;  /* 0x00005e00f8007a0c */ /* 0x000fe20004f61270 */
[----:B------:R2:W-:Y:S01]  /*571f0*/  @P2 STG.E [R32.64], R77 ;  /* 0x0000004d20002986 */ /* 0x0005e2000c101904 */
[----:B------:R-:W-:-:S03]  /*57200*/  ISETP.LT.AND P2, PT, R178, c[0x0][0x178], !P1 ;  /* 0x00005e00b2007a0c */ /* 0x000fc60004f41270 */
[----:B------:R3:W-:Y:S01]  /*57210*/  @P4 STG.E [R48.64], R224 ;  /* 0x000000e030004986 */ /* 0x0007e2000c101904 */
[----:B------:R-:W-:-:S03]  /*57220*/  ISETP.LT.AND P4, PT, R250, c[0x0][0x178], !P0 ;  /* 0x00005e00fa007a0c */ /* 0x000fc60004781270 */
[----:B------:R-:W-:Y:S01]  /*57230*/  @P5 STG.E [R52.64], R12 ;  /* 0x0000000c34005986 */ /* 0x000fe2000c101904 */
[----:B------:R-:W-:Y:S02]  /*57240*/  ISETP.LT.AND P5, PT, R249, c[0x0][0x178], !P0 ;  /* 0x00005e00f9007a0c */ /* 0x000fe400047a1270 */
[----:B------:R-:W-:Y:S02]  /*57250*/  ISETP.LT.AND P6, PT, R248, c[0x0][0x178], !P0 ;  /* 0x00005e00f8007a0c */ /* 0x000fe400047c1270 */
[C---:B-1----:R-:W-:Y:S01]  /*57260*/  IADD3 R45, R61.reuse, c[0x0][0x198], RZ ;  /* 0x000066003d2d7a10 */ /* 0x042fe20007ffe0ff */
[----:B------:R-:W-:Y:S01]  /*57270*/  IMAD.WIDE R16, R61, 0x4, R4 ;  /* 0x000000043d107825 */ /* 0x000fe200078e0204 */
[----:B------:R-:W-:-:S03]  /*57280*/  IADD3 R0, R251, 0xce, RZ ;  /* 0x000000cefb007810 */ /* 0x000fc60007ffe0ff */
[----:B------:R-:W-:Y:S01]  /*57290*/  IMAD.WIDE R20, R61, 0x4, R2 ;  /* 0x000000043d147825 */ /* 0x000fe200078e0202 */
[----:B------:R-:W-:-:S03]  /*572a0*/  ISETP.GE.AND P1, PT, R0, c[0x0][0x17c], PT ;  /* 0x00005f0000007a0c */ /* 0x000fc60003f26270 */
[C---:B------:R-:W-:Y:S01]  /*572b0*/  IMAD.WIDE R24, R45.reuse, 0x4, R164 ;  /* 0x000000042d187825 */ /* 0x040fe200078e02a4 */
[----:B------:R1:W-:Y:S03]  /*572c0*/  @P3 STG.E [R16.64], R40 ;  /* 0x0000002810003986 */ /* 0x0003e6000c101904 */
[C---:B------:R-:W-:Y:S01]  /*572d0*/  IMAD.WIDE R28, R45.reuse, 0x4, R6 ;  /* 0x000000042d1c7825 */ /* 0x040fe200078e0206 */
[----:B------:R4:W-:Y:S03]  /*572e0*/  @P2 STG.E [R20.64], R72 ;  /* 0x0000004814002986 */ /* 0x0009e6000c101904 */
[----:B--2---:R-:W-:Y:S01]  /*572f0*/  IMAD.WIDE R32, R45, 0x4, R4 ;  /* 0x000000042d207825 */ /* 0x004fe200078e0204 */
[----:B------:R-:W-:Y:S01]  /*57300*/  @P4 STG.E [R24.64], R225 ;  /* 0x000000e118004986 */ /* 0x000fe2000c101904 */
[----:B------:R-:W-:-:S02]  /*57310*/  ISETP.LT.AND P0, PT, R178, c[0x0][0x178], !P0 ;  /* 0x00005e00b2007a0c */ /* 0x000fc40004701270 */
[----:B------:R-:W-:Y:S01]  /*57320*/  ISETP.LT.AND P4, PT, R250, c[0x0][0x178], !P1 ;  /* 0x00005e00fa007a0c */ /* 0x000fe20004f81270 */
[----:B------:R2:W-:Y:S01]  /*57330*/  @P5 STG.E [R28.64], R13 ;  /* 0x0000000d1c005986 */ /* 0x0005e2000c101904 */
[----:B---3--:R-:W-:-:S03]  /*57340*/  IADD3 R49, R45, c[0x0][0x198], RZ ;  /* 0x000066002d317a10 */ /* 0x008fc60007ffe0ff */
[----:B------:R3:W-:Y:S01]  /*57350*/  @P6 STG.E [R32.64], R41 ;  /* 0x0000002920006986 */ /* 0x0007e2000c101904 */
[----:B------:R-:W-:Y:S02]  /*57360*/  ISETP.LT.AND P6, PT, R249, c[0x0][0x178], !P1 ;  /* 0x00005e00f9007a0c */ /* 0x000fe40004fc1270 */
[----:B------:R-:W-:Y:S02]  /*57370*/  ISETP.LT.AND P2, PT, R248, c[0x0][0x178], !P1 ;  /* 0x00005e00f8007a0c */ /* 0x000fe40004f41270 */
[----:B------:R-:W-:Y:S01]  /*57380*/  IADD3 R0, R251, 0xcf, RZ ;  /* 0x000000cffb007810 */ /* 0x000fe20007ffe0ff */
[----:B-1----:R-:W-:-:S03]  /*57390*/  IMAD.WIDE R16, R45, 0x4, R2 ;  /* 0x000000042d107825 */ /* 0x002fc600078e0202 */
[----:B------:R-:W-:Y:S01]  /*573a0*/  ISETP.GE.AND P3, PT, R0, c[0x0][0x17c], PT ;  /* 0x00005f0000007a0c */ /* 0x000fe20003f66270 */
[----:B----4-:R-:W-:Y:S01]  /*573b0*/  IMAD.WIDE R20, R49, 0x4, R164 ;  /* 0x0000000431147825 */ /* 0x010fe200078e02a4 */
[----:B------:R-:W-:-:S03]  /*573c0*/  IADD3 R0, R251, 0xd0, RZ ;  /* 0x000000d0fb007810 */ /* 0x000fc60007ffe0ff */
[C---:B--2---:R-:W-:Y:S01]  /*573d0*/  IMAD.WIDE R12, R49.reuse, 0x4, R6 ;  /* 0x00000004310c7825 */ /* 0x044fe200078e0206 */
[----:B------:R-:W-:Y:S01]  /*573e0*/  @P0 STG.E [R16.64], R73 ;  /* 0x0000004910000986 */ /* 0x000fe2000c101904 */
[----:B------:R-:W-:Y:S02]  /*573f0*/  ISETP.LT.AND P1, PT, R178, c[0x0][0x178], !P1 ;  /* 0x00005e00b2007a0c */ /* 0x000fe40004f21270 */
[----:B------:R-:W-:Y:S01]  /*57400*/  IMAD.WIDE R24, R49, 0x4, R4 ;  /* 0x0000000431187825 */ /* 0x000fe200078e0204 */
[----:B------:R-:W-:Y:S01]  /*57410*/  @P4 STG.E [R20.64], R216 ;  /* 0x000000d814004986 */ /* 0x000fe2000c101904 */
[----:B------:R-:W-:Y:S02]  /*57420*/  ISETP.LT.AND P5, PT, R250, c[0x0][0x178], !P3 ;  /* 0x00005e00fa007a0c */ /* 0x000fe40005fa1270 */
[----:B------:R-:W-:Y:S01]  /*57430*/  ISETP.GE.AND P0, PT, R0, c[0x0][0x17c], PT ;  /* 0x00005f0000007a0c */ /* 0x000fe20003f06270 */
[----:B------:R1:W-:Y:S01]  /*57440*/  @P6 STG.E [R12.64], R8 ;  /* 0x000000080c006986 */ /* 0x0003e2000c101904 */
[----:B------:R-:W-:-:S02]  /*57450*/  ISETP.LT.AND P6, PT, R249, c[0x0][0x178], !P3 ;  /* 0x00005e00f9007a0c */ /* 0x000fc40005fc1270 */
[----:B------:R-:W-:Y:S01]  /*57460*/  ISETP.LT.AND P4, PT, R248, c[0x0][0x178], !P3 ;  /* 0x00005e00f8007a0c */ /* 0x000fe20005f81270 */
[----:B------:R2:W-:Y:S01]  /*57470*/  @P2 STG.E [R24.64], R36 ;  /* 0x0000002418002986 */ /* 0x0005e2000c101904 */
[C---:B---3--:R-:W-:Y:S02]  /*57480*/  IADD3 R41, R49.reuse, c[0x0][0x198], RZ ;  /* 0x0000660031297a10 */ /* 0x048fe40007ffe0ff */
[----:B------:R-:W-:Y:S02]  /*57490*/  ISETP.LT.AND P3, PT, R178, c[0x0][0x178], !P3 ;  /* 0x00005e00b2007a0c */ /* 0x000fe40005f61270 */
[----:B------:R-:W-:Y:S01]  /*574a0*/  ISETP.LT.AND P2, PT, R250, c[0x0][0x178], !P0 ;  /* 0x00005e00fa007a0c */ /* 0x000fe20004741270 */
[----:B------:R-:W-:Y:S01]  /*574b0*/  IMAD.WIDE R28, R49, 0x4, R2 ;  /* 0x00000004311c7825 */ /* 0x000fe200078e0202 */
[----:B------:R-:W-:-:S03]  /*574c0*/  IADD3 R45, R41, c[0x0][0x198], RZ ;  /* 0x00006600292d7a10 */ /* 0x000fc60007ffe0ff */
[C---:B------:R-:W-:Y:S01]  /*574d0*/  IMAD.WIDE R32, R41.reuse, 0x4, R164 ;  /* 0x0000000429207825 */ /* 0x040fe200078e02a4 */
[----:B------:R3:W-:Y:S03]  /*574e0*/  @P1 STG.E [R28.64], R68 ;  /* 0x000000441c001986 */ /* 0x0007e6000c101904 */
[C---:B-1----:R-:W-:Y:S01]  /*574f0*/  IMAD.WIDE R12, R41.reuse, 0x4, R6 ;  /* 0x00000004290c7825 */ /* 0x042fe200078e0206 */
[----:B------:R-:W-:Y:S03]  /*57500*/  @P5 STG.E [R32.64], R217 ;  /* 0x000000d920005986 */ /* 0x000fe6000c101904 */
[C---:B------:R-:W-:Y:S01]  /*57510*/  IMAD.WIDE R16, R41.reuse, 0x4, R4 ;  /* 0x0000000429107825 */ /* 0x040fe200078e0204 */
[----:B------:R-:W-:Y:S03]  /*57520*/  @P6 STG.E [R12.64], R9 ;  /* 0x000000090c006986 */ /* 0x000fe6000c101904 */
[----:B------:R-:W-:Y:S01]  /*57530*/  IMAD.WIDE R20, R41, 0x4, R2 ;  /* 0x0000000429147825 */ /* 0x000fe200078e0202 */
[----:B------:R-:W-:Y:S03]  /*57540*/  @P4 STG.E [R16.64], R37 ;  /* 0x0000002510004986 */ /* 0x000fe6000c101904 */
[----:B--2---:R-:W-:Y:S01]  /*57550*/  IMAD.WIDE R24, R45, 0x4, R164 ;  /* 0x000000042d187825 */ /* 0x004fe200078e02a4 */
[----:B------:R-:W-:Y:S01]  /*57560*/  @P3 STG.E [R20.64], R69 ;  /* 0x0000004514003986 */ /* 0x000fe2000c101904 */
[----:B------:R-:W-:-:S03]  /*57570*/  ISETP.LT.AND P5, PT, R249, c[0x0][0x178], !P0 ;  /* 0x00005e00f9007a0c */ /* 0x000fc600047a1270 */
[----:B------:R1:W-:Y:S01]  /*57580*/  @P2 STG.E [R24.64], R242 ;  /* 0x000000f218002986 */ /* 0x0003e2000c101904 */
[----:B------:R-:W-:Y:S01]  /*57590*/  IADD3 R0, R251, 0xd1, RZ ;  /* 0x000000d1fb007810 */ /* 0x000fe20007ffe0ff */
[----:B---3--:R-:W-:Y:S02]  /*575a0*/  IMAD.WIDE R28, R45, 0x4, R6 ;  /* 0x000000042d1c7825 */ /* 0x008fe400078e0206 */
[----:B-1----:R-:W2:Y:S01]  /*575b0*/  LDL.LU R242, [R1+0xf64] ;  /* 0x000f640001f27983 */ /* 0x002ea20000300800 */
[----:B------:R-:W-:Y:S02]  /*575c0*/  ISETP.GE.AND P1, PT, R0, c[0x0][0x17c], PT ;  /* 0x00005f0000007a0c */ /* 0x000fe40003f26270 */
[----:B------:R-:W-:-:S03]  /*575d0*/  ISETP.LT.AND P6, PT, R248, c[0x0][0x178], !P0 ;  /* 0x00005e00f8007a0c */ /* 0x000fc600047c1270 */
[----:B------:R-:W-:Y:S01]  /*575e0*/  @P5 STG.E [R28.64], R214 ;  /* 0x000000d61c005986 */ /* 0x000fe2000c101904 */
[----:B------:R-:W-:Y:S02]  /*575f0*/  ISETP.LT.AND P0, PT, R178, c[0x0][0x178], !P0 ;  /* 0x00005e00b2007a0c */ /* 0x000fe40004701270 */
[----:B------:R-:W-:Y:S02]  /*57600*/  ISETP.LT.AND P5, PT, R250, c[0x0][0x178], !P1 ;  /* 0x00005e00fa007a0c */ /* 0x000fe40004fa1270 */
[C---:B------:R-:W-:Y:S01]  /*57610*/  IADD3 R33, R45.reuse, c[0x0][0x198], RZ ;  /* 0x000066002d217a10 */ /* 0x040fe20007ffe0ff */
[----:B------:R-:W-:-:S04]  /*57620*/  IMAD.WIDE R8, R45, 0x4, R4 ;  /* 0x000000042d087825 */ /* 0x000fc800078e0204 */
[----:B------:R-:W-:-:S04]  /*57630*/  IMAD.WIDE R12, R45, 0x4, R2 ;  /* 0x000000042d0c7825 */ /* 0x000fc800078e0202 */
[----:B------:R-:W-:Y:S01]  /*57640*/  IMAD.WIDE R16, R33, 0x4, R164 ;  /* 0x0000000421107825 */ /* 0x000fe200078e02a4 */
[----:B------:R-:W-:Y:S04]  /*57650*/  @P6 STG.E [R8.64], R66 ;  /* 0x0000004208006986 */ /* 0x000fe8000c101904 */
[----:B------:R-:W-:Y:S04]  /*57660*/  @P0 STG.E [R12.64], R106 ;  /* 0x0000006a0c000986 */ /* 0x000fe8000c101904 */
[----:B------:R1:W-:Y:S04]  /*57670*/  @P5 STG.E [R16.64], R243 ;  /* 0x000000f310005986 */ /* 0x0003e8000c101904 */
[----:B-1----:R-:W3:Y:S01]  /*57680*/  LDL.LU R243, [R1+0xf60] ;  /* 0x000f600001f37983 */ /* 0x002ee20000300800 */
[----:B------:R-:W-:-:S02]  /*57690*/  ISETP.LT.AND P3, PT, R249, c[0x0][0x178], !P1 ;  /* 0x00005e00f9007a0c */ /* 0x000fc40004f61270 */
[----:B------:R-:W-:Y:S02]  /*576a0*/  ISETP.LT.AND P2, PT, R248, c[0x0][0x178], !P1 ;  /* 0x00005e00f8007a0c */ /* 0x000fe40004f41270 */
[----:B------:R-:W-:Y:S02]  /*576b0*/  ISETP.LT.AND P1, PT, R178, c[0x0][0x178], !P1 ;  /* 0x00005e00b2007a0c */ /* 0x000fe40004f21270 */
[----:B------:R-:W-:Y:S01]  /*576c0*/  IADD3 R0, R251, 0xd2, RZ ;  /* 0x000000d2fb007810 */ /* 0x000fe20007ffe0ff */
[----:B------:R-:W-:-:S03]  /*576d0*/  IMAD.WIDE R20, R33, 0x4, R6 ;  /* 0x0000000421147825 */ /* 0x000fc600078e0206 */
[----:B------:R-:W-:Y:S01]  /*576e0*/  ISETP.GE.AND P4, PT, R0, c[0x0][0x17c], PT ;  /* 0x00005f0000007a0c */ /* 0x000fe20003f86270 */
[----:B------:R-:W-:Y:S01]  /*576f0*/  IMAD.WIDE R24, R33, 0x4, R4 ;  /* 0x0000000421187825 */ /* 0x000fe200078e0204 */
[----:B------:R-:W-:Y:S01]  /*57700*/  IADD3 R0, R251, 0xd3, RZ ;  /* 0x000000d3fb007810 */ /* 0x000fe20007ffe0ff */
[----:B------:R1:W-:Y:S02]  /*57710*/  @P3 STG.E [R20.64], R215 ;  /* 0x000000d714003986 */ /* 0x0003e4000c101904 */
[----:B------:R-:W-:Y:S01]  /*57720*/  IMAD.WIDE R28, R33, 0x4, R2 ;  /* 0x00000004211c7825 */ /* 0x000fe200078e0202 */
[----:B------:R-:W-:Y:S01]  /*57730*/  ISETP.GE.AND P6, PT, R0, c[0x0][0x17c], PT ;  /* 0x00005f0000007a0c */ /* 0x000fe20003fc6270 */
[----:B------:R4:W-:Y:S01]  /*57740*/  @P2 STG.E [R24.64], R67 ;  /* 0x0000004318002986 */ /* 0x0009e2000c101904 */
[----:B------:R-:W-:Y:S02]  /*57750*/  ISETP.LT.AND P2, PT, R250, c[0x0][0x178], !P4 ;  /* 0x00005e00fa007a0c */ /* 0x000fe40006741270 */
[----:B------:R-:W-:Y:S01]  /*57760*/  ISETP.LT.AND P3, PT, R249, c[0x0][0x178], !P4 ;  /* 0x00005e00f9007a0c */ /* 0x000fe20006761270 */
[----:B------:R-:W-:Y:S01]  /*57770*/  @P1 STG.E [R28.64], R107 ;  /* 0x0000006b1c001986 */ /* 0x000fe2000c101904 */
[----:B------:R-:W-:-:S02]  /*57780*/  ISETP.LT.AND P1, PT, R248, c[0x0][0x178], !P4 ;  /* 0x00005e00f8007a0c */ /* 0x000fc40006721270 */
[----:B------:R-:W-:Y:S02]  /*57790*/  IADD3 R33, R33, c[0x0][0x198], RZ ;  /* 0x0000660021217a10 */ /* 0x000fe40007ffe0ff */
[----:B------:R-:W-:Y:S02]  /*577a0*/  ISETP.LT.AND P4, PT, R178, c[0x0][0x178], !P4 ;  /* 0x00005e00b2007a0c */ /* 0x000fe40006781270 */
[----:B------:R-:W-:Y:S01]  /*577b0*/  ISETP.LT.AND P5, PT, R250, c[0x0][0x178], !P6 ;  /* 0x00005e00fa007a0c */ /* 0x000fe200077a1270 */
[C---:B------:R-:W-:Y:S01]  /*577c0*/  IMAD.WIDE R8, R33.reuse, 0x4, R164 ;  /* 0x0000000421087825 */ /* 0x040fe200078e02a4 */
[----:B------:R-:W-:-:S03]  /*577d0*/  IADD3 R37, R33, c[0x0][0x198], RZ ;  /* 0x0000660021257a10 */ /* 0x000fc60007ffe0ff */
[C---:B------:R-:W-:Y:S01]  /*577e0*/  IMAD.WIDE R12, R33.reuse, 0x4, R6 ;  /* 0x00000004210c7825 */ /* 0x040fe200078e0206 */
[----:B------:R4:W-:Y:S03]  /*577f0*/  @P2 STG.E [R8.64], R238 ;  /* 0x000000ee08002986 */ /* 0x0009e6000c101904 */
[----:B------:R-:W-:Y:S01]  /*57800*/  IMAD.WIDE R16, R33, 0x4, R4 ;  /* 0x0000000421107825 */ /* 0x000fe200078e0204 */
[----:B------:R-:W-:-:S03]  /*57810*/  IADD3 R0, R251, 0xd4, RZ ;  /* 0x000000d4fb007810 */ /* 0x000fc60007ffe0ff */
[----:B-1----:R-:W-:Y:S01]  /*57820*/  IMAD.WIDE R20, R33, 0x4, R2 ;  /* 0x0000000421147825 */ /* 0x002fe200078e0202 */
[----:B------:R1:W-:Y:S03]  /*57830*/  @P3 STG.E [R12.64], R34 ;  /* 0x000000220c003986 */ /* 0x0003e6000c101904 */
[----:B----4-:R-:W-:Y:S01]  /*57840*/  IMAD.WIDE R24, R37, 0x4, R164 ;  /* 0x0000000425187825 */ /* 0x010fe200078e02a4 */
[----:B------:R4:W-:Y:S01]  /*57850*/  @P1 STG.E [R16.64], R62 ;  /* 0x0000003e10001986 */ /* 0x0009e2000c101904 */
[----:B------:R-:W-:Y:S02]  /*57860*/  ISETP.LT.AND P1, PT, R249, c[0x0][0x178], !P6 ;  /* 0x00005e00f9007a0c */ /* 0x000fe40007721270 */
[----:B------:R-:W-:Y:S01]  /*57870*/  ISETP.LT.AND P3, PT, R248, c[0x0][0x178], !P6 ;  /* 0x00005e00f8007a0c */ /* 0x000fe20007761270 */
[----:B------:R1:W-:Y:S01]  /*57880*/  @P4 STG.E [R20.64], R102 ;  /* 0x0000006614004986 */ /* 0x0003e2000c101904 */
[----:B------:R-:W-:-:S03]  /*57890*/  ISETP.GE.AND P0, PT, R0, c[0x0][0x17c], PT ;  /* 0x00005f0000007a0c */ /* 0x000fc60003f06270 */
[----:B------:R4:W-:Y:S01]  /*578a0*/  @P5 STG.E [R24.64], R239 ;  /* 0x000000ef18005986 */ /* 0x0009e2000c101904 */
[----:B------:R-:W-:Y:S02]  /*578b0*/  ISETP.LT.AND P5, PT, R178, c[0x0][0x178], !P6 ;  /* 0x00005e00b2007a0c */ /* 0x000fe400077a1270 */
[----:B------:R-:W-:Y:S01]  /*578c0*/  ISETP.LT.AND P6, PT, R250, c[0x0][0x178], !P0 ;  /* 0x00005e00fa007a0c */ /* 0x000fe200047c1270 */
[C---:B------:R-:W-:Y:S01]  /*578d0*/  IMAD.WIDE R8, R37.reuse, 0x4, R6 ;  /* 0x0000000425087825 */ /* 0x040fe200078e0206 */
[----:B------:R-:W-:Y:S02]  /*578e0*/  IADD3 R29, R37, c[0x0][0x198], RZ ;  /* 0x00006600251d7a10 */ /* 0x000fe40007ffe0ff */
[----:B------:R-:W-:Y:S01]  /*578f0*/  IADD3 R0, R251, 0xd5, RZ ;  /* 0x000000d5fb007810 */ /* 0x000fe20007ffe0ff */
[C---:B-1----:R-:W-:Y:S01]  /*57900*/  IMAD.WIDE R12, R37.reuse, 0x4, R4 ;  /* 0x00000004250c7825 */ /* 0x042fe200078e0204 */
[----:B------:R1:W-:Y:S03]  /*57910*/  @P1 STG.E [R8.64], R35 ;  /* 0x0000002308001986 */ /* 0x0003e6000c101904 */
[----:B----4-:R-:W-:Y:S01]  /*57920*/  IMAD.WIDE R16, R37, 0x4, R2 ;  /* 0x0000000425107825 */ /* 0x010fe200078e0202 */
[----:B------:R-:W-:Y:S01]  /*57930*/  ISETP.LT.AND P4, PT, R249, c[0x0][0x178], !P0 ;  /* 0x00005e00f9007a0c */ /* 0x000fe20004781270 */
[----:B------:R4:W-:Y:S01]  /*57940*/  @P3 STG.E [R12.64], R63 ;  /* 0x0000003f0c003986 */ /* 0x0009e2000c101904 */
[----:B------:R-:W-:Y:S01]  /*57950*/  ISETP.GE.AND P2, PT, R0, c[0x0][0x17c], PT ;  /* 0x00005f0000007a0c */ /* 0x000fe20003f46270 */
[----:B------:R-:W-:-:S02]  /*57960*/  IMAD.WIDE R20, R29, 0x4, R164 ;  /* 0x000000041d147825 */ /* 0x000fc400078e02a4 */
[----:B------:R4:W-:Y:S01]  /*57970*/  @P5 STG.E [R16.64], R103 ;  /* 0x0000006710005986 */ /* 0x0009e2000c101904 */
[----:B------:R-:W-:Y:S02]  /*57980*/  ISETP.LT.AND P5, PT, R248, c[0x0][0x178], !P0 ;  /* 0x00005e00f8007a0c */ /* 0x000fe400047a1270 */
[----:B------:R-:W-:Y:S01]  /*57990*/  ISETP.LT.AND P0, PT, R178, c[0x0][0x178], !P0 ;  /* 0x00005e00b2007a0c */ /* 0x000fe20004701270 */
[----:B------:R4:W-:Y:S01]  /*579a0*/  @P6 STG.E [R20.64], R230 ;  /* 0x000000e614006986 */ /* 0x0009e2000c101904 */
[----:B------:R-:W-:Y:S01]  /*579b0*/  ISETP.LT.AND P1, PT, R250, c[0x0][0x178], !P2 ;  /* 0x00005e00fa007a0c */ /* 0x000fe20005721270 */
[----:B------:R-:W-:Y:S01]  /*579c0*/  IMAD.WIDE R24, R29, 0x4, R6 ;  /* 0x000000041d187825 */ /* 0x000fe200078e0206 */
[----:B------:R-:W-:Y:S02]  /*579d0*/  ISETP.LT.AND P3, PT, R249, c[0x0][0x178], !P2 ;  /* 0x00005e00f9007a0c */ /* 0x000fe40005761270 */
[----:B------:R-:W-:Y:S01]  /*579e0*/  ISETP.LT.AND P6, PT, R248, c[0x0][0x178], !P2 ;  /* 0x00005e00f8007a0c */ /* 0x000fe200057c1270 */
[----:B-1----:R-:W-:-:S04]  /*579f0*/  IMAD.WIDE R8, R29, 0x4, R4 ;  /* 0x000000041d087825 */ /* 0x002fc800078e0204 */
[C---:B----4-:R-:W-:Y:S01]  /*57a00*/  IMAD.WIDE R12, R29.reuse, 0x4, R2 ;  /* 0x000000041d0c7825 */ /* 0x050fe200078e0202 */
[----:B------:R-:W-:Y:S02]  /*57a10*/  IADD3 R29, R29, c[0x0][0x198], RZ ;  /* 0x000066001d1d7a10 */ /* 0x000fe40007ffe0ff */
[----:B------:R-:W-:Y:S01]  /*57a20*/  IADD3 R28, R251, 0xd6, RZ ;  /* 0x000000d6fb1c7810 */ /* 0x000fe20007ffe0ff */
[----:B------:R1:W-:Y:S02]  /*57a30*/  @P4 STG.E [R24.64], R30 ;  /* 0x0000001e18004986 */ /* 0x0003e4000c101904 */
[C---:B------:R-:W-:Y:S01]  /*57a40*/  IMAD.WIDE R16, R29.reuse, 0x4, R164 ;  /* 0x000000041d107825 */ /* 0x040fe200078e02a4 */
[----:B------:R-:W-:Y:S01]  /*57a50*/  ISETP.GE.AND P4, PT, R28, c[0x0][0x17c], PT ;  /* 0x00005f001c007a0c */ /* 0x000fe20003f86270 */
[----:B------:R4:W-:Y:S02]  /*57a60*/  @P5 STG.E [R8.64], R58 ;  /* 0x0000003a08005986 */ /* 0x0009e4000c101904 */
[C---:B------:R-:W-:Y:S01]  /*57a70*/  IMAD.WIDE R20, R29.reuse, 0x4, R6 ;  /* 0x000000041d147825 */ /* 0x040fe200078e0206 */
[----:B------:R-:W-:Y:S01]  /*57a80*/  ISETP.LT.AND P2, PT, R178, c[0x0][0x178], !P2 ;  /* 0x00005e00b2007a0c */ /* 0x000fe20005741270 */
[----:B------:R4:W-:Y:S02]  /*57a90*/  @P0 STG.E [R12.64], R98 ;  /* 0x000000620c000986 */ /* 0x0009e4000c101904 */
[----:B-1----:R-:W-:-:S02]  /*57aa0*/  IMAD.WIDE R24, R29, 0x4, R4 ;  /* 0x000000041d187825 */ /* 0x002fc400078e0204 */
[----:B------:R1:W-:Y:S01]  /*57ab0*/  @P1 STG.E [R16.64], R231 ;  /* 0x000000e710001986 */ /* 0x0003e2000c101904 */
[----:B------:R-:W-:Y:S02]  /*57ac0*/  ISETP.LT.AND P0, PT, R250, c[0x0][0x178], !P4 ;  /* 0x00005e00fa007a0c */ /* 0x000fe40006701270 */
[----:B------:R-:W-:Y:S01]  /*57ad0*/  ISETP.LT.AND P1, PT, R249, c[0x0][0x178], !P4 ;  /* 0x00005e00f9007a0c */ /* 0x000fe20006721270 */
[----:B------:R1:W-:Y:S01]  /*57ae0*/  @P3 STG.E [R20.64], R31 ;  /* 0x0000001f14003986 */ /* 0x0003e2000c101904 */
[----:B------:R-:W-:-:S03]  /*57af0*/  IADD3 R33, R29, c[0x0][0x198], RZ ;  /* 0x000066001d217a10 */ /* 0x000fc60007ffe0ff */
[----:B------:R1:W-:Y:S01]  /*57b00*/  @P6 STG.E [R24.64], R59 ;  /* 0x0000003b18006986 */ /* 0x0003e2000c101904 */
[----:B------:R-:W-:Y:S01]  /*57b10*/  ISETP.LT.AND P6, PT, R248, c[0x0][0x178], !P4 ;  /* 0x00005e00f8007a0c */ /* 0x000fe200067c1270 */
[----:B----4-:R-:W-:Y:S01]  /*57b20*/  IMAD.WIDE R8, R29, 0x4, R2 ;  /* 0x000000041d087825 */ /* 0x010fe200078e0202 */
[----:B------:R-:W-:-:S03]  /*57b30*/  IADD3 R0, R251, 0xd7, RZ ;  /* 0x000000d7fb007810 */ /* 0x000fc60007ffe0ff */
[----:B------:R-:W-:Y:S01]  /*57b40*/  IMAD.WIDE R12, R33, 0x4, R164 ;  /* 0x00000004210c7825 */ /* 0x000fe200078e02a4 */
[----:B------:R-:W-:-:S03]  /*57b50*/  ISETP.GE.AND P5, PT, R0, c[0x0][0x17c], PT ;  /* 0x00005f0000007a0c */ /* 0x000fc60003fa6270 */
[C---:B-1----:R-:W-:Y:S01]  /*57b60*/  IMAD.WIDE R16, R33.reuse, 0x4, R6 ;  /* 0x0000000421107825 */ /* 0x042fe200078e0206 */
[----:B------:R1:W-:Y:S03]  /*57b70*/  @P2 STG.E [R8.64], R99 ;  /* 0x0000006308002986 */ /* 0x0003e6000c101904 */
[----:B------:R-:W-:Y:S01]  /*57b80*/  IMAD.WIDE R20, R33, 0x4, R4 ;  /* 0x0000000421147825 */ /* 0x000fe200078e0204 */
[----:B------:R-:W-:Y:S01]  /*57b90*/  ISETP.LT.AND P4, PT, R178, c[0x0][0x178], !P4 ;  /* 0x00005e00b2007a0c */ /* 0x000fe20006781270 */
[----:B------:R4:W-:Y:S01]  /*57ba0*/  @P0 STG.E [R12.64], R222 ;  /* 0x000000de0c000986 */ /* 0x0009e2000c101904 */
[----:B------:R-:W-:-:S03]  /*57bb0*/  ISETP.LT.AND P0, PT, R250, c[0x0][0x178], !P5 ;  /* 0x00005e00fa007a0c */ /* 0x000fc60006f01270 */
[----:B------:R1:W-:Y:S01]  /*57bc0*/  @P1 STG.E [R16.64], R26 ;  /* 0x0000001a10001986 */ /* 0x0003e2000c101904 */
[----:B------:R-:W-:-:S03]  /*57bd0*/  ISETP.LT.AND P1, PT, R249, c[0x0][0x178], !P5 ;  /* 0x00005e00f9007a0c */ /* 0x000fc60006f21270 */
[----:B------:R4:W-:Y:S01]  /*57be0*/  @P6 STG.E [R20.64], R54 ;  /* 0x0000003614006986 */ /* 0x0009e2000c101904 */
[----:B------:R-:W-:Y:S02]  /*57bf0*/  ISETP.LT.AND P6, PT, R248, c[0x0][0x178], !P5 ;  /* 0x00005e00f8007a0c */ /* 0x000fe40006fc1270 */
[C---:B------:R-:W-:Y:S02]  /*57c00*/  IADD3 R29, R33.reuse, c[0x0][0x198], RZ ;  /* 0x00006600211d7a10 */ /* 0x040fe40007ffe0ff */
[----:B------:R-:W-:Y:S01]  /*57c10*/  ISETP.LT.AND P5, PT, R178, c[0x0][0x178], !P5 ;  /* 0x00005e00b2007a0c */ /* 0x000fe20006fa1270 */
[----:B------:R-:W-:Y:S01]  /*57c20*/  IMAD.WIDE R24, R33, 0x4, R2 ;  /* 0x0000000421187825 */ /* 0x000fe200078e0202 */
[----:B------:R-:W-:-:S03]  /*57c30*/  IADD3 R0, R251, 0xd8, RZ ;  /* 0x000000d8fb007810 */ /* 0x000fc60007ffe0ff */
[----:B-1----:R-:W-:Y:S01]  /*57c40*/  IMAD.WIDE R8, R29, 0x4, R164 ;  /* 0x000000041d087825 */ /* 0x002fe200078e02a4 */
[----:B------:R-:W-:-:S03]  /*57c50*/  ISETP.GE.AND P3, PT, R0, c[0x0][0x17c], PT ;  /* 0x00005f0000007a0c */ /* 0x000fc60003f66270 */
[----:B----4-:R-:W-:Y:S01]  /*57c60*/  IMAD.WIDE R12, R29, 0x4, R6 ;  /* 0x000000041d0c7825 */ /* 0x010fe200078e0206 */
[----:B------:R-:W-:Y:S01]  /*57c70*/  IADD3 R0, R251, 0xd9, RZ ;  /* 0x000000d9fb007810 */ /* 0x000fe20007ffe0ff */
[----:B------:R1:W-:Y:S02]  /*57c80*/  @P4 STG.E [R24.64], R86 ;  /* 0x0000005618004986 */ /* 0x0003e4000c101904 */
[C---:B------:R-:W-:Y:S02]  /*57c90*/  IMAD.WIDE R16, R29.reuse, 0x4, R4 ;  /* 0x000000041d107825 */ /* 0x040fe400078e0204 */
[----:B------:R-:W-:Y:S02]  /*57ca0*/  @P0 STG.E [R8.64], R223 ;  /* 0x000000df08000986 */ /* 0x000fe4000c101904 */
[----:B------:R-:W-:Y:S01]  /*57cb0*/  IMAD.WIDE R20, R29, 0x4, R2 ;  /* 0x000000041d147825 */ /* 0x000fe200078e0202 */
[----:B------:R-:W-:Y:S01]  /*57cc0*/  ISETP.LT.AND P4, PT, R250, c[0x0][0x178], !P3 ;  /* 0x00005e00fa007a0c */ /* 0x000fe20005f81270 */
[----:B------:R4:W-:Y:S01]  /*57cd0*/  @P1 STG.E [R12.64], R27 ;  /* 0x0000001b0c001986 */ /* 0x0009e2000c101904 */
[----:B------:R-:W-:-:S02]  /*57ce0*/  ISETP.GE.AND P2, PT, R0, c[0x0][0x17c], PT ;  /* 0x00005f0000007a0c */ /* 0x000fc40003f46270 */
[----:B------:R-:W-:Y:S01]  /*57cf0*/  ISETP.LT.AND P1, PT, R249, c[0x0][0x178], !P3 ;  /* 0x00005e00f9007a0c */ /* 0x000fe20005f21270 */
[----:B------:R4:W-:Y:S01]  /*57d00*/  @P6 STG.E [R16.64], R55 ;  /* 0x0000003710006986 */ /* 0x0009e2000c101904 */
[----:B------:R-:W-:-:S03]  /*57d10*/  IADD3 R31, R29, c[0x0][0x198], RZ ;  /* 0x000066001d1f7a10 */ /* 0x000fc60007ffe0ff */
[----:B------:R4:W-:Y:S01]  /*57d20*/  @P5 STG.E [R20.64], R87 ;  /* 0x0000005714005986 */ /* 0x0009e2000c101904 */
[----:B------:R-:W-:Y:S02]  /*57d30*/  ISETP.LT.AND P5, PT, R248, c[0x0][0x178], !P3 ;  /* 0x00005e00f8007a0c */ /* 0x000fe40005fa1270 */
[----:B------:R-:W-:Y:S02]  /*57d40*/  ISETP.LT.AND P3, PT, R178, c[0x0][0x178], !P3 ;  /* 0x00005e00b2007a0c */ /* 0x000fe40005f61270 */
[----:B------:R-:W-:Y:S01]  /*57d50*/  ISETP.LT.AND P6, PT, R250, c[0x0][0x178], !P2 ;  /* 0x00005e00fa007a0c */ /* 0x000fe200057c1270 */
[C---:B-1----:R-:W-:Y:S01]  /*57d60*/  IMAD.WIDE R24, R31.reuse, 0x4, R164 ;  /* 0x000000041f187825 */ /* 0x042fe200078e02a4 */
[----:B----4-:R-:W-:-:S03]  /*57d70*/  IADD3 R27, R31, c[0x0][0x198], RZ ;  /* 0x000066001f1b7a10 */ /* 0x010fc60007ffe0ff */
[----:B------:R-:W-:Y:S01]  /*57d80*/  IMAD.WIDE R8, R31, 0x4, R6 ;  /* 0x000000041f087825 */ /* 0x000fe200078e0206 */
[----:B------:R-:W-:-:S03]  /*57d90*/  IADD3 R0, R251, 0xda, RZ ;  /* 0x000000dafb007810 */ /* 0x000fc60007ffe0ff */
[C---:B------:R-:W-:Y:S01]  /*57da0*/  IMAD.WIDE R12, R31.reuse, 0x4, R4 ;  /* 0x000000041f0c7825 */ /* 0x040fe200078e0204 */
[----:B------:R1:W-:Y:S03]  /*57db0*/  @P4 STG.E [R24.64], R246 ;  /* 0x000000f618004986 */ /* 0x0003e6000c101904 */
[----:B------:R-:W-:Y:S01]  /*57dc0*/  IMAD.WIDE R16, R31, 0x4, R2 ;  /* 0x000000041f107825 */ /* 0x000fe200078e0202 */
[----:B------:R4:W-:Y:S01]  /*57dd0*/  @P1 STG.E [R8.64], R22 ;  /* 0x0000001608001986 */ /* 0x0009e2000c101904 */
[----:B------:R-:W-:Y:S02]  /*57de0*/  ISETP.GE.AND P0, PT, R0, c[0x0][0x17c], PT ;  /* 0x00005f0000007a0c */ /* 0x000fe40003f06270 */
[----:B------:R-:W-:Y:S01]  /*57df0*/  IMAD.WIDE R20, R27, 0x4, R164 ;  /* 0x000000041b147825 */ /* 0x000fe200078e02a4 */
[----:B------:R1:W-:Y:S01]  /*57e00*/  @P5 STG.E [R12.64], R50 ;  /* 0x000000320c005986 */ /* 0x0003e2000c101904 */
[----:B------:R-:W-:-:S03]  /*57e10*/  ISETP.LT.AND P4, PT, R249, c[0x0][0x178], !P2 ;  /* 0x00005e00f9007a0c */ /* 0x000fc60005781270 */
[----:B------:R4:W-:Y:S01]  /*57e20*/  @P3 STG.E [R16.64], R82 ;  /* 0x0000005210003986 */ /* 0x0009e2000c101904 */
[----:B------:R-:W-:Y:S02]  /*57e30*/  ISETP.LT.AND P3, PT, R248, c[0x0][0x178], !P2 ;  /* 0x00005e00f8007a0c */ /* 0x000fe40005761270 */
[----:B------:R-:W-:Y:S01]  /*57e40*/  ISETP.LT.AND P2, PT, R178, c[0x0][0x178], !P2 ;  /* 0x00005e00b2007a0c */ /* 0x000fe20005741270 */
[----:B------:R4:W-:Y:S01]  /*57e50*/  @P6 STG.E [R20.64], R247 ;  /* 0x000000f714006986 */ /* 0x0009e2000c101904 */
[----:B------:R-:W-:Y:S02]  /*57e60*/  ISETP.LT.AND P6, PT, R250, c[0x0][0x178], !P0 ;  /* 0x00005e00fa007a0c */ /* 0x000fe400047c1270 */
[----:B------:R-:W-:Y:S02]  /*57e70*/  ISETP.LT.AND P5, PT, R249, c[0x0][0x178], !P0 ;  /* 0x00005e00f9007a0c */ /* 0x000fe400047a1270 */
[C---:B------:R-:W-:Y:S01]  /*57e80*/  IADD3 R29, R27.reuse, c[0x0][0x198], RZ ;  /* 0x000066001b1d7a10 */ /* 0x040fe20007ffe0ff */
[----:B-1----:R-:W-:Y:S01]  /*57e90*/  IMAD.WIDE R24, R27, 0x4, R6 ;  /* 0x000000041b187825 */ /* 0x002fe200078e0206 */
[----:B------:R-:W-:-:S03]  /*57ea0*/  IADD3 R0, R251, 0xdb, RZ ;  /* 0x000000dbfb007810 */ /* 0x000fc60007ffe0ff */
[----:B----4-:R-:W-:Y:S01]  /*57eb0*/  IMAD.WIDE R8, R27, 0x4, R4 ;  /* 0x000000041b087825 */ /* 0x010fe200078e0204 */
[----:B------:R-:W-:-:S03]  /*57ec0*/  ISETP.GE.AND P1, PT, R0, c[0x0][0x17c], PT ;  /* 0x00005f0000007a0c */ /* 0x000fc60003f26270 */
[----:B------:R-:W-:Y:S01]  /*57ed0*/  IMAD.WIDE R12, R27, 0x4, R2 ;  /* 0x000000041b0c7825 */ /* 0x000fe200078e0202 */
[----:B------:R1:W-:Y:S03]  /*57ee0*/  @P4 STG.E [R24.64], R23 ;  /* 0x0000001718004986 */ /* 0x0003e6000c101904 */
[C---:B------:R-:W-:Y:S01]  /*57ef0*/  IMAD.WIDE R16, R29.reuse, 0x4, R164 ;  /* 0x000000041d107825 */ /* 0x040fe200078e02a4 */
        /* <DEDUP_REMOVED lines=9> */
[----:B------:R-:W-:Y:S02]  /*57f90*/  ISETP.LT.AND P2, PT, R248, c[0x0][0x178], !P1 ;  /* 0x00005e00f8007a0c */ /* 0x000fe40004f41270 */
[C---:B-1----:R-:W-:Y:S01]  /*57fa0*/  IADD3 R25, R29.reuse, c[0x0][0x198], RZ ;  /* 0x000066001d197a10 */ /* 0x042fe20007ffe0ff */
[----:B------:R-:W-:Y:S01]  /*57fb0*/  IMAD.WIDE R22, R29, 0x4, R4 ;  /* 0x000000041d167825 */ /* 0x000fe200078e0204 */
[----:B------:R-:W-:-:S03]  /*57fc0*/  IADD3 R0, R251, 0xdc, RZ ;  /* 0x000000dcfb007810 */ /* 0x000fc60007ffe0ff */
[----:B----4-:R-:W-:Y:S01]  /*57fd0*/  IMAD.WIDE R8, R29, 0x4, R2 ;  /* 0x000000041d087825 */ /* 0x010fe200078e0202 */
[----:B------:R1:W-:Y:S03]  /*57fe0*/  @P4 STG.E [R22.64], R46 ;  /* 0x0000002e16004986 */ /* 0x0003e6000c101904 */
[----:B------:R-:W-:Y:S01]  /*57ff0*/  IMAD.WIDE R12, R25, 0x4, R164 ;  /* 0x00000004190c7825 */ /* 0x000fe200078e02a4 */
[----:B------:R-:W-:-:S03]  /*58000*/  ISETP.GE.AND P3, PT, R0, c[0x0][0x17c], PT ;  /* 0x00005f0000007a0c */ /* 0x000fc60003f66270 */
[C---:B------:R-:W-:Y:S01]  /*58010*/  IMAD.WIDE R16, R25.reuse, 0x4, R6 ;  /* 0x0000000419107825 */ /* 0x040fe200078e0206 */
[----:B------:R4:W-:Y:S03]  /*58020*/  @P0 STG.E [R8.64], R78 ;  /* 0x0000004e08000986 */ /* 0x0009e6000c101904 */
[----:B------:R-:W-:Y:S01]  /*58030*/  IMAD.WIDE R20, R25, 0x4, R4 ;  /* 0x0000000419147825 */ /* 0x000fe200078e0204 */
[----:B------:R2:W-:Y:S01]  /*58040*/  @P6 STG.E [R12.64], R235 ;  /* 0x000000eb0c006986 */ /* 0x0005e2000c101904 */
[----:B------:R-:W-:-:S03]  /*58050*/  ISETP.LT.AND P4, PT, R178, c[0x0][0x178], !P1 ;  /* 0x00005e00b2007a0c */ /* 0x000fc60004f81270 */
[----:B------:R2:W-:Y:S01]  /*58060*/  @P5 STG.E [R16.64], R19 ;  /* 0x0000001310005986 */ /* 0x0005e2000c101904 */
[----:B-1----:R-:W-:-:S03]  /*58070*/  IMAD.WIDE R22, R25, 0x4, R2 ;  /* 0x0000000419167825 */ /* 0x002fc600078e0202 */
[----:B------:R1:W-:Y:S01]  /*58080*/  @P2 STG.E [R20.64], R47 ;  /* 0x0000002f14002986 */ /* 0x0003e2000c101904 */
[----:B------:R-:W-:Y:S02]  /*58090*/  ISETP.LT.AND P2, PT, R250, c[0x0][0x178], !P3 ;  /* 0x00005e00fa007a0c */ /* 0x000fe40005f41270 */
[----:B------:R-:W-:Y:S02]  /*580a0*/  IADD3 R25, R25, c[0x0][0x198], RZ ;  /* 0x0000660019197a10 */ /* 0x000fe40007ffe0ff */
[----:B------:R-:W-:Y:S02]  /*580b0*/  IADD3 R0, R251, 0xdd, RZ ;  /* 0x000000ddfb007810 */ /* 0x000fe40007ffe0ff */
[----:B------:R-:W-:Y:S01]  /*580c0*/  ISETP.LT.AND P0, PT, R249, c[0x0][0x178], !P3 ;  /* 0x00005e00f9007a0c */ /* 0x000fe20005f01270 */
[----:B----4-:R-:W-:Y:S01]  /*580d0*/  IMAD.WIDE R8, R25, 0x4, R164 ;  /* 0x0000000419087825 */ /* 0x010fe200078e02a4 */
[----:B------:R-:W-:Y:S02]  /*580e0*/  ISETP.LT.AND P5, PT, R248, c[0x0][0x178], !P3 ;  /* 0x00005e00f8007a0c */ /* 0x000fe40005fa1270 */
[----:B------:R-:W-:-:S02]  /*580f0*/  ISETP.LT.AND P3, PT, R178, c[0x0][0x178], !P3 ;  /* 0x00005e00b2007a0c */ /* 0x000fc40005f61270 */
[----:B------:R-:W-:Y:S01]  /*58100*/  ISETP.GE.AND P1, PT, R0, c[0x0][0x17c], PT ;  /* 0x00005f0000007a0c */ /* 0x000fe20003f26270 */
[----:B------:R-:W-:Y:S01]  /*58110*/  @P4 STG.E [R22.64], R79 ;  /* 0x0000004f16004986 */ /* 0x000fe2000c101904 */
[----:B--2---:R-:W-:Y:S02]  /*58120*/  IMAD.WIDE R12, R25, 0x4, R6 ;  /* 0x00000004190c7825 */ /* 0x004fe400078e0206 */
[----:B------:R-:W-:Y:S01]  /*58130*/  ISETP.LT.AND P4, PT, R250, c[0x0][0x178], !P1 ;  /* 0x00005e00fa007a0c */ /* 0x000fe20004f81270 */
[----:B------:R2:W-:Y:S01]  /*58140*/  @P2 STG.E [R8.64], R226 ;  /* 0x000000e208002986 */ /* 0x0005e2000c101904 */
[----:B------:R-:W-:Y:S01]  /*58150*/  ISETP.LT.AND P2, PT, R249, c[0x0][0x178], !P1 ;  /* 0x00005e00f9007a0c */ /* 0x000fe20004f41270 */
[C---:B------:R-:W-:Y:S01]  /*58160*/  IMAD.WIDE R16, R25.reuse, 0x4, R4 ;  /* 0x0000000419107825 */ /* 0x040fe200078e0204 */
[----:B------:R-:W-:Y:S02]  /*58170*/  IADD3 R27, R25, c[0x0][0x198], RZ ;  /* 0x00006600191b7a10 */ /* 0x000fe40007ffe0ff */
[----:B------:R-:W-:Y:S01]  /*58180*/  IADD3 R0, R251, 0xde, RZ ;  /* 0x000000defb007810 */ /* 0x000fe20007ffe0ff */
[----:B------:R-:W-:Y:S01]  /*58190*/  IMAD.WIDE R18, R25, 0x4, R2 ;  /* 0x0000000419127825 */ /* 0x000fe200078e0202 */
[----:B------:R-:W-:Y:S02]  /*581a0*/  @P0 STG.E [R12.64], R14 ;  /* 0x0000000e0c000986 */ /* 0x000fe4000c101904 */
[----:B------:R-:W-:Y:S01]  /*581b0*/  ISETP.GE.AND P6, PT, R0, c[0x0][0x17c], PT ;  /* 0x00005f0000007a0c */ /* 0x000fe20003fc6270 */
[C---:B-1----:R-:W-:Y:S01]  /*581c0*/  IMAD.WIDE R20, R27.reuse, 0x4, R164 ;  /* 0x000000041b147825 */ /* 0x042fe200078e02a4 */
[----:B------:R1:W-:Y:S03]  /*581d0*/  @P5 STG.E [R16.64], R42 ;  /* 0x0000002a10005986 */ /* 0x0003e6000c101904 */
[----:B--2---:R-:W-:Y:S01]  /*581e0*/  IMAD.WIDE R8, R27, 0x4, R6 ;  /* 0x000000041b087825 */ /* 0x004fe200078e0206 */
[----:B------:R2:W-:Y:S01]  /*581f0*/  @P3 STG.E [R18.64], R74 ;  /* 0x0000004a12003986 */ /* 0x0005e2000c101904 */
[----:B------:R-:W-:-:S02]  /*58200*/  ISETP.LT.AND P3, PT, R248, c[0x0][0x178], !P1 ;  /* 0x00005e00f8007a0c */ /* 0x000fc40004f61270 */
[----:B------:R-:W-:Y:S01]  /*58210*/  ISETP.LT.AND P1, PT, R178, c[0x0][0x178], !P1 ;  /* 0x00005e00b2007a0c */ /* 0x000fe20004f21270 */
[----:B------:R4:W-:Y:S01]  /*58220*/  @P4 STG.E [R20.64], R227 ;  /* 0x000000e314004986 */ /* 0x0009e2000c101904 */
[----:B------:R-:W-:Y:S02]  /*58230*/  ISETP.LT.AND P5, PT, R250, c[0x0][0x178], !P6 ;  /* 0x00005e00fa007a0c */ /* 0x000fe400077a1270 */
[----:B------:R-:W-:Y:S01]  /*58240*/  IADD3 R25, R27, c[0x0][0x198], RZ ;  /* 0x000066001b197a10 */ /* 0x000fe20007ffe0ff */
[----:B------:R3:W-:Y:S01]  /*58250*/  @P2 STG.E [R8.64], R15 ;  /* 0x0000000f08002986 */ /* 0x0007e2000c101904 */
[----:B------:R-:W-:Y:S01]  /*58260*/  IADD3 R0, R251, 0xdf, RZ ;  /* 0x000000dffb007810 */ /* 0x000fe20007ffe0ff */
[C---:B-1----:R-:W-:Y:S02]  /*58270*/  IMAD.WIDE R16, R27.reuse, 0x4, R4 ;  /* 0x000000041b107825 */ /* 0x042fe400078e0204 */
[----:B------:R-:W1:Y:S02]  /*58280*/  LDS.128 R12, [R241] ;  /* 0x00000000f10c7984 */ /* 0x000e640000000c00 */
[----:B--2---:R-:W-:Y:S01]  /*58290*/  IMAD.WIDE R18, R27, 0x4, R2 ;  /* 0x000000041b127825 */ /* 0x004fe200078e0202 */
[----:B------:R-:W-:Y:S01]  /*582a0*/  ISETP.LT.AND P4, PT, R249, c[0x0][0x178], !P6 ;  /* 0x00005e00f9007a0c */ /* 0x000fe20007781270 */
[----:B------:R2:W-:Y:S01]  /*582b0*/  @P3 STG.E [R16.64], R43 ;  /* 0x0000002b10003986 */ /* 0x0005e2000c101904 */
[----:B------:R-:W-:Y:S01]  /*582c0*/  ISETP.GE.AND P0, PT, R0, c[0x0][0x17c], PT ;  /* 0x00005f0000007a0c */ /* 0x000fe20003f06270 */
[----:B----4-:R-:W-:Y:S01]  /*582d0*/  IMAD.WIDE R20, R25, 0x4, R164 ;  /* 0x0000000419147825 */ /* 0x010fe200078e02a4 */
[----:B------:R-:W-:Y:S01]  /*582e0*/  ISETP.LT.AND P3, PT, R248, c[0x0][0x178], !P6 ;  /* 0x00005e00f8007a0c */ /* 0x000fe20007761270 */
[----:B------:R4:W-:Y:S01]  /*582f0*/  @P1 STG.E [R18.64], R75 ;  /* 0x0000004b12001986 */ /* 0x0009e2000c101904 */
[----:B------:R-:W-:-:S02]  /*58300*/  ISETP.LT.AND P6, PT, R178, c[0x0][0x178], !P6 ;  /* 0x00005e00b2007a0c */ /* 0x000fc400077c1270 */
[----:B------:R-:W-:Y:S01]  /*58310*/  ISETP.LT.AND P2, PT, R250, c[0x0][0x178], !P0 ;  /* 0x00005e00fa007a0c */ /* 0x000fe20004741270 */
[----:B------:R4:W-:Y:S01]  /*58320*/  @P5 STG.E [R20.64], R218 ;  /* 0x000000da14005986 */ /* 0x0009e2000c101904 */
[----:B------:R-:W-:Y:S01]  /*58330*/  ISETP.LT.AND P5, PT, R249, c[0x0][0x178], !P0 ;  /* 0x00005e00f9007a0c */ /* 0x000fe200047a1270 */
[C---:B------:R-:W-:Y:S01]  /*58340*/  IMAD.WIDE R22, R25.reuse, 0x4, R6 ;  /* 0x0000000419167825 */ /* 0x040fe200078e0206 */
[C---:B------:R-:W-:Y:S02]  /*58350*/  IADD3 R27, R25.reuse, c[0x0][0x198], RZ ;  /* 0x00006600191b7a10 */ /* 0x040fe40007ffe0ff */
[----:B------:R-:W-:Y:S01]  /*58360*/  ISETP.LT.AND P1, PT, R248, c[0x0][0x178], !P0 ;  /* 0x00005e00f8007a0c */ /* 0x000fe20004721270 */
[----:B---3--:R-:W-:Y:S01]  /*58370*/  IMAD.WIDE R8, R25, 0x4, R4 ;  /* 0x0000000419087825 */ /* 0x008fe200078e0204 */
[----:B------:R-:W-:Y:S01]  /*58380*/  IADD3 R24, R251, 0xe0, RZ ;  /* 0x000000e0fb187810 */ /* 0x000fe20007ffe0ff */
[----:B------:R3:W-:Y:S02]  /*58390*/  @P4 STG.E [R22.64], R10 ;  /* 0x0000000a16004986 */ /* 0x0007e4000c101904 */
[----:B--2---:R-:W-:Y:S01]  /*583a0*/  IMAD.WIDE R16, R25, 0x4, R2 ;  /* 0x0000000419107825 */ /* 0x004fe200078e0202 */
[----:B------:R-:W-:-:S03]  /*583b0*/  ISETP.GE.AND P4, PT, R24, c[0x0][0x17c], PT ;  /* 0x00005f0018007a0c */ /* 0x000fc60003f86270 */
[C---:B----4-:R-:W-:Y:S01]  /*583c0*/  IMAD.WIDE R18, R27.reuse, 0x4, R164 ;  /* 0x000000041b127825 */ /* 0x050fe200078e02a4 */
[----:B------:R2:W-:Y:S03]  /*583d0*/  @P3 STG.E [R8.64], R38 ;  /* 0x0000002608003986 */ /* 0x0005e6000c101904 */
[C---:B------:R-:W-:Y:S01]  /*583e0*/  IMAD.WIDE R20, R27.reuse, 0x4, R6 ;  /* 0x000000041b147825 */ /* 0x040fe200078e0206 */
[----:B------:R4:W-:Y:S01]  /*583f0*/  @P6 STG.E [R16.64], R70 ;  /* 0x0000004610006986 */ /* 0x0009e2000c101904 */
[----:B------:R-:W-:Y:S02]  /*58400*/  ISETP.LT.AND P0, PT, R178, c[0x0][0x178], !P0 ;  /* 0x00005e00b2007a0c */ /* 0x000fe40004701270 */
[----:B---3--:R-:W-:Y:S01]  /*58410*/  IMAD.WIDE R22, R27, 0x4, R4 ;  /* 0x000000041b167825 */ /* 0x008fe200078e0204 */
[----:B------:R3:W-:Y:S01]  /*58420*/  @P2 STG.E [R18.64], R219 ;  /* 0x000000db12002986 */ /* 0x0007e2000c101904 */
[----:B------:R-:W-:-:S03]  /*58430*/  ISETP.LT.AND P2, PT, R250, c[0x0][0x178], !P4 ;  /* 0x00005e00fa007a0c */ /* 0x000fc60006741270 */
[----:B------:R1:W-:Y:S01]  /*58440*/  @P5 STG.E [R20.64], R11 ;  /* 0x0000000b14005986 */ /* 0x0003e2000c101904 */
[----:B--2---:R-:W-:Y:S02]  /*58450*/  IADD3 R8, R251, 0xe2, RZ ;  /* 0x000000e2fb087810 */ /* 0x004fe40007ffe0ff */
[----:B------:R-:W-:Y:S02]  /*58460*/  ISETP.LT.AND P5, PT, R249, c[0x0][0x178], !P4 ;  /* 0x00005e00f9007a0c */ /* 0x000fe400067a1270 */
[----:B------:R-:W-:Y:S01]  /*58470*/  ISETP.LT.AND P6, PT, R248, c[0x0][0x178], !P4 ;  /* 0x00005e00f8007a0c */ /* 0x000fe200067c1270 */
[----:B------:R2:W-:Y:S01]  /*58480*/  @P1 STG.E [R22.64], R39 ;  /* 0x0000002716001986 */ /* 0x0005e2000c101904 */
[C---:B------:R-:W-:Y:S02]  /*58490*/  IADD3 R29, R27.reuse, c[0x0][0x198], RZ ;  /* 0x000066001b1d7a10 */ /* 0x040fe40007ffe0ff */
[----:B------:R-:W-:Y:S02]  /*584a0*/  ISETP.LT.AND P4, PT, R178, c[0x0][0x178], !P4 ;  /* 0x00005e00b2007a0c */ /* 0x000fe40006781270 */
[----:B------:R-:W-:Y:S01]  /*584b0*/  ISETP.GE.AND P1, PT, R8, c[0x0][0x17c], PT ;  /* 0x00005f0008007a0c */ /* 0x000fe20003f26270 */
[----:B------:R-:W-:Y:S01]  /*584c0*/  IMAD.WIDE R24, R27, 0x4, R2 ;  /* 0x000000041b187825 */ /* 0x000fe200078e0202 */
[----:B------:R-:W2:Y:S01]  /*584d0*/  LDS.128 R8, [R242] ;  /* 0x00000000f2087984 */ /* 0x000ea20000000c00 */
[----:B------:R-:W-:-:S02]  /*584e0*/  IADD3 R0, R251, 0xe1, RZ ;  /* 0x000000e1fb007810 */ /* 0x000fc40007ffe0ff */
[C---:B----4-:R-:W-:Y:S01]  /*584f0*/  IMAD.WIDE R16, R29.reuse, 0x4, R164 ;  /* 0x000000041d107825 */ /* 0x050fe200078e02a4 */
[----:B------:R4:W-:Y:S01]  /*58500*/  @P0 STG.E [R24.64], R71 ;  /* 0x0000004718000986 */ /* 0x0009e2000c101904 */
[----:B------:R-:W-:Y:S02]  /*58510*/  ISETP.GE.AND P3, PT, R0, c[0x0][0x17c], PT ;  /* 0x00005f0000007a0c */ /* 0x000fe40003f66270 */
[C---:B---3--:R-:W-:Y:S01]  /*58520*/  IMAD.WIDE R18, R29.reuse, 0x4, R6 ;  /* 0x000000041d127825 */ /* 0x048fe200078e0206 */
[----:B------:R-:W-:Y:S03]  /*58530*/  @P2 STG.E [R16.64], R144 ;  /* 0x0000009010002986 */ /* 0x000fe6000c101904 */
[C---:B-1----:R-:W-:Y:S01]  /*58540*/  IMAD.WIDE R20, R29.reuse, 0x4, R4 ;  /* 0x000000041d147825 */ /* 0x042fe200078e0204 */
[----:B------:R-:W-:Y:S03]  /*58550*/  @P5 STG.E [R18.64], R160 ;  /* 0x000000a012005986 */ /* 0x000fe6000c101904 */
[----:B--2---:R-:W-:Y:S01]  /*58560*/  IMAD.WIDE R22, R29, 0x4, R2 ;  /* 0x000000041d167825 */ /* 0x004fe200078e0202 */
[----:B------:R-:W-:Y:S01]  /*58570*/  ISETP.LT.AND P2, PT, R250, c[0x0][0x178], !P3 ;  /* 0x00005e00fa007a0c */ /* 0x000fe20005f41270 */
[----:B------:R1:W-:Y:S01]  /*58580*/  @P6 STG.E [R20.64], R180 ;  /* 0x000000b414006986 */ /* 0x0003e2000c101904 */
[----:B------:R-:W-:-:S03]  /*58590*/  ISETP.LT.AND P6, PT, R249, c[0x0][0x178], !P3 ;  /* 0x00005e00f9007a0c */ /* 0x000fc60005fc1270 */
[----:B------:R2:W-:Y:S01]  /*585a0*/  @P4 STG.E [R22.64], R12 ;  /* 0x0000000c16004986 */ /* 0x0005e2000c101904 */
[----:B------:R-:W-:Y:S02]  /*585b0*/  ISETP.LT.AND P4, PT, R248, c[0x0][0x178], !P3 ;  /* 0x00005e00f8007a0c */ /* 0x000fe40005f81270 */
[----:B------:R-:W-:Y:S01]  /*585c0*/  IADD3 R31, R29, c[0x0][0x198], RZ ;  /* 0x000066001d1f7a10 */ /* 0x000fe20007ffe0ff */
[----:B------:R-:W3:Y:S01]  /*585d0*/  LDS.128 R16, [R243] ;  /* 0x00000000f3107984 */ /* 0x000ee20000000c00 */
[----:B------:R-:W-:Y:S02]  /*585e0*/  ISETP.LT.AND P3, PT, R178, c[0x0][0x178], !P3 ;  /* 0x00005e00b2007a0c */ /* 0x000fe40005f61270 */
[----:B------:R-:W-:Y:S01]  /*585f0*/  ISETP.LT.AND P5, PT, R250, c[0x0][0x178], !P1 ;  /* 0x00005e00fa007a0c */ /* 0x000fe20004fa1270 */
[C---:B----4-:R-:W-:Y:S01]  /*58600*/  IMAD.WIDE R24, R31.reuse, 0x4, R164 ;  /* 0x000000041f187825 */ /* 0x050fe200078e02a4 */
[----:B------:R-:W-:-:S03]  /*58610*/  IADD3 R33, R31, c[0x0][0x198], RZ ;  /* 0x000066001f217a10 */ /* 0x000fc60007ffe0ff */
[----:B------:R-:W-:Y:S01]  /*58620*/  IMAD.WIDE R26, R31, 0x4, R6 ;  /* 0x000000041f1a7825 */ /* 0x000fe200078e0206 */
[----:B------:R-:W-:-:S03]  /*58630*/  IADD3 R0, R251, 0xe3, RZ ;  /* 0x000000e3fb007810 */ /* 0x000fc60007ffe0ff */
[C---:B-1----:R-:W-:Y:S01]  /*58640*/  IMAD.WIDE R20, R31.reuse, 0x4, R4 ;  /* 0x000000041f147825 */ /* 0x042fe200078e0204 */
[----:B------:R1:W-:Y:S03]  /*58650*/  @P2 STG.E [R24.64], R145 ;  /* 0x0000009118002986 */ /* 0x0003e6000c101904 */
[----:B------:R-:W-:Y:S01]  /*58660*/  IMAD.WIDE R28, R31, 0x4, R2 ;  /* 0x000000041f1c7825 */ /* 0x000fe200078e0202 */
[----:B------:R-:W-:Y:S01]  /*58670*/  @P6 STG.E [R26.64], R161 ;  /* 0x000000a11a006986 */ /* 0x000fe2000c101904 */
[----:B------:R-:W-:Y:S02]  /*58680*/  ISETP.GE.AND P0, PT, R0, c[0x0][0x17c], PT ;  /* 0x00005f0000007a0c */ /* 0x000fe40003f06270 */
[----:B--2---:R-:W-:Y:S01]  /*58690*/  IMAD.WIDE R22, R33, 0x4, R164 ;  /* 0x0000000421167825 */ /* 0x004fe200078e02a4 */
[----:B------:R-:W-:Y:S01]  /*586a0*/  @P4 STG.E [R20.64], R181 ;  /* 0x000000b514004986 */ /* 0x000fe2000c101904 */
        /* <DEDUP_REMOVED lines=10> */
[----:B--2---:R-:W-:Y:S01]  /*58750*/  IMAD.WIDE R12, R33, 0x4, R4 ;  /* 0x00000004210c7825 */ /* 0x004fe200078e0204 */
[----:B------:R-:W-:-:S03]  /*58760*/  ISETP.GE.AND P6, PT, R0, c[0x0][0x17c], PT ;  /* 0x00005f0000007a0c */ /* 0x000fc60003fc6270 */
[----:B------:R-:W-:Y:S01]  /*58770*/  IMAD.WIDE R20, R33, 0x4, R2 ;  /* 0x0000000421147825 */ /* 0x000fe200078e0202 */
[----:B------:R1:W-:Y:S03]  /*58780*/  @P2 STG.E [R24.64], R156 ;  /* 0x0000009c18002986 */ /* 0x0003e6000c101904 */
[C---:B----4-:R-:W-:Y:S01]  /*58790*/  IMAD.WIDE R22, R31.reuse, 0x4, R164 ;  /* 0x000000041f167825 */ /* 0x050fe200078e02a4 */
[----:B------:R-:W-:Y:S01]  /*587a0*/  ISETP.LT.AND P2, PT, R248, c[0x0][0x178], !P0 ;  /* 0x00005e00f8007a0c */ /* 0x000fe20004741270 */
[----:B------:R2:W-:Y:S02]  /*587b0*/  @P3 STG.E [R12.64], R188 ;  /* 0x000000bc0c003986 */ /* 0x0005e4000c101904 */
[----:B------:R-:W-:Y:S01]  /*587c0*/  IMAD.WIDE R26, R31, 0x4, R6 ;  /* 0x000000041f1a7825 */ /* 0x000fe200078e0206 */
[----:B------:R-:W-:Y:S01]  /*587d0*/  ISETP.LT.AND P0, PT, R178, c[0x0][0x178], !P0 ;  /* 0x00005e00b2007a0c */ /* 0x000fe20004701270 */
[----:B------:R-:W-:Y:S01]  /*587e0*/  @P1 STG.E [R20.64], R8 ;  /* 0x0000000814001986 */ /* 0x000fe2000c101904 */
[----:B------:R-:W-:-:S03]  /*587f0*/  ISETP.LT.AND P1, PT, R250, c[0x0][0x178], !P6 ;  /* 0x00005e00fa007a0c */ /* 0x000fc60007721270 */
[----:B------:R-:W-:Y:S01]  /*58800*/  @P4 STG.E [R22.64], R133 ;  /* 0x0000008516004986 */ /* 0x000fe2000c101904 */
[----:B------:R-:W-:-:S03]  /*58810*/  ISETP.LT.AND P4, PT, R249, c[0x0][0x178], !P6 ;  /* 0x00005e00f9007a0c */ /* 0x000fc60007781270 */
[----:B------:R4:W-:Y:S01]  /*58820*/  @P5 STG.E [R26.64], R157 ;  /* 0x0000009d1a005986 */ /* 0x0009e2000c101904 */
[----:B------:R-:W-:Y:S02]  /*58830*/  ISETP.LT.AND P5, PT, R248, c[0x0][0x178], !P6 ;  /* 0x00005e00f8007a0c */ /* 0x000fe400077a1270 */
[----:B------:R-:W-:Y:S01]  /*58840*/  IADD3 R33, R31, c[0x0][0x198], RZ ;  /* 0x000066001f217a10 */ /* 0x000fe20007ffe0ff */
[----:B------:R-:W3:Y:S01]  /*58850*/  LDS.128 R20, [R252] ;  /* 0x00000000fc147984 */ /* 0x000ee20000000c00 */
[----:B------:R-:W-:Y:S01]  /*58860*/  IADD3 R0, R251, 0xe5, RZ ;  /* 0x000000e5fb007810 */ /* 0x000fe20007ffe0ff */
[----:B-1----:R-:W-:-:S04]  /*58870*/  IMAD.WIDE R24, R31, 0x4, R4 ;  /* 0x000000041f187825 */ /* 0x002fc800078e0204 */
[----:B--2---:R-:W-:Y:S01]  /*58880*/  IMAD.WIDE R12, R31, 0x4, R2 ;  /* 0x000000041f0c7825 */ /* 0x004fe200078e0202 */
[----:B------:R-:W-:-:S03]  /*58890*/  ISETP.GE.AND P3, PT, R0, c[0x0][0x17c], PT ;  /* 0x00005f0000007a0c */ /* 0x000fc60003f66270 */
[C---:B----4-:R-:W-:Y:S01]  /*588a0*/  IMAD.WIDE R26, R33.reuse, 0x4, R164 ;  /* 0x00000004211a7825 */ /* 0x050fe200078e02a4 */
        /* <DEDUP_REMOVED lines=8> */
[----:B------:R-:W-:Y:S01]  /*58930*/  ISETP.LT.AND P4, PT, R249, c[0x0][0x178], !P3 ;  /* 0x00005e00f9007a0c */ /* 0x000fe20005f81270 */
[C---:B-1----:R-:W-:Y:S02]  /*58940*/  IMAD.WIDE R24, R33.reuse, 0x4, R2 ;  /* 0x0000000421187825 */ /* 0x042fe400078e0202 */
[----:B------:R1:W-:Y:S01]  /*58950*/  @P5 STG.E [R30.64], R196 ;  /* 0x000000c41e005986 */ /* 0x0003e2000c101904 */
[----:B------:R-:W-:Y:S02]  /*58960*/  ISETP.LT.AND P5, PT, R248, c[0x0][0x178], !P3 ;  /* 0x00005e00f8007a0c */ /* 0x000fe40005fa1270 */
[----:B------:R-:W-:Y:S02]  /*58970*/  IADD3 R33, R33, c[0x0][0x198], RZ ;  /* 0x0000660021217a10 */ /* 0x000fe40007ffe0ff */
[----:B------:R-:W-:-:S03]  /*58980*/  IADD3 R0, R251, 0xe6, RZ ;  /* 0x000000e6fb007810 */ /* 0x000fc60007ffe0ff */
[----:B--2---:R-:W-:Y:S01]  /*58990*/  IMAD.WIDE R8, R33, 0x4, R164 ;  /* 0x0000000421087825 */ /* 0x004fe200078e02a4 */
[----:B------:R-:W-:-:S03]  /*589a0*/  ISETP.GE.AND P2, PT, R0, c[0x0][0x17c], PT ;  /* 0x00005f0000007a0c */ /* 0x000fc60003f46270 */
[C---:B------:R-:W-:Y:S01]  /*589b0*/  IMAD.WIDE R12, R33.reuse, 0x4, R6 ;  /* 0x00000004210c7825 */ /* 0x040fe200078e0206 */
[----:B---3--:R-:W-:Y:S03]  /*589c0*/  @P6 STG.E [R24.64], R16 ;  /* 0x0000001018006986 */ /* 0x008fe6000c101904 */
[----:B----4-:R-:W-:Y:S01]  /*589d0*/  IMAD.WIDE R26, R33, 0x4, R4 ;  /* 0x00000004211a7825 */ /* 0x010fe200078e0204 */
[----:B------:R-:W-:Y:S01]  /*589e0*/  ISETP.LT.AND P3, PT, R178, c[0x0][0x178], !P3 ;  /* 0x00005e00b2007a0c */ /* 0x000fe20005f61270 */
[----:B------:R2:W-:Y:S01]  /*589f0*/  @P1 STG.E [R8.64], R125 ;  /* 0x0000007d08001986 */ /* 0x0005e2000c101904 */
[----:B------:R-:W-:-:S03]  /*58a00*/  ISETP.LT.AND P6, PT, R250, c[0x0][0x178], !P2 ;  /* 0x00005e00fa007a0c */ /* 0x000fc600057c1270 */
[----:B------:R3:W-:Y:S01]  /*58a10*/  @P4 STG.E [R12.64], R93 ;  /* 0x0000005d0c004986 */ /* 0x0007e2000c101904 */
[----:B------:R-:W-:-:S03]  /*58a20*/  ISETP.LT.AND P4, PT, R249, c[0x0][0x178], !P2 ;  /* 0x00005e00f9007a0c */ /* 0x000fc60005781270 */
[----:B------:R-:W-:Y:S01]  /*58a30*/  @P5 STG.E [R26.64], R197 ;  /* 0x000000c51a005986 */ /* 0x000fe2000c101904 */
[----:B------:R-:W-:Y:S02]  /*58a40*/  ISETP.LT.AND P5, PT, R248, c[0x0][0x178], !P2 ;  /* 0x00005e00f8007a0c */ /* 0x000fe400057a1270 */
[C---:B------:R-:W-:Y:S01]  /*58a50*/  IADD3 R35, R33.reuse, c[0x0][0x198], RZ ;  /* 0x0000660021237a10 */ /* 0x040fe20007ffe0ff */
[----:B------:R-:W-:Y:S01]  /*58a60*/  IMAD.WIDE R28, R33, 0x4, R2 ;  /* 0x00000004211c7825 */ /* 0x000fe200078e0202 */
[----:B------:R-:W-:Y:S01]  /*58a70*/  ISETP.LT.AND P2, PT, R178, c[0x0][0x178], !P2 ;  /* 0x00005e00b2007a0c */ /* 0x000fe20005741270 */
[----:B------:R-:W4:Y:S01]  /*58a80*/  LDS.128 R24, [R241+0x400] ;  /* 0x00040000f1187984 */ /* 0x000f220000000c00 */
[----:B------:R-:W-:Y:S01]  /*58a90*/  IADD3 R0, R251, 0xe7, RZ ;  /* 0x000000e7fb007810 */ /* 0x000fe20007ffe0ff */
[----:B-1----:R-:W-:-:S04]  /*58aa0*/  IMAD.WIDE R30, R35, 0x4, R164 ;  /* 0x00000004231e7825 */ /* 0x002fc800078e02a4 */
[C---:B--2---:R-:W-:Y:S01]  /*58ab0*/  IMAD.WIDE R8, R35.reuse, 0x4, R6 ;  /* 0x0000000423087825 */ /* 0x044fe200078e0206 */
[----:B------:R-:W-:Y:S01]  /*58ac0*/  ISETP.GE.AND P0, PT, R0, c[0x0][0x17c], PT ;  /* 0x00005f0000007a0c */ /* 0x000fe20003f06270 */
[----:B------:R1:W-:Y:S02]  /*58ad0*/  @P3 STG.E [R28.64], R17 ;  /* 0x000000111c003986 */ /* 0x0003e4000c101904 */
[C---:B---3--:R-:W-:Y:S02]  /*58ae0*/  IMAD.WIDE R12, R35.reuse, 0x4, R4 ;  /* 0x00000004230c7825 */ /* 0x048fe400078e0204 */
[----:B------:R-:W-:Y:S02]  /*58af0*/  @P6 STG.E [R30.64], R128 ;  /* 0x000000801e006986 */ /* 0x000fe4000c101904 */
[----:B------:R-:W-:Y:S02]  /*58b00*/  IMAD.WIDE R32, R35, 0x4, R2 ;  /* 0x0000000423207825 */ /* 0x000fe400078e0202 */
[----:B------:R2:W-:Y:S01]  /*58b10*/  @P4 STG.E [R8.64], R152 ;  /* 0x0000009808004986 */ /* 0x0005e2000c101904 */
[----:B------:R-:W-:-:S03]  /*58b20*/  ISETP.LT.AND P6, PT, R250, c[0x0][0x178], !P0 ;  /* 0x00005e00fa007a0c */ /* 0x000fc600047c1270 */
[----:B------:R3:W-:Y:S01]  /*58b30*/  @P5 STG.E [R12.64], R204 ;  /* 0x000000cc0c005986 */ /* 0x0007e2000c101904 */
[----:B------:R-:W-:-:S03]  /*58b40*/  ISETP.LT.AND P4, PT, R248, c[0x0][0x178], !P0 ;  /* 0x00005e00f8007a0c */ /* 0x000fc60004781270 */
[----:B------:R2:W-:Y:S01]  /*58b50*/  @P2 STG.E [R32.64], R20 ;  /* 0x0000001420002986 */ /* 0x0005e2000c101904 */
[----:B------:R-:W-:Y:S02]  /*58b60*/  ISETP.LT.AND P2, PT, R249, c[0x0][0x178], !P0 ;  /* 0x00005e00f9007a0c */ /* 0x000fe40004741270 */
[----:B------:R-:W-:Y:S01]  /*58b70*/  IADD3 R35, R35, c[0x0][0x198], RZ ;  /* 0x0000660023237a10 */ /* 0x000fe20007ffe0ff */
[----:B------:R-:W4:Y:S01]  /*58b80*/  LDS.128 R28, [R242+0x400] ;  /* 0x00040000f21c7984 */ /* 0x000f220000000c00 */
[----:B------:R-:W-:-:S03]  /*58b90*/  IADD3 R0, R251, 0xe8, RZ ;  /* 0x000000e8fb007810 */ /* 0x000fc60007ffe0ff */
[----:B-1----:R-:W-:Y:S01]  /*58ba0*/  IMAD.WIDE R16, R35, 0x4, R164 ;  /* 0x0000000423107825 */ /* 0x002fe200078e02a4 */
[----:B------:R-:W-:-:S03]  /*58bb0*/  ISETP.GE.AND P1, PT, R0, c[0x0][0x17c], PT ;  /* 0x00005f0000007a0c */ /* 0x000fc60003f26270 */
[----:B--2---:R-:W-:Y:S01]  /*58bc0*/  IMAD.WIDE R8, R35, 0x4, R6 ;  /* 0x0000000423087825 */ /* 0x004fe200078e0206 */
[----:B------:R-:W-:-:S03]  /*58bd0*/  ISETP.LT.AND P0, PT, R178, c[0x0][0x178], !P0 ;  /* 0x00005e00b2007a0c */ /* 0x000fc60004701270 */
[----:B---3--:R-:W-:Y:S01]  /*58be0*/  IMAD.WIDE R12, R35, 0x4, R4 ;  /* 0x00000004230c7825 */ /* 0x008fe200078e0204 */
[----:B------:R1:W-:Y:S01]  /*58bf0*/  @P6 STG.E [R16.64], R129 ;  /* 0x0000008110006986 */ /* 0x0003e2000c101904 */
[----:B------:R-:W-:-:S03]  /*58c00*/  ISETP.LT.AND P5, PT, R250, c[0x0][0x178], !P1 ;  /* 0x00005e00fa007a0c */ /* 0x000fc60004fa1270 */
[----:B------:R2:W-:Y:S01]  /*58c10*/  @P2 STG.E [R8.64], R153 ;  /* 0x0000009908002986 */ /* 0x0005e2000c101904 */
[----:B------:R-:W-:-:S03]  /*58c20*/  ISETP.LT.AND P2, PT, R249, c[0x0][0x178], !P1 ;  /* 0x00005e00f9007a0c */ /* 0x000fc60004f41270 */
[----:B------:R3:W-:Y:S01]  /*58c30*/  @P4 STG.E [R12.64], R205 ;  /* 0x000000cd0c004986 */ /* 0x0007e2000c101904 */
[----:B------:R-:W-:Y:S02]  /*58c40*/  ISETP.LT.AND P4, PT, R248, c[0x0][0x178], !P1 ;  /* 0x00005e00f8007a0c */ /* 0x000fe40004f81270 */
[C---:B------:R-:W-:Y:S01]  /*58c50*/  IADD3 R37, R35.reuse, c[0x0][0x198], RZ ;  /* 0x0000660023257a10 */ /* 0x040fe20007ffe0ff */
[----:B------:R-:W-:Y:S01]  /*58c60*/  IMAD.WIDE R32, R35, 0x4, R2 ;  /* 0x0000000423207825 */ /* 0x000fe200078e0202 */
[----:B------:R-:W-:-:S03]  /*58c70*/  IADD3 R0, R251, 0xe9, RZ ;  /* 0x000000e9fb007810 */ /* 0x000fc60007ffe0ff */
[----:B------:R-:W-:Y:S01]  /*58c80*/  IMAD.WIDE R34, R37, 0x4, R164 ;  /* 0x0000000425227825 */ /* 0x000fe200078e02a4 */
[----:B------:R-:W-:-:S03]  /*58c90*/  ISETP.GE.AND P3, PT, R0, c[0x0][0x17c], PT ;  /* 0x00005f0000007a0c */ /* 0x000fc60003f66270 */
[C---:B-1----:R-:W-:Y:S01]  /*58ca0*/  IMAD.WIDE R16, R37.reuse, 0x4, R6 ;  /* 0x0000000425107825 */ /* 0x042fe200078e0206 */
[----:B------:R1:W-:Y:S03]  /*58cb0*/  @P0 STG.E [R32.64], R21 ;  /* 0x0000001520000986 */ /* 0x0003e6000c101904 */
[----:B--2---:R-:W-:Y:S01]  /*58cc0*/  IMAD.WIDE R8, R37, 0x4, R4 ;  /* 0x0000000425087825 */ /* 0x004fe200078e0204 */
[----:B------:R-:W-:Y:S01]  /*58cd0*/  @P5 STG.E [R34.64], R120 ;  /* 0x0000007822005986 */ /* 0x000fe2000c101904 */
[----:B------:R-:W-:Y:S02]  /*58ce0*/  ISETP.LT.AND P1, PT, R178, c[0x0][0x178], !P1 ;  /* 0x00005e00b2007a0c */ /* 0x000fe40004f21270 */
[----:B------:R-:W-:Y:S01]  /*58cf0*/  ISETP.LT.AND P5, PT, R250, c[0x0][0x178], !P3 ;  /* 0x00005e00fa007a0c */ /* 0x000fe20005fa1270 */
[----:B------:R2:W-:Y:S01]  /*58d00*/  @P2 STG.E [R16.64], R88 ;  /* 0x0000005810002986 */ /* 0x0005e2000c101904 */
[----:B------:R-:W-:-:S03]  /*58d10*/  ISETP.LT.AND P2, PT, R249, c[0x0][0x178], !P3 ;  /* 0x00005e00f9007a0c */ /* 0x000fc60005f41270 */
[----:B------:R2:W-:Y:S01]  /*58d20*/  @P4 STG.E [R8.64], R184 ;  /* 0x000000b808004986 */ /* 0x0005e2000c101904 */
[----:B------:R-:W-:Y:S02]  /*58d30*/  ISETP.LT.AND P4, PT, R248, c[0x0][0x178], !P3 ;  /* 0x00005e00f8007a0c */ /* 0x000fe40005f81270 */
[C---:B------:R-:W-:Y:S02]  /*58d40*/  IADD3 R39, R37.reuse, c[0x0][0x198], RZ ;  /* 0x0000660025277a10 */ /* 0x040fe40007ffe0ff */
[----:B------:R-:W-:Y:S01]  /*58d50*/  ISETP.LT.AND P3, PT, R178, c[0x0][0x178], !P3 ;  /* 0x00005e00b2007a0c */ /* 0x000fe20005f61270 */
[----:B---3--:R-:W-:Y:S01]  /*58d60*/  IMAD.WIDE R12, R37, 0x4, R2 ;  /* 0x00000004250c7825 */ /* 0x008fe200078e0202 */
[----:B------:R-:W-:-:S03]  /*58d70*/  IADD3 R0, R251, 0xea, RZ ;  /* 0x000000eafb007810 */ /* 0x000fc60007ffe0ff */
[----:B-1----:R-:W-:Y:S01]  /*58d80*/  IMAD.WIDE R20, R39, 0x4, R164 ;  /* 0x0000000427147825 */ /* 0x002fe200078e02a4 */
[----:B------:R-:W-:-:S03]  /*58d90*/  ISETP.GE.AND P6, PT, R0, c[0x0][0x17c], PT ;  /* 0x00005f0000007a0c */ /* 0x000fc60003fc6270 */
[----:B--2---:R-:W-:Y:S01]  /*58da0*/  IMAD.WIDE R16, R39, 0x4, R6 ;  /* 0x0000000427107825 */ /* 0x004fe200078e0206 */
[----:B------:R-:W-:Y:S01]  /*58db0*/  IADD3 R0, R251, 0xeb, RZ ;  /* 0x000000ebfb007810 */ /* 0x000fe20007ffe0ff */
[----:B----4-:R1:W-:Y:S02]  /*58dc0*/  @P1 STG.E [R12.64], R24 ;  /* 0x000000180c001986 */ /* 0x0103e4000c101904 */
[C---:B------:R-:W-:Y:S02]  /*58dd0*/  IMAD.WIDE R32, R39.reuse, 0x4, R4 ;  /* 0x0000000427207825 */ /* 0x040fe400078e0204 */
[----:B------:R2:W-:Y:S02]  /*58de0*/  @P5 STG.E [R20.64], R121 ;  /* 0x0000007914005986 */ /* 0x0005e4000c101904 */
[----:B------:R-:W-:Y:S01]  /*58df0*/  IMAD.WIDE R8, R39, 0x4, R2 ;  /* 0x0000000427087825 */ /* 0x000fe200078e0202 */
[----:B------:R-:W-:Y:S01]  /*58e00*/  ISETP.GE.AND P0, PT, R0, c[0x0][0x17c], PT ;  /* 0x00005f0000007a0c */ /* 0x000fe20003f06270 */
[----:B------:R3:W-:Y:S01]  /*58e10*/  @P2 STG.E [R16.64], R89 ;  /* 0x0000005910002986 */ /* 0x0007e2000c101904 */
[----:B------:R-:W-:-:S02]  /*58e20*/  ISETP.LT.AND P5, PT, R250, c[0x0][0x178], !P6 ;  /* 0x00005e00fa007a0c */ /* 0x000fc400077a1270 */
[----:B------:R-:W-:Y:S01]  /*58e30*/  ISETP.LT.AND P1, PT, R249, c[0x0][0x178], !P6 ;  /* 0x00005e00f9007a0c */ /* 0x000fe20007721270 */
[----:B------:R-:W-:Y:S01]  /*58e40*/  @P4 STG.E [R32.64], R185 ;  /* 0x000000b920004986 */ /* 0x000fe2000c101904 */
[----:B------:R-:W-:-:S03]  /*58e50*/  IADD3 R37, R39, c[0x0][0x198], RZ ;  /* 0x0000660027257a10 */ /* 0x000fc60007ffe0ff */
[----:B------:R4:W-:Y:S01]  /*58e60*/  @P3 STG.E [R8.64], R25 ;  /* 0x0000001908003986 */ /* 0x0009e2000c101904 */
[----:B------:R-:W-:Y:S02]  /*58e70*/  ISETP.LT.AND P3, PT, R248, c[0x0][0x178], !P6 ;  /* 0x00005e00f8007a0c */ /* 0x000fe40007761270 */
[----:B------:R-:W-:Y:S01]  /*58e80*/  ISETP.LT.AND P6, PT, R178, c[0x0][0x178], !P6 ;  /* 0x00005e00b2007a0c */ /* 0x000fe200077c1270 */
[----:B------:R-:W4:Y:S01]  /*58e90*/  LDS.128 R32, [R243+0x400] ;  /* 0x00040000f3207984 */ /* 0x000f220000000c00 */
[----:B------:R-:W-:Y:S01]  /*58ea0*/  ISETP.LT.AND P4, PT, R250, c[0x0][0x178], !P0 ;  /* 0x00005e00fa007a0c */ /* 0x000fe20004781270 */
[C---:B-1----:R-:W-:Y:S01]  /*58eb0*/  IMAD.WIDE R12, R37.reuse, 0x4, R164 ;  /* 0x00000004250c7825 */ /* 0x042fe200078e02a4 */
[----:B------:R-:W-:Y:S02]  /*58ec0*/  IADD3 R39, R37, c[0x0][0x198], RZ ;  /* 0x0000660025277a10 */ /* 0x000fe40007ffe0ff */
[----:B------:R-:W-:Y:S01]  /*58ed0*/  IADD3 R0, R251, 0xec, RZ ;  /* 0x000000ecfb007810 */ /* 0x000fe20007ffe0ff */
[C---:B--2---:R-:W-:Y:S01]  /*58ee0*/  IMAD.WIDE R20, R37.reuse, 0x4, R6 ;  /* 0x0000000425147825 */ /* 0x044fe200078e0206 */
[----:B------:R1:W-:Y:S03]  /*58ef0*/  @P5 STG.E [R12.64], R116 ;  /* 0x000000740c005986 */ /* 0x0003e6000c101904 */
[----:B---3--:R-:W-:Y:S01]  /*58f00*/  IMAD.WIDE R16, R37, 0x4, R4 ;  /* 0x0000000425107825 */ /* 0x008fe200078e0204 */
[----:B------:R-:W-:-:S03]  /*58f10*/  ISETP.GE.AND P2, PT, R0, c[0x0][0x17c], PT ;  /* 0x00005f0000007a0c */ /* 0x000fc60003f46270 */
[----:B------:R-:W-:Y:S01]  /*58f20*/  IMAD.WIDE R36, R37, 0x4, R2 ;  /* 0x0000000425247825 */ /* 0x000fe200078e0202 */
[----:B------:R2:W-:Y:S03]  /*58f30*/  @P1 STG.E [R20.64], R148 ;  /* 0x0000009414001986 */ /* 0x0005e6000c101904 */
[----:B----4-:R-:W-:Y:S01]  /*58f40*/  IMAD.WIDE R8, R39, 0x4, R164 ;  /* 0x0000000427087825 */ /* 0x010fe200078e02a4 */
[C---:B------:R-:W-:Y:S01]  /*58f50*/  ISETP.LT.AND P5, PT, R249.reuse, c[0x0][0x178], !P0 ;  /* 0x00005e00f9007a0c */ /* 0x040fe200047a1270 */
[----:B------:R3:W-:Y:S01]  /*58f60*/  @P3 STG.E [R16.64], R192 ;  /* 0x000000c010003986 */ /* 0x0007e2000c101904 */
[----:B------:R-:W-:Y:S02]  /*58f70*/  ISETP.LT.AND P3, PT, R248, c[0x0][0x178], !P0 ;  /* 0x00005e00f8007a0c */ /* 0x000fe40004761270 */
[----:B------:R-:W-:Y:S01]  /*58f80*/  ISETP.LT.AND P0, PT, R178, c[0x0][0x178], !P0 ;  /* 0x00005e00b2007a0c */ /* 0x000fe20004701270 */
[----:B------:R-:W-:Y:S01]  /*58f90*/  @P6 STG.E [R36.64], R28 ;  /* 0x0000001c24006986 */ /* 0x000fe2000c101904 */
[----:B------:R-:W-:-:S03]  /*58fa0*/  ISETP.LT.AND P6, PT, R249, c[0x0][0x178], !P2 ;  /* 0x00005e00f9007a0c */ /* 0x000fc600057c1270 */
[----:B------:R4:W-:Y:S01]  /*58fb0*/  @P4 STG.E [R8.64], R117 ;  /* 0x0000007508004986 */ /* 0x0009e2000c101904 */
[----:B------:R-:W-:Y:S02]  /*58fc0*/  ISETP.LT.AND P4, PT, R250, c[0x0][0x178], !P2 ;  /* 0x00005e00fa007a0c */ /* 0x000fe40005781270 */
[C---:B------:R-:W-:Y:S01]  /*58fd0*/  IADD3 R41, R39.reuse, c[0x0][0x198], RZ ;  /* 0x0000660027297a10 */ /* 0x040fe20007ffe0ff */
[----:B-1----:R-:W-:Y:S01]  /*58fe0*/  IMAD.WIDE R12, R39, 0x4, R6 ;  /* 0x00000004270c7825 */ /* 0x002fe200078e0206 */
[----:B------:R-:W-:-:S03]  /*58ff0*/  IADD3 R0, R251, 0xed, RZ ;  /* 0x000000edfb007810 */ /* 0x000fc60007ffe0ff */
[----:B--2---:R-:W-:-:S04]  /*59000*/  IMAD.WIDE R20, R39, 0x4, R4 ;  /* 0x0000000427147825 */ /* 0x004fc800078e0204 */
[----:B---3--:R-:W-:Y:S02]  /*59010*/  IMAD.WIDE R16, R39, 0x4, R2 ;  /* 0x0000000427107825 */ /* 0x008fe400078e0202 */
[----:B------:R-:W1:Y:S02]  /*59020*/  LDS.128 R36, [R252+0x400] ;  /* 0x00040000fc247984 */ /* 0x000e640000000c00 */
[C---:B----4-:R-:W-:Y:S01]  /*59030*/  IMAD.WIDE R8, R41.reuse, 0x4, R164 ;  /* 0x0000000429087825 */ /* 0x050fe200078e02a4 */
[----:B------:R-:W-:Y:S01]  /*59040*/  ISETP.GE.AND P1, PT, R0, c[0x0][0x17c], PT ;  /* 0x00005f0000007a0c */ /* 0x000fe20003f26270 */
[----:B------:R2:W-:Y:S02]  /*59050*/  @P5 STG.E [R12.64], R149 ;  /* 0x000000950c005986 */ /* 0x0005e4000c101904 */
[----:B------:R-:W-:Y:S02]  /*59060*/  IMAD.WIDE R24, R41, 0x4, R6 ;  /* 0x0000000429187825 */ /* 0x000fe400078e0206 */
[----:B------:R-:W-:Y:S01]  /*59070*/  @P3 STG.E [R20.64], R193 ;  /* 0x000000c114003986 */ /* 0x000fe2000c101904 */
[----:B------:R-:W-:-:S03]  /*59080*/  ISETP.LT.AND P3, PT, R248, c[0x0][0x178], !P2 ;  /* 0x00005e00f8007a0c */ /* 0x000fc60005761270 */
[----:B------:R-:W-:Y:S01]  /*59090*/  @P0 STG.E [R16.64], R29 ;  /* 0x0000001d10000986 */ /* 0x000fe2000c101904 */
[----:B------:R-:W-:-:S03]  /*590a0*/  ISETP.LT.AND P2, PT, R178, c[0x0][0x178], !P2 ;  /* 0x00005e00b2007a0c */ /* 0x000fc60005741270 */
[----:B------:R3:W-:Y:S01]  /*590b0*/  @P4 STG.E [R8.64], R112 ;  /* 0x0000007008004986 */ /* 0x0007e2000c101904 */
[----:B------:R-:W-:-:S03]  /*590c0*/  ISETP.LT.AND P4, PT, R249, c[0x0][0x178], !P1 ;  /* 0x00005e00f9007a0c */ /* 0x000fc60004f81270 */
[----:B------:R4:W-:Y:S01]  /*590d0*/  @P6 STG.E [R24.64], R136 ;  /* 0x0000008818006986 */ /* 0x0009e2000c101904 */
[----:B------:R-:W-:Y:S02]  /*590e0*/  ISETP.LT.AND P6, PT, R250, c[0x0][0x178], !P1 ;  /* 0x00005e00fa007a0c */ /* 0x000fe40004fc1270 */
[----:B------:R-:W-:Y:S02]  /*590f0*/  ISETP.LT.AND P0, PT, R248, c[0x0][0x178], !P1 ;  /* 0x00005e00f8007a0c */ /* 0x000fe40004f01270 */
[C---:B------:R-:W-:Y:S02]  /*59100*/  IADD3 R43, R41.reuse, c[0x0][0x198], RZ ;  /* 0x00006600292b7a10 */ /* 0x040fe40007ffe0ff */
[----:B------:R-:W-:Y:S01]  /*59110*/  ISETP.LT.AND P1, PT, R178, c[0x0][0x178], !P1 ;  /* 0x00005e00b2007a0c */ /* 0x000fe20004f21270 */
[----:B--2---:R-:W-:Y:S01]  /*59120*/  IMAD.WIDE R12, R41, 0x4, R4 ;  /* 0x00000004290c7825 */ /* 0x004fe200078e0204 */
[----:B------:R-:W-:-:S03]  /*59130*/  IADD3 R0, R251, 0xee, RZ ;  /* 0x000000eefb007810 */ /* 0x000fc60007ffe0ff */
[----:B---3--:R-:W-:Y:S01]  /*59140*/  IMAD.WIDE R8, R41, 0x4, R2 ;  /* 0x0000000429087825 */ /* 0x008fe200078e0202 */
[----:B------:R-:W-:-:S03]  /*59150*/  ISETP.GE.AND P5, PT, R0, c[0x0][0x17c], PT ;  /* 0x00005f0000007a0c */ /* 0x000fc60003fa6270 */
[C---:B------:R-:W-:Y:S01]  /*59160*/  IMAD.WIDE R16, R43.reuse, 0x4, R164 ;  /* 0x000000042b107825 */ /* 0x040fe200078e02a4 */
[----:B------:R-:W-:Y:S03]  /*59170*/  @P3 STG.E [R12.64], R200 ;  /* 0x000000c80c003986 */ /* 0x000fe6000c101904 */
[C---:B------:R-:W-:Y:S01]  /*59180*/  IMAD.WIDE R20, R43.reuse, 0x4, R6 ;  /* 0x000000042b147825 */ /* 0x040fe200078e0206 */
[----:B------:R2:W-:Y:S03]  /*59190*/  @P2 STG.E [R8.64], R32 ;  /* 0x0000002008002986 */ /* 0x0005e6000c101904 */
[----:B----4-:R-:W-:Y:S01]  /*591a0*/  IMAD.WIDE R24, R43, 0x4, R4 ;  /* 0x000000042b187825 */ /* 0x010fe200078e0204 */
[----:B------:R-:W-:Y:S01]  /*591b0*/  IADD3 R0, R251, 0xef, RZ ;  /* 0x000000effb007810 */ /* 0x000fe20007ffe0ff */
[----:B------:R3:W-:Y:S02]  /*591c0*/  @P6 STG.E [R16.64], R113 ;  /* 0x0000007110006986 */ /* 0x0007e4000c101904 */
[----:B------:R-:W-:Y:S01]  /*591d0*/  IMAD.WIDE R28, R43, 0x4, R2 ;  /* 0x000000042b1c7825 */ /* 0x000fe200078e0202 */
[----:B------:R-:W-:Y:S01]  /*591e0*/  ISETP.LT.AND P2, PT, R250, c[0x0][0x178], !P5 ;  /* 0x00005e00fa007a0c */ /* 0x000fe20006f41270 */
[----:B------:R4:W-:Y:S01]  /*591f0*/  @P4 STG.E [R20.64], R137 ;  /* 0x0000008914004986 */ /* 0x0009e2000c101904 */
[----:B------:R-:W-:-:S03]  /*59200*/  ISETP.LT.AND P4, PT, R249, c[0x0][0x178], !P5 ;  /* 0x00005e00f9007a0c */ /* 0x000fc60006f81270 */
[----:B------:R1:W-:Y:S01]  /*59210*/  @P0 STG.E [R24.64], R201 ;  /* 0x000000c918000986 */ /* 0x0003e2000c101904 */
[----:B------:R-:W-:-:S03]  /*59220*/  ISETP.GE.AND P3, PT, R0, c[0x0][0x17c], PT ;  /* 0x00005f0000007a0c */ /* 0x000fc60003f66270 */
[----:B------:R-:W-:Y:S01]  /*59230*/  @P1 STG.E [R28.64], R33 ;  /* 0x000000211c001986 */ /* 0x000fe2000c101904 */
[----:B------:R-:W-:Y:S02]  /*59240*/  ISETP.LT.AND P1, PT, R248, c[0x0][0x178], !P5 ;  /* 0x00005e00f8007a0c */ /* 0x000fe40006f21270 */
[----:B------:R-:W-:Y:S02]  /*59250*/  IADD3 R43, R43, c[0x0][0x198], RZ ;  /* 0x000066002b2b7a10 */ /* 0x000fe40007ffe0ff */
[----:B------:R-:W-:Y:S02]  /*59260*/  ISETP.LT.AND P5, PT, R178, c[0x0][0x178], !P5 ;  /* 0x00005e00b2007a0c */ /* 0x000fe40006fa1270 */
[----:B------:R-:W-:Y:S01]  /*59270*/  ISETP.LT.AND P6, PT, R250, c[0x0][0x178], !P3 ;  /* 0x00005e00fa007a0c */ /* 0x000fe20005fc1270 */
[C---:B--2---:R-:W-:Y:S01]  /*59280*/  IMAD.WIDE R8, R43.reuse, 0x4, R164 ;  /* 0x000000042b087825 */ /* 0x044fe200078e02a4 */
[----:B------:R-:W-:-:S03]  /*59290*/  IADD3 R41, R43, c[0x0][0x198], RZ ;  /* 0x000066002b297a10 */ /* 0x000fc60007ffe0ff */
[----:B------:R-:W-:Y:S01]  /*592a0*/  IMAD.WIDE R12, R43, 0x4, R6 ;  /* 0x000000042b0c7825 */ /* 0x000fe200078e0206 */
[----:B------:R-:W-:-:S03]  /*592b0*/  IADD3 R0, R251, 0xf0, RZ ;  /* 0x000000f0fb007810 */ /* 0x000fc60007ffe0ff */
[C---:B---3--:R-:W-:Y:S01]  /*592c0*/  IMAD.WIDE R16, R43.reuse, 0x4, R4 ;  /* 0x000000042b107825 */ /* 0x048fe200078e0204 */
[----:B------:R2:W-:Y:S03]  /*592d0*/  @P2 STG.E [R8.64], R108 ;  /* 0x0000006c08002986 */ /* 0x0005e6000c101904 */
[----:B----4-:R-:W-:Y:S01]  /*592e0*/  IMAD.WIDE R20, R43, 0x4, R2 ;  /* 0x000000042b147825 */ /* 0x010fe200078e0202 */
[----:B------:R3:W-:Y:S01]  /*592f0*/  @P4 STG.E [R12.64], R140 ;  /* 0x0000008c0c004986 */ /* 0x0007e2000c101904 */
[----:B------:R-:W-:Y:S02]  /*59300*/  ISETP.GE.AND P0, PT, R0, c[0x0][0x17c], PT ;  /* 0x00005f0000007a0c */ /* 0x000fe40003f06270 */
[----:B-1----:R-:W-:Y:S01]  /*59310*/  IMAD.WIDE R24, R41, 0x4, R164 ;  /* 0x0000000429187825 */ /* 0x002fe200078e02a4 */
[----:B------:R1:W-:Y:S01]  /*59320*/  @P1 STG.E [R16.64], R208 ;  /* 0x000000d010001986 */ /* 0x0003e2000c101904 */
[----:B------:R-:W-:-:S02]  /*59330*/  ISETP.LT.AND P1, PT, R249, c[0x0][0x178], !P3 ;  /* 0x00005e00f9007a0c */ /* 0x000fc40005f21270 */
[----:B------:R-:W-:Y:S01]  /*59340*/  ISETP.LT.AND P4, PT, R248, c[0x0][0x178], !P3 ;  /* 0x00005e00f8007a0c */ /* 0x000fe20005f81270 */
[----:B------:R4:W-:Y:S01]  /*59350*/  @P5 STG.E [R20.64], R36 ;  /* 0x0000002414005986 */ /* 0x0009e2000c101904 */
[----:B------:R-:W-:-:S03]  /*59360*/  ISETP.LT.AND P5, PT, R178, c[0x0][0x178], !P3 ;  /* 0x00005e00b2007a0c */ /* 0x000fc60005fa1270 */
[----:B------:R1:W-:Y:S01]  /*59370*/  @P6 STG.E [R24.64], R109 ;  /* 0x0000006d18006986 */ /* 0x0003e2000c101904 */
[----:B------:R-:W-:Y:S02]  /*59380*/  ISETP.LT.AND P6, PT, R250, c[0x0][0x178], !P0 ;  /* 0x00005e00fa007a0c */ /* 0x000fe400047c1270 */
[----:B------:R-:W-:Y:S01]  /*59390*/  ISETP.LT.AND P3, PT, R249, c[0x0][0x178], !P0 ;  /* 0x00005e00f9007a0c */ /* 0x000fe20004761270 */
[C---:B--2---:R-:W-:Y:S01]  /*593a0*/  IMAD.WIDE R8, R41.reuse, 0x4, R6 ;  /* 0x0000000429087825 */ /* 0x044fe200078e0206 */
[----:B------:R-:W-:Y:S02]  /*593b0*/  IADD3 R29, R41, c[0x0][0x198], RZ ;  /* 0x00006600291d7a10 */ /* 0x000fe40007ffe0ff */
[----:B------:R-:W-:Y:S01]  /*593c0*/  IADD3 R0, R251, 0xf1, RZ ;  /* 0x000000f1fb007810 */ /* 0x000fe20007ffe0ff */
[C---:B---3--:R-:W-:Y:S01]  /*593d0*/  IMAD.WIDE R12, R41.reuse, 0x4, R4 ;  /* 0x00000004290c7825 */ /* 0x048fe200078e0204 */
[----:B------:R2:W-:Y:S03]  /*593e0*/  @P1 STG.E [R8.64], R141 ;  /* 0x0000008d08001986 */ /* 0x0005e6000c101904 */
[----:B-1----:R-:W-:Y:S01]  /*593f0*/  IMAD.WIDE R16, R41, 0x4, R2 ;  /* 0x0000000429107825 */ /* 0x002fe200078e0202 */
[----:B------:R-:W-:Y:S01]  /*59400*/  ISETP.GE.AND P2, PT, R0, c[0x0][0x17c], PT ;  /* 0x00005f0000007a0c */ /* 0x000fe20003f46270 */
[----:B------:R1:W-:Y:S02]  /*59410*/  @P4 STG.E [R12.64], R209 ;  /* 0x000000d10c004986 */ /* 0x0003e4000c101904 */
[----:B----4-:R-:W-:-:S02]  /*59420*/  IMAD.WIDE R20, R29, 0x4, R164 ;  /* 0x000000041d147825 */ /* 0x010fc400078e02a4 */
[----:B------:R3:W-:Y:S02]  /*59430*/  @P5 STG.E [R16.64], R37 ;  /* 0x0000002510005986 */ /* 0x0007e4000c101904 */
[----:B------:R-:W-:Y:S01]  /*59440*/  IMAD.WIDE R24, R29, 0x4, R6 ;  /* 0x000000041d187825 */ /* 0x000fe200078e0206 */
[----:B------:R-:W-:Y:S01]  /*59450*/  ISETP.LT.AND P5, PT, R248, c[0x0][0x178], !P0 ;  /* 0x00005e00f8007a0c */ /* 0x000fe200047a1270 */
[----:B------:R4:W-:Y:S01]  /*59460*/  @P6 STG.E [R20.64], R146 ;  /* 0x0000009214006986 */ /* 0x0009e2000c101904 */
[----:B------:R-:W-:Y:S02]  /*59470*/  ISETP.LT.AND P0, PT, R178, c[0x0][0x178], !P0 ;  /* 0x00005e00b2007a0c */ /* 0x000fe40004701270 */
[----:B------:R-:W-:Y:S01]  /*59480*/  ISETP.LT.AND P1, PT, R250, c[0x0][0x178], !P2 ;  /* 0x00005e00fa007a0c */ /* 0x000fe20005721270 */
[----:B------:R3:W-:Y:S01]  /*59490*/  @P3 STG.E [R24.64], R162 ;  /* 0x000000a218003986 */ /* 0x0007e2000c101904 */
[----:B------:R-:W-:Y:S01]  /*594a0*/  ISETP.LT.AND P3, PT, R249, c[0x0][0x178], !P2 ;  /* 0x00005e00f9007a0c */ /* 0x000fe20005761270 */
[----:B--2---:R-:W-:Y:S01]  /*594b0*/  IMAD.WIDE R8, R29, 0x4, R4 ;  /* 0x000000041d087825 */ /* 0x004fe200078e0204 */
[----:B------:R-:W-:-:S03]  /*594c0*/  ISETP.LT.AND P6, PT, R248, c[0x0][0x178], !P2 ;  /* 0x00005e00f8007a0c */ /* 0x000fc600057c1270 */
[C---:B-1----:R-:W-:Y:S01]  /*594d0*/  IMAD.WIDE R12, R29.reuse, 0x4, R2 ;  /* 0x000000041d0c7825 */ /* 0x042fe200078e0202 */
[----:B------:R-:W-:Y:S02]  /*594e0*/  IADD3 R29, R29, c[0x0][0x198], RZ ;  /* 0x000066001d1d7a10 */ /* 0x000fe40007ffe0ff */
[----:B------:R-:W-:-:S03]  /*594f0*/  IADD3 R28, R251, 0xf2, RZ ;  /* 0x000000f2fb1c7810 */ /* 0x000fc60007ffe0ff */
[C---:B---3--:R-:W-:Y:S01]  /*59500*/  IMAD.WIDE R16, R29.reuse, 0x4, R164 ;  /* 0x000000041d107825 */ /* 0x048fe200078e02a4 */
[----:B------:R-:W-:Y:S01]  /*59510*/  ISETP.GE.AND P4, PT, R28, c[0x0][0x17c], PT ;  /* 0x00005f001c007a0c */ /* 0x000fe20003f86270 */
[----:B------:R1:W-:Y:S02]  /*59520*/  @P5 STG.E [R8.64], R182 ;  /* 0x000000b608005986 */ /* 0x0003e4000c101904 */
[C---:B----4-:R-:W-:Y:S01]  /*59530*/  IMAD.WIDE R20, R29.reuse, 0x4, R6 ;  /* 0x000000041d147825 */ /* 0x050fe200078e0206 */
[----:B------:R-:W-:Y:S01]  /*59540*/  ISETP.LT.AND P2, PT, R178, c[0x0][0x178], !P2 ;  /* 0x00005e00b2007a0c */ /* 0x000fe20005741270 */
[----:B------:R2:W-:Y:S02]  /*59550*/  @P0 STG.E [R12.64], R14 ;  /* 0x0000000e0c000986 */ /* 0x0005e4000c101904 */
[----:B------:R-:W-:Y:S01]  /*59560*/  IMAD.WIDE R24, R29, 0x4, R4 ;  /* 0x000000041d187825 */ /* 0x000fe200078e0204 */
[----:B------:R-:W-:Y:S01]  /*59570*/  ISETP.LT.AND P0, PT, R250, c[0x0][0x178], !P4 ;  /* 0x00005e00fa007a0c */ /* 0x000fe20006701270 */
[----:B------:R3:W-:Y:S01]  /*59580*/  @P1 STG.E [R16.64], R147 ;  /* 0x0000009310001986 */ /* 0x0007e2000c101904 */
[----:B------:R-:W-:-:S03]  /*59590*/  ISETP.LT.AND P1, PT, R249, c[0x0][0x178], !P4 ;  /* 0x00005e00f9007a0c */ /* 0x000fc60006721270 */
[----:B------:R4:W-:Y:S01]  /*595a0*/  @P3 STG.E [R20.64], R163 ;  /* 0x000000a314003986 */ /* 0x0009e2000c101904 */
[----:B------:R-:W-:-:S03]  /*595b0*/  IADD3 R33, R29, c[0x0][0x198], RZ ;  /* 0x000066001d217a10 */ /* 0x000fc60007ffe0ff */
[----:B------:R4:W-:Y:S01]  /*595c0*/  @P6 STG.E [R24.64], R183 ;  /* 0x000000b718006986 */ /* 0x0009e2000c101904 */
[----:B------:R-:W-:Y:S01]  /*595d0*/  ISETP.LT.AND P6, PT, R248, c[0x0][0x178], !P4 ;  /* 0x00005e00f8007a0c */ /* 0x000fe200067c1270 */
[----:B-1----:R-:W-:Y:S01]  /*595e0*/  IMAD.WIDE R8, R29, 0x4, R2 ;  /* 0x000000041d087825 */ /* 0x002fe200078e0202 */
[----:B------:R-:W-:-:S03]  /*595f0*/  IADD3 R0, R251, 0xf3, RZ ;  /* 0x000000f3fb007810 */ /* 0x000fc60007ffe0ff */
[----:B--2---:R-:W-:Y:S01]  /*59600*/  IMAD.WIDE R12, R33, 0x4, R164 ;  /* 0x00000004210c7825 */ /* 0x004fe200078e02a4 */
[----:B------:R-:W-:-:S03]  /*59610*/  ISETP.GE.AND P5, PT, R0, c[0x0][0x17c], PT ;  /* 0x00005f0000007a0c */ /* 0x000fc60003fa6270 */
[C---:B---3--:R-:W-:Y:S01]  /*59620*/  IMAD.WIDE R16, R33.reuse, 0x4, R6 ;  /* 0x0000000421107825 */ /* 0x048fe200078e0206 */
[----:B------:R1:W-:Y:S03]  /*59630*/  @P2 STG.E [R8.64], R15 ;  /* 0x0000000f08002986 */ /* 0x0003e6000c101904 */
[----:B----4-:R-:W-:Y:S01]  /*59640*/  IMAD.WIDE R20, R33, 0x4, R4 ;  /* 0x0000000421147825 */ /* 0x010fe200078e0204 */
        /* <DEDUP_REMOVED lines=13> */
[----:B--2---:R-:W-:Y:S01]  /*59720*/  IMAD.WIDE R12, R29, 0x4, R6 ;  /* 0x000000041d0c7825 */ /* 0x004fe200078e0206 */
[----:B------:R-:W-:Y:S01]  /*59730*/  IADD3 R0, R251, 0xf5, RZ ;  /* 0x000000f5fb007810 */ /* 0x000fe20007ffe0ff */
[----:B------:R1:W-:Y:S02]  /*59740*/  @P4 STG.E [R24.64], R10 ;  /* 0x0000000a18004986 */ /* 0x0003e4000c101904 */
[C---:B------:R-:W-:Y:S02]  /*59750*/  IMAD.WIDE R14, R29.reuse, 0x4, R4 ;  /* 0x000000041d0e7825 */ /* 0x040fe400078e0204 */
[----:B------:R2:W-:Y:S02]  /*59760*/  @P0 STG.E [R8.64], R135 ;  /* 0x0000008708000986 */ /* 0x0005e4000c101904 */
[----:B---3--:R-:W-:Y:S01]  /*59770*/  IMAD.WIDE R16, R29, 0x4, R2 ;  /* 0x000000041d107825 */ /* 0x008fe200078e0202 */
        /* <DEDUP_REMOVED lines=10> */
[C---:B----4-:R-:W-:Y:S01]  /*59820*/  IMAD.WIDE R20, R33.reuse, 0x4, R164 ;  /* 0x0000000421147825 */ /* 0x050fe200078e02a4 */
[----:B-1----:R-:W-:-:S03]  /*59830*/  IADD3 R25, R33, c[0x0][0x198], RZ ;  /* 0x0000660021197a10 */ /* 0x002fc60007ffe0ff */
[----:B--2---:R-:W-:Y:S01]  /*59840*/  IMAD.WIDE R8, R33, 0x4, R6 ;  /* 0x0000000421087825 */ /* 0x004fe200078e0206 */
[----:B------:R-:W-:-:S03]  /*59850*/  IADD3 R0, R251, 0xf6, RZ ;  /* 0x000000f6fb007810 */ /* 0x000fc60007ffe0ff */
[C---:B---3--:R-:W-:Y:S01]  /*59860*/  IMAD.WIDE R12, R33.reuse, 0x4, R4 ;  /* 0x00000004210c7825 */ /* 0x048fe200078e0204 */
[----:B------:R1:W-:Y:S03]  /*59870*/  @P4 STG.E [R20.64], R126 ;  /* 0x0000007e14004986 */ /* 0x0003e6000c101904 */
[----:B------:R-:W-:Y:S01]  /*59880*/  IMAD.WIDE R14, R33, 0x4, R2 ;  /* 0x00000004210e7825 */ /* 0x000fe200078e0202 */
[----:B------:R2:W-:Y:S01]  /*59890*/  @P1 STG.E [R8.64], R94 ;  /* 0x0000005e08001986 */ /* 0x0005e2000c101904 */
[----:B------:R-:W-:Y:S02]  /*598a0*/  ISETP.GE.AND P0, PT, R0, c[0x0][0x17c], PT ;  /* 0x00005f0000007a0c */ /* 0x000fe40003f06270 */
[----:B------:R-:W-:Y:S01]  /*598b0*/  IMAD.WIDE R10, R25, 0x4, R164 ;  /* 0x00000004190a7825 */ /* 0x000fe200078e02a4 */
[----:B------:R-:W-:Y:S01]  /*598c0*/  ISETP.LT.AND P4, PT, R249, c[0x0][0x178], !P2 ;  /* 0x00005e00f9007a0c */ /* 0x000fe20005781270 */
[----:B------:R3:W-:Y:S04]  /*598d0*/  @P5 STG.E [R12.64], R198 ;  /* 0x000000c60c005986 */ /* 0x0007e8000c101904 */
[----:B------:R4:W-:Y:S01]  /*598e0*/  @P3 STG.E [R14.64], R18 ;  /* 0x000000120e003986 */ /* 0x0009e2000c101904 */
[----:B------:R-:W-:-:S02]  /*598f0*/  ISETP.LT.AND P3, PT, R248, c[0x0][0x178], !P2 ;  /* 0x00005e00f8007a0c */ /* 0x000fc40005761270 */
[----:B------:R-:W-:Y:S01]  /*59900*/  ISETP.LT.AND P2, PT, R178, c[0x0][0x178], !P2 ;  /* 0x00005e00b2007a0c */ /* 0x000fe20005741270 */
[----:B------:R3:W-:Y:S01]  /*59910*/  @P6 STG.E [R10.64], R127 ;  /* 0x0000007f0a006986 */ /* 0x0007e2000c101904 */
[----:B------:R-:W-:Y:S02]  /*59920*/  ISETP.LT.AND P6, PT, R250, c[0x0][0x178], !P0 ;  /* 0x00005e00fa007a0c */ /* 0x000fe400047c1270 */
[----:B------:R-:W-:Y:S01]  /*59930*/  ISETP.LT.AND P5, PT, R249, c[0x0][0x178], !P0 ;  /* 0x00005e00f9007a0c */ /* 0x000fe200047a1270 */
[C---:B------:R-:W-:Y:S01]  /*59940*/  IMAD.WIDE R16, R25.reuse, 0x4, R6 ;  /* 0x0000000419107825 */ /* 0x040fe200078e0206 */
[----:B-1----:R-:W-:Y:S02]  /*59950*/  IADD3 R21, R25, c[0x0][0x198], RZ ;  /* 0x0000660019157a10 */ /* 0x002fe40007ffe0ff */
[----:B------:R-:W-:Y:S01]  /*59960*/  IADD3 R0, R251, 0xf7, RZ ;  /* 0x000000f7fb007810 */ /* 0x000fe20007ffe0ff */
[C---:B--2---:R-:W-:Y:S01]  /*59970*/  IMAD.WIDE R8, R25.reuse, 0x4, R4 ;  /* 0x0000000419087825 */ /* 0x044fe200078e0204 */
[----:B------:R1:W-:Y:S03]  /*59980*/  @P4 STG.E [R16.64], R95 ;  /* 0x0000005f10004986 */ /* 0x0003e6000c101904 */
[----:B---3--:R-:W-:Y:S01]  /*59990*/  IMAD.WIDE R12, R25, 0x4, R2 ;  /* 0x00000004190c7825 */ /* 0x008fe200078e0202 */
[----:B------:R-:W-:-:S03]  /*599a0*/  ISETP.GE.AND P1, PT, R0, c[0x0][0x17c], PT ;  /* 0x00005f0000007a0c */ /* 0x000fc60003f26270 */
[C---:B----4-:R-:W-:Y:S01]  /*599b0*/  IMAD.WIDE R14, R21.reuse, 0x4, R164 ;  /* 0x00000004150e7825 */ /* 0x050fe200078e02a4 */
[----:B------:R-:W-:Y:S01]  /*599c0*/  ISETP.LT.AND P4, PT, R248, c[0x0][0x178], !P0 ;  /* 0x00005e00f8007a0c */ /* 0x000fe20004781270 */
[----:B------:R2:W-:Y:S02]  /*599d0*/  @P3 STG.E [R8.64], R199 ;  /* 0x000000c708003986 */ /* 0x0005e4000c101904 */
[----:B------:R-:W-:Y:S01]  /*599e0*/  IMAD.WIDE R10, R21, 0x4, R6 ;  /* 0x00000004150a7825 */ /* 0x000fe200078e0206 */
[----:B------:R-:W-:Y:S01]  /*599f0*/  ISETP.LT.AND P0, PT, R178, c[0x0][0x178], !P0 ;  /* 0x00005e00b2007a0c */ /* 0x000fe20004701270 */
[----:B------:R3:W-:Y:S01]  /*59a00*/  @P2 STG.E [R12.64], R19 ;  /* 0x000000130c002986 */ /* 0x0007e2000c101904 */
[----:B------:R-:W-:-:S03]  /*59a10*/  ISETP.LT.AND P2, PT, R248, c[0x0][0x178], !P1 ;  /* 0x00005e00f8007a0c */ /* 0x000fc60004f41270 */
[----:B------:R-:W-:Y:S01]  /*59a20*/  @P6 STG.E [R14.64], R130 ;  /* 0x000000820e006986 */ /* 0x000fe2000c101904 */
[----:B------:R-:W-:-:S03]  /*59a30*/  ISETP.LT.AND P6, PT, R250, c[0x0][0x178], !P1 ;  /* 0x00005e00fa007a0c */ /* 0x000fc60004fc1270 */
[----:B------:R4:W-:Y:S01]  /*59a40*/  @P5 STG.E [R10.64], R154 ;  /* 0x0000009a0a005986 */ /* 0x0009e2000c101904 */
[----:B------:R-:W-:Y:S01]  /*59a50*/  ISETP.LT.AND P5, PT, R249, c[0x0][0x178], !P1 ;  /* 0x00005e00f9007a0c */ /* 0x000fe20004fa1270 */
[C---:B-1----:R-:W-:Y:S01]  /*59a60*/  IMAD.WIDE R16, R21.reuse, 0x4, R4 ;  /* 0x0000000415107825 */ /* 0x042fe200078e0204 */
[----:B------:R-:W-:Y:S02]  /*59a70*/  IADD3 R25, R21, c[0x0][0x198], RZ ;  /* 0x0000660015197a10 */ /* 0x000fe40007ffe0ff */
[----:B------:R-:W-:Y:S01]  /*59a80*/  IADD3 R0, R251, 0xf8, RZ ;  /* 0x000000f8fb007810 */ /* 0x000fe20007ffe0ff */
[----:B--2---:R-:W-:Y:S01]  /*59a90*/  IMAD.WIDE R8, R21, 0x4, R2 ;  /* 0x0000000415087825 */ /* 0x004fe200078e0202 */
[----:B------:R1:W-:Y:S01]  /*59aa0*/  @P4 STG.E [R16.64], R206 ;  /* 0x000000ce10004986 */ /* 0x0003e2000c101904 */
[----:B------:R-:W-:Y:S02]  /*59ab0*/  ISETP.LT.AND P4, PT, R178, c[0x0][0x178], !P1 ;  /* 0x00005e00b2007a0c */ /* 0x000fe40004f81270 */
[----:B---3--:R-:W-:-:S04]  /*59ac0*/  IMAD.WIDE R12, R25, 0x4, R6 ;  /* 0x00000004190c7825 */ /* 0x008fc800078e0206 */
[C---:B----4-:R-:W-:Y:S01]  /*59ad0*/  IMAD.WIDE R10, R25.reuse, 0x4, R164 ;  /* 0x00000004190a7825 */ /* 0x050fe200078e02a4 */
[----:B------:R-:W-:Y:S01]  /*59ae0*/  ISETP.GE.AND P3, PT, R0, c[0x0][0x17c], PT ;  /* 0x00005f0000007a0c */ /* 0x000fe20003f66270 */
[----:B------:R2:W-:Y:S02]  /*59af0*/  @P0 STG.E [R8.64], R22 ;  /* 0x0000001608000986 */ /* 0x0005e4000c101904 */
[----:B------:R-:W-:Y:S02]  /*59b00*/  IMAD.WIDE R14, R25, 0x4, R4 ;  /* 0x00000004190e7825 */ /* 0x000fe400078e0204 */
[----:B------:R3:W-:Y:S01]  /*59b10*/  @P6 STG.E [R10.64], R131 ;  /* 0x000000830a006986 */ /* 0x0007e2000c101904 */
[----:B------:R-:W-:-:S03]  /*59b20*/  IADD3 R0, R251, 0xf9, RZ ;  /* 0x000000f9fb007810 */ /* 0x000fc60007ffe0ff */
[----:B------:R4:W-:Y:S01]  /*59b30*/  @P5 STG.E [R12.64], R155 ;  /* 0x0000009b0c005986 */ /* 0x0009e2000c101904 */
[----:B------:R-:W-:-:S03]  /*59b40*/  ISETP.LT.AND P0, PT, R249, c[0x0][0x178], !P3 ;  /* 0x00005e00f9007a0c */ /* 0x000fc60005f01270 */
[----:B------:R3:W-:Y:S01]  /*59b50*/  @P2 STG.E [R14.64], R207 ;  /* 0x000000cf0e002986 */ /* 0x0007e2000c101904 */
[----:B------:R-:W-:Y:S01]  /*59b60*/  ISETP.LT.AND P2, PT, R250, c[0x0][0x178], !P3 ;  /* 0x00005e00fa007a0c */ /* 0x000fe20005f41270 */
[C---:B-1----:R-:W-:Y:S01]  /*59b70*/  IMAD.WIDE R16, R25.reuse, 0x4, R2 ;  /* 0x0000000419107825 */ /* 0x042fe200078e0202 */
[----:B------:R-:W-:Y:S02]  /*59b80*/  IADD3 R25, R25, c[0x0][0x198], RZ ;  /* 0x0000660019197a10 */ /* 0x000fe40007ffe0ff */
[----:B------:R-:W-:Y:S02]  /*59b90*/  ISETP.GE.AND P1, PT, R0, c[0x0][0x17c], PT ;  /* 0x00005f0000007a0c */ /* 0x000fe40003f26270 */
[----:B------:R-:W-:Y:S01]  /*59ba0*/  ISETP.LT.AND P6, PT, R248, c[0x0][0x178], !P3 ;  /* 0x00005e00f8007a0c */ /* 0x000fe20005fc1270 */
[----:B------:R1:W-:Y:S01]  /*59bb0*/  @P4 STG.E [R16.64], R23 ;  /* 0x0000001710004986 */ /* 0x0003e2000c101904 */
[----:B------:R-:W-:Y:S01]  /*59bc0*/  ISETP.LT.AND P3, PT, R178, c[0x0][0x178], !P3 ;  /* 0x00005e00b2007a0c */ /* 0x000fe20005f61270 */
[----:B--2---:R-:W-:Y:S01]  /*59bd0*/  IMAD.WIDE R8, R25, 0x4, R164 ;  /* 0x0000000419087825 */ /* 0x004fe200078e02a4 */
[----:B------:R-:W-:-:S03]  /*59be0*/  ISETP.LT.AND P4, PT, R250, c[0x0][0x178], !P1 ;  /* 0x00005e00fa007a0c */ /* 0x000fc60004f81270 */
[----:B---3--:R-:W-:Y:S01]  /*59bf0*/  IMAD.WIDE R10, R25, 0x4, R6 ;  /* 0x00000004190a7825 */ /* 0x008fe200078e0206 */
[----:B------:R-:W-:Y:S02]  /*59c00*/  IADD3 R0, R251, 0xfa, RZ ;  /* 0x000000fafb007810 */ /* 0x000fe40007ffe0ff */
[C---:B------:R-:W-:Y:S01]  /*59c10*/  IADD3 R21, R25.reuse, c[0x0][0x198], RZ ;  /* 0x0000660019157a10 */ /* 0x040fe20007ffe0ff */
[C---:B----4-:R-:W-:Y:S01]  /*59c20*/  IMAD.WIDE R12, R25.reuse, 0x4, R4 ;  /* 0x00000004190c7825 */ /* 0x050fe200078e0204 */
[----:B------:R2:W-:Y:S01]  /*59c30*/  @P2 STG.E [R8.64], R122 ;  /* 0x0000007a08002986 */ /* 0x0005e2000c101904 */
[----:B------:R-:W-:Y:S02]  /*59c40*/  ISETP.GE.AND P5, PT, R0, c[0x0][0x17c], PT ;  /* 0x00005f0000007a0c */ /* 0x000fe40003fa6270 */
[----:B------:R-:W-:Y:S01]  /*59c50*/  IMAD.WIDE R14, R25, 0x4, R2 ;  /* 0x00000004190e7825 */ /* 0x000fe200078e0202 */
[----:B------:R3:W-:Y:S01]  /*59c60*/  @P0 STG.E [R10.64], R90 ;  /* 0x0000005a0a000986 */ /* 0x0007e2000c101904 */
[----:B------:R-:W-:-:S02]  /*59c70*/  ISETP.LT.AND P0, PT, R249, c[0x0][0x178], !P1 ;  /* 0x00005e00f9007a0c */ /* 0x000fc40004f01270 */
[C---:B------:R-:W-:Y:S01]  /*59c80*/  IMAD.WIDE R18, R21.reuse, 0x4, R164 ;  /* 0x0000000415127825 */ /* 0x040fe200078e02a4 */
[----:B------:R-:W-:Y:S01]  /*59c90*/  ISETP.LT.AND P2, PT, R248, c[0x0][0x178], !P1 ;  /* 0x00005e00f8007a0c */ /* 0x000fe20004f41270 */
[----:B------:R4:W-:Y:S01]  /*59ca0*/  @P6 STG.E [R12.64], R186 ;  /* 0x000000ba0c006986 */ /* 0x0009e2000c101904 */
[----:B------:R-:W-:Y:S02]  /*59cb0*/  ISETP.LT.AND P1, PT, R178, c[0x0][0x178], !P1 ;  /* 0x00005e00b2007a0c */ /* 0x000fe40004f21270 */
[----:B------:R-:W-:Y:S01]  /*59cc0*/  ISETP.LT.AND P6, PT, R250, c[0x0][0x178], !P5 ;  /* 0x00005e00fa007a0c */ /* 0x000fe20006fc1270 */
[----:B------:R4:W-:Y:S01]  /*59cd0*/  @P3 STG.E [R14.64], R26 ;  /* 0x0000001a0e003986 */ /* 0x0009e2000c101904 */
[C---:B-1----:R-:W-:Y:S01]  /*59ce0*/  IADD3 R23, R21.reuse, c[0x0][0x198], RZ ;  /* 0x0000660015177a10 */ /* 0x042fe20007ffe0ff */
[----:B--2---:R-:W-:Y:S02]  /*59cf0*/  IMAD.WIDE R8, R21, 0x4, R6 ;  /* 0x0000000415087825 */ /* 0x004fe400078e0206 */
[----:B------:R1:W-:Y:S01]  /*59d00*/  @P4 STG.E [R18.64], R123 ;  /* 0x0000007b12004986 */ /* 0x0003e2000c101904 */
[----:B------:R-:W-:Y:S01]  /*59d10*/  ISETP.LT.AND P4, PT, R249, c[0x0][0x178], !P5 ;  /* 0x00005e00f9007a0c */ /* 0x000fe20006f81270 */
[----:B---3--:R-:W-:Y:S01]  /*59d20*/  IMAD.WIDE R10, R21, 0x4, R4 ;  /* 0x00000004150a7825 */ /* 0x008fe200078e0204 */
[----:B------:R-:W-:-:S03]  /*59d30*/  IADD3 R0, R251, 0xfb, RZ ;  /* 0x000000fbfb007810 */ /* 0x000fc60007ffe0ff */
[----:B----4-:R-:W-:Y:S01]  /*59d40*/  IMAD.WIDE R12, R21, 0x4, R2 ;  /* 0x00000004150c7825 */ /* 0x010fe200078e0202 */
[----:B------:R2:W-:Y:S01]  /*59d50*/  @P0 STG.E [R8.64], R91 ;  /* 0x0000005b08000986 */ /* 0x0005e2000c101904 */
[----:B------:R-:W-:Y:S02]  /*59d60*/  ISETP.GE.AND P3, PT, R0, c[0x0][0x17c], PT ;  /* 0x00005f0000007a0c */ /* 0x000fe40003f66270 */
[C---:B------:R-:W-:Y:S01]  /*59d70*/  IMAD.WIDE R14, R23.reuse, 0x4, R164 ;  /* 0x00000004170e7825 */ /* 0x040fe200078e02a4 */
[----:B------:R3:W-:Y:S03]  /*59d80*/  @P2 STG.E [R10.64], R187 ;  /* 0x000000bb0a002986 */ /* 0x0007e6000c101904 */
[----:B------:R-:W-:Y:S01]  /*59d90*/  IMAD.WIDE R16, R23, 0x4, R6 ;  /* 0x0000000417107825 */ /* 0x000fe200078e0206 */
[----:B------:R4:W-:Y:S01]  /*59da0*/  @P1 STG.E [R12.64], R27 ;  /* 0x0000001b0c001986 */ /* 0x0009e2000c101904 */
[----:B------:R-:W-:-:S02]  /*59db0*/  ISETP.LT.AND P1, PT, R248, c[0x0][0x178], !P5 ;  /* 0x00005e00f8007a0c */ /* 0x000fc40006f21270 */
[----:B------:R-:W-:Y:S01]  /*59dc0*/  ISETP.LT.AND P5, PT, R178, c[0x0][0x178], !P5 ;  /* 0x00005e00b2007a0c */ /* 0x000fe20006fa1270 */
[----:B------:R3:W-:Y:S01]  /*59dd0*/  @P6 STG.E [R14.64], R118 ;  /* 0x000000760e006986 */ /* 0x0007e2000c101904 */
[----:B------:R-:W-:Y:S02]  /*59de0*/  ISETP.LT.AND P6, PT, R250, c[0x0][0x178], !P3 ;  /* 0x00005e00fa007a0c */ /* 0x000fe40005fc1270 */
[----:B------:R-:W-:Y:S01]  /*59df0*/  ISETP.LT.AND P0, PT, R249, c[0x0][0x178], !P3 ;  /* 0x00005e00f9007a0c */ /* 0x000fe20005f01270 */
[----:B------:R4:W-:Y:S01]  /*59e00*/  @P4 STG.E [R16.64], R150 ;  /* 0x0000009610004986 */ /* 0x0009e2000c101904 */
[C---:B-1----:R-:W-:Y:S02]  /*59e10*/  IADD3 R19, R23.reuse, c[0x0][0x198], RZ ;  /* 0x0000660017137a10 */ /* 0x042fe40007ffe0ff */
[----:B------:R-:W-:Y:S01]  /*59e20*/  ISETP.LT.AND P4, PT, R248, c[0x0][0x178], !P3 ;  /* 0x00005e00f8007a0c */ /* 0x000fe20005f81270 */
[----:B--2---:R-:W-:Y:S01]  /*59e30*/  IMAD.WIDE R8, R23, 0x4, R4 ;  /* 0x0000000417087825 */ /* 0x004fe200078e0204 */
[----:B------:R-:W-:-:S03]  /*59e40*/  IADD3 R18, R251, 0xfc, RZ ;  /* 0x000000fcfb127810 */ /* 0x000fc60007ffe0ff */
[----:B---3--:R-:W-:Y:S01]  /*59e50*/  IMAD.WIDE R10, R23, 0x4, R2 ;  /* 0x00000004170a7825 */ /* 0x008fe200078e0202 */
[----:B------:R-:W-:-:S03]  /*59e60*/  ISETP.GE.AND P2, PT, R18, c[0x0][0x17c], PT ;  /* 0x00005f0012007a0c */ /* 0x000fc60003f46270 */
[C---:B----4-:R-:W-:Y:S01]  /*59e70*/  IMAD.WIDE R12, R19.reuse, 0x4, R164 ;  /* 0x00000004130c7825 */ /* 0x050fe200078e02a4 */
[----:B------:R1:W-:Y:S03]  /*59e80*/  @P1 STG.E [R8.64], R194 ;  /* 0x000000c208001986 */ /* 0x0003e6000c101904 */
[C---:B------:R-:W-:Y:S01]  /*59e90*/  IMAD.WIDE R14, R19.reuse, 0x4, R6 ;  /* 0x00000004130e7825 */ /* 0x040fe200078e0206 */
[----:B------:R2:W-:Y:S01]  /*59ea0*/  @P5 STG.E [R10.64], R30 ;  /* 0x0000001e0a005986 */ /* 0x0005e2000c101904 */
[----:B------:R-:W-:Y:S02]  /*59eb0*/  ISETP.LT.AND P3, PT, R178, c[0x0][0x178], !P3 ;  /* 0x00005e00b2007a0c */ /* 0x000fe40005f61270 */
[----:B------:R-:W-:Y:S01]  /*59ec0*/  IMAD.WIDE R16, R19, 0x4, R4 ;  /* 0x0000000413107825 */ /* 0x000fe200078e0204 */
[----:B------:R3:W-:Y:S01]  /*59ed0*/  @P6 STG.E [R12.64], R119 ;  /* 0x000000770c006986 */ /* 0x0007e2000c101904 */
[----:B------:R-:W-:-:S02]  /*59ee0*/  ISETP.LT.AND P6, PT, R250, c[0x0][0x178], !P2 ;  /* 0x00005e00fa007a0c */ /* 0x000fc400057c1270 */
[----:B------:R-:W-:Y:S01]  /*59ef0*/  ISETP.LT.AND P5, PT, R249, c[0x0][0x178], !P2 ;  /* 0x00005e00f9007a0c */ /* 0x000fe200057a1270 */
[----:B------:R4:W-:Y:S01]  /*59f00*/  @P0 STG.E [R14.64], R151 ;  /* 0x000000970e000986 */ /* 0x0009e2000c101904 */
[----:B------:R-:W-:-:S03]  /*59f10*/  IADD3 R21, R19, c[0x0][0x198], RZ ;  /* 0x0000660013157a10 */ /* 0x000fc60007ffe0ff */
[----:B------:R4:W-:Y:S01]  /*59f20*/  @P4 STG.E [R16.64], R195 ;  /* 0x000000c310004986 */ /* 0x0009e2000c101904 */
[----:B------:R-:W-:Y:S01]  /*59f30*/  ISETP.LT.AND P4, PT, R248, c[0x0][0x178], !P2 ;  /* 0x00005e00f8007a0c */ /* 0x000fe20005781270 */
[----:B-1----:R-:W-:Y:S01]  /*59f40*/  IMAD.WIDE R8, R19, 0x4, R2 ;  /* 0x0000000413087825 */ /* 0x002fe200078e0202 */
[----:B------:R-:W-:Y:S02]  /*59f50*/  IADD3 R0, R251, 0xfd, RZ ;  /* 0x000000fdfb007810 */ /* 0x000fe40007ffe0ff */
[----:B------:R-:W-:Y:S01]  /*59f60*/  ISETP.LT.AND P2, PT, R178, c[0x0][0x178], !P2 ;  /* 0x00005e00b2007a0c */ /* 0x000fe20005741270 */
[----:B--2---:R-:W-:Y:S01]  /*59f70*/  IMAD.WIDE R10, R21, 0x4, R164 ;  /* 0x00000004150a7825 */ /* 0x004fe200078e02a4 */
[----:B------:R-:W-:-:S03]  /*59f80*/  ISETP.GE.AND P1, PT, R0, c[0x0][0x17c], PT ;  /* 0x00005f0000007a0c */ /* 0x000fc60003f26270 */
[C---:B---3--:R-:W-:Y:S01]  /*59f90*/  IMAD.WIDE R12, R21.reuse, 0x4, R6 ;  /* 0x00000004150c7825 */ /* 0x048fe200078e0206 */
[----:B------:R1:W-:Y:S03]  /*59fa0*/  @P3 STG.E [R8.64], R31 ;  /* 0x0000001f08003986 */ /* 0x0003e6000c101904 */
[----:B----4-:R-:W-:Y:S01]  /*59fb0*/  IMAD.WIDE R14, R21, 0x4, R4 ;  /* 0x00000004150e7825 */ /* 0x010fe200078e0204 */
[----:B------:R2:W-:Y:S01]  /*59fc0*/  @P6 STG.E [R10.64], R114 ;  /* 0x000000720a006986 */ /* 0x0005e2000c101904 */
[----:B------:R-:W-:-:S03]  /*59fd0*/  IADD3 R0, R251, 0xfe, RZ ;  /* 0x000000fefb007810 */ /* 0x000fc60007ffe0ff */
[----:B------:R3:W-:Y:S01]  /*59fe0*/  @P5 STG.E [R12.64], R138 ;  /* 0x0000008a0c005986 */ /* 0x0007e2000c101904 */
[----:B------:R-:W-:Y:S01]  /*59ff0*/  ISETP.LT.AND P5, PT, R250, c[0x0][0x178], !P1 ;  /* 0x00005e00fa007a0c */ /* 0x000fe20004fa1270 */
[----:B------:R-:W-:Y:S01]  /*5a000*/  IMAD.WIDE R16, R21, 0x4, R2 ;  /* 0x0000000415107825 */ /* 0x000fe200078e0202 */
[----:B------:R-:W-:Y:S01]  /*5a010*/  ISETP.LT.AND P6, PT, R249, c[0x0][0x178], !P1 ;  /* 0x00005e00f9007a0c */ /* 0x000fe20004fc1270 */
[----:B------:R4:W-:Y:S01]  /*5a020*/  @P4 STG.E [R14.64], R202 ;  /* 0x000000ca0e004986 */ /* 0x0009e2000c101904 */
[----:B------:R-:W-:Y:S02]  /*5a030*/  ISETP.LT.AND P4, PT, R248, c[0x0][0x178], !P1 ;  /* 0x00005e00f8007a0c */ /* 0x000fe40004f81270 */
[----:B------:R-:W-:Y:S02]  /*5a040*/  ISETP.GE.AND P0, PT, R0, c[0x0][0x17c], PT ;  /* 0x00005f0000007a0c */ /* 0x000fe40003f06270 */
[----:B------:R-:W-:Y:S02]  /*5a050*/  IADD3 R19, R21, c[0x0][0x198], RZ ;  /* 0x0000660015137a10 */ /* 0x000fe40007ffe0ff */
[----:B------:R-:W-:Y:S01]  /*5a060*/  ISETP.LT.AND P1, PT, R178, c[0x0][0x178], !P1 ;  /* 0x00005e00b2007a0c */ /* 0x000fe20004f21270 */
[----:B------:R4:W-:Y:S01]  /*5a070*/  @P2 STG.E [R16.64], R34 ;  /* 0x0000002210002986 */ /* 0x0009e2000c101904 */
[----:B------:R-:W-:Y:S01]  /*5a080*/  ISETP.LT.AND P2, PT, R250, c[0x0][0x178], !P0 ;  /* 0x00005e00fa007a0c */ /* 0x000fe20004741270 */
[C---:B-1----:R-:W-:Y:S01]  /*5a090*/  IMAD.WIDE R8, R19.reuse, 0x4, R164 ;  /* 0x0000000413087825 */ /* 0x042fe200078e02a4 */
[----:B------:R-:W-:-:S03]  /*5a0a0*/  IADD3 R21, R19, c[0x0][0x198], RZ ;  /* 0x0000660013157a10 */ /* 0x000fc60007ffe0ff */
[----:B--2---:R-:W-:Y:S01]  /*5a0b0*/  IMAD.WIDE R10, R19, 0x4, R6 ;  /* 0x00000004130a7825 */ /* 0x004fe200078e0206 */
[----:B------:R-:W-:-:S03]  /*5a0c0*/  IADD3 R0, R251, 0xff, RZ ;  /* 0x000000fffb007810 */ /* 0x000fc60007ffe0ff */
[C---:B---3--:R-:W-:Y:S01]  /*5a0d0*/  IMAD.WIDE R12, R19.reuse, 0x4, R4 ;  /* 0x00000004130c7825 */ /* 0x048fe200078e0204 */
[----:B------:R1:W-:Y:S03]  /*5a0e0*/  @P5 STG.E [R8.64], R115 ;  /* 0x0000007308005986 */ /* 0x0003e6000c101904 */
[----:B----4-:R-:W-:Y:S01]  /*5a0f0*/  IMAD.WIDE R14, R19, 0x4, R2 ;  /* 0x00000004130e7825 */ /* 0x010fe200078e0202 */
        /* <DEDUP_REMOVED lines=11> */
[----:B------:R-:W-:Y:S02]  /*5a1b0*/  ISETP.LT.AND P2, PT, R248, c[0x0][0x178], !P3 ;  /* 0x00005e00f8007a0c */ /* 0x000fe40005f41270 */
[----:B------:R-:W-:-:S02]  /*5a1c0*/  IADD3 R17, R21, c[0x0][0x198], RZ ;  /* 0x0000660015117a10 */ /* 0x000fc40007ffe0ff */
[----:B------:R-:W-:Y:S01]  /*5a1d0*/  ISETP.LT.AND P3, PT, R178, c[0x0][0x178], !P3 ;  /* 0x00005e00b2007a0c */ /* 0x000fe20005f61270 */
[----:B-1----:R-:W-:-:S04]  /*5a1e0*/  IMAD.WIDE R8, R21, 0x4, R6 ;  /* 0x0000000415087825 */ /* 0x002fc800078e0206 */
[C---:B--2---:R-:W-:Y:S01]  /*5a1f0*/  IMAD.WIDE R10, R21.reuse, 0x4, R4 ;  /* 0x00000004150a7825 */ /* 0x044fe200078e0204 */
[----:B------:R4:W-:Y:S03]  /*5a200*/  @P4 STG.E [R8.64], R142 ;  /* 0x0000008e08004986 */ /* 0x0009e6000c101904 */
[----:B---3--:R-:W-:Y:S01]  /*5a210*/  IMAD.WIDE R12, R21, 0x4, R2 ;  /* 0x00000004150c7825 */ /* 0x008fe200078e0202 */
[----:B------:R4:W-:Y:S03]  /*5a220*/  @P1 STG.E [R10.64], R210 ;  /* 0x000000d20a001986 */ /* 0x0009e6000c101904 */
[C---:B------:R-:W-:Y:S01]  /*5a230*/  IMAD.WIDE R164, R17.reuse, 0x4, R164 ;  /* 0x0000000411a47825 */ /* 0x040fe200078e02a4 */
[----:B------:R4:W-:Y:S03]  /*5a240*/  @P0 STG.E [R12.64], R38 ;  /* 0x000000260c000986 */ /* 0x0009e6000c101904 */
[C---:B------:R-:W-:Y:S01]  /*5a250*/  IMAD.WIDE R6, R17.reuse, 0x4, R6 ;  /* 0x0000000411067825 */ /* 0x040fe200078e0206 */
[----:B------:R4:W-:Y:S03]  /*5a260*/  @P5 STG.E [R164.64], R111 ;  /* 0x0000006fa4005986 */ /* 0x0009e6000c101904 */
[C---:B------:R-:W-:Y:S01]  /*5a270*/  IMAD.WIDE R4, R17.reuse, 0x4, R4 ;  /* 0x0000000411047825 */ /* 0x040fe200078e0204 */
[----:B------:R4:W-:Y:S04]  /*5a280*/  @P6 STG.E [R6.64], R143 ;  /* 0x0000008f06006986 */ /* 0x0009e8000c101904 */
[----:B------:R4:W-:Y:S01]  /*5a290*/  @P2 STG.E [R4.64], R211 ;  /* 0x000000d304002986 */ /* 0x0009e2000c101904 */
[----:B------:R-:W-:Y:S01]  /*5a2a0*/  IMAD.WIDE R2, R17, 0x4, R2 ;  /* 0x0000000411027825 */ /* 0x000fe200078e0202 */
[----:B------:R-:W-:Y:S06]  /*5a2b0*/  @!P3 EXIT ;  /* 0x000000000000b94d */ /* 0x000fec0003800000 */
[----:B------:R-:W-:Y:S01]  /*5a2c0*/  STG.E [R2.64], R39 ;  /* 0x0000002702007986 */ /* 0x000fe2000c101904 */
[----:B------:R-:W-:Y:S05]  /*5a2d0*/  EXIT ;  /* 0x000000000000794d */ /* 0x000fea0003800000 */
.L_x_2:
[----:B------:R-:W-:-:S00]  /*5a2e0*/  BRA `(.L_x_2) ;  /* 0xfffffff000007947 */ /* 0x000fc0000383ffff */
[----:B------:R-:W-:-:S00]  /*5a2f0*/  NOP ;  /* 0x0000000000007918 */ /* 0x000fc00000000000 */
        /* <DEDUP_REMOVED lines=8> */
.L_x_3:


//--------------------- .nv.shared.matmul_kernel  --------------------------
	.section	.nv.shared.matmul_kernel,"aw",@nobits
	.sectionflags	@""
	.align	16
